	.target	sm_100a

	.elftype	@"ET_EXEC"


//--------------------- .note.nv.tkinfo           --------------------------
	.section	.note.nv.tkinfo,"",@"SHT_NOTE"
	.sectionflags	@"SHF_NOTE_NV_TKINFO"
	.tkinfo
        /*0018*/ 	.word	0x00000002
        /*0030*/ 	.string	""
        /*0030*/ 	.string	"ptxas"
        /*0030*/ 	.string	"Cuda compilation tools, release 13.0, V13.0.88"
        /*0030*/ 	.string	"Build cuda_13.0.r13.0/compiler.36424714_0"
        /*0030*/ 	.string	"-arch sm_100a -m 64 "



//--------------------- .note.nv.cuinfo           --------------------------
	.section	.note.nv.cuinfo,"",@"SHT_NOTE"
	.sectionflags	@"SHF_NOTE_NV_CUINFO"
        /*0018*/ 	.short	0x0002
        /*001a*/ 	.short	0x0064
        /*001c*/ 	.short	0x0082
	.zero		2


//--------------------- .nv.info                  --------------------------
	.section	.nv.info,"",@"SHT_CUDA_INFO"
	.align	4


	//----- nvinfo : EIATTR_REGCOUNT
	.align		4
        /*0000*/ 	.byte	0x04, 0x2f
        /*0002*/ 	.short	(.L_19 - .L_18)
	.align		4
.L_18:
        /*0004*/ 	.word	index@(_ZN7cutlass13device_kernelINS_4conv6kernel13ConvUniversalINS1_16ConvProblemShapeILNS1_8OperatorE2ELi2EEENS1_10collective14CollectiveConvINS1_47MainloopSm100TmaUmmaWarpSpecializedImplicitGemmILS5_2ELi8ELi2ELi1ELi2EN4cute5tupleIJNSA_1CILi2EEENSC_ILi1EEESE_EEEEENSB_IJNSC_ILi256EEENSB_IJNSC_ILi128EEEEEENSB_IJNSC_ILi64EEEEEEEEENS_10bfloat16_tESN_NSA_8TiledMMAINSA_8MMA_AtomIJNSA_26SM100_MMA_F16BF16_2x1SM_SSISN_SN_fLi256ELi128ELNSA_4UMMA5MajorE1ELSS_1ELNSR_7ScaleInE0ELST_0EEEEEENSA_6LayoutINSB_IJSE_SE_SE_EEENSB_IJNSC_ILi0EEESY_SY_EEEEENSB_IJNSA_10UnderscoreES11_S11_EEEEENS7_6detail27Sm100ImplicitGemmTileTraitsINSA_18SM100_TMA_2SM_LOADENSA_14ComposedLayoutINSA_7SwizzleILi3ELi4ELi3EEENSA_18smem_ptr_flag_bitsILi16EEENSW_INSB_IJSK_NSC_ILi8EEEEEENSB_IJSE_SK_EEEEEEEvEENS15_INSA_25SM100_TMA_2SM_LOAD_IM2COLES1G_vEEEENS_8epilogue10collective18CollectiveEpilogueINS1L_23Sm100TmaWarpSpecializedILi4ELi2ELi32ELb1ELb0EEEJNSB_IJSI_SJ_SL_EEENSB_IJNSW_ISI_SE_EENSW_INSC_ILi32EEESE_EEEEESN_NSB_IJlNSB_IJSE_llEEESY_EEESN_S1W_NS1L_6fusion15FusionCallbacksIS1P_NS1X_17LinearCombinationISN_fSN_fLNS_15FloatRoundStyleE2EEES1Q_S1U_JEEENSA_5SM1004TMEM4LOAD26SM100_TMEM_LOAD_32dp32b32xENSA_13SM90_TMA_LOADENS17_INS18_ILi2ELi4ELi3EEES1B_NSW_INSB_IJS1C_S1S_EEENSB_IJS1S_SE_EEEEEEENSA_39AutoVectorizingCopyWithAssumedAlignmentILi128EEENSA_14SM90_TMA_STOREES2C_S2E_S2E_EEEvvEEEEvNT_6ParamsE)
        /*0008*/ 	.word	0x0000007a


	//----- nvinfo : EIATTR_FRAME_SIZE
	.align		4
.L_19:
        /*000c*/ 	.byte	0x04, 0x11
        /*000e*/ 	.short	(.L_21 - .L_20)
	.align		4
.L_20:
        /*0010*/ 	.word	index@($__internal_2_$__cuda_sm10x_tcgen05_guardrail_trap_unallocated_columns_being_dealloced)
        /*0014*/ 	.word	0x00000008


	//----- nvinfo : EIATTR_FRAME_SIZE
	.align		4
.L_21:
        /*0018*/ 	.byte	0x04, 0x11
        /*001a*/ 	.short	(.L_23 - .L_22)
	.align		4
.L_22:
        /*001c*/ 	.word	index@($__internal_1_$__cuda_sm10x_tcgen05_guardrail_trap_phase_invalid_during_alloc)
        /*0020*/ 	.word	0x00000008


	//----- nvinfo : EIATTR_FRAME_SIZE
	.align		4
.L_23:
        /*0024*/ 	.byte	0x04, 0x11
        /*0026*/ 	.short	(.L_25 - .L_24)
	.align		4
.L_24:
        /*0028*/ 	.word	index@($__internal_0_$__cuda_sm10x_tcgen05_guardrail_trap_col_being_dealloced_not_returned_by_alloc)
        /*002c*/ 	.word	0x00000008


	//----- nvinfo : EIATTR_FRAME_SIZE
	.align		4
.L_25:
        /*0030*/ 	.byte	0x04, 0x11
        /*0032*/ 	.short	(.L_27 - .L_26)
	.align		4
.L_26:
        /*0034*/ 	.word	index@(_ZN7cutlass13device_kernelINS_4conv6kernel13ConvUniversalINS1_16ConvProblemShapeILNS1_8OperatorE2ELi2EEENS1_10collective14CollectiveConvINS1_47MainloopSm100TmaUmmaWarpSpecializedImplicitGemmILS5_2ELi8ELi2ELi1ELi2EN4cute5tupleIJNSA_1CILi2EEENSC_ILi1EEESE_EEEEENSB_IJNSC_ILi256EEENSB_IJNSC_ILi128EEEEEENSB_IJNSC_ILi64EEEEEEEEENS_10bfloat16_tESN_NSA_8TiledMMAINSA_8MMA_AtomIJNSA_26SM100_MMA_F16BF16_2x1SM_SSISN_SN_fLi256ELi128ELNSA_4UMMA5MajorE1ELSS_1ELNSR_7ScaleInE0ELST_0EEEEEENSA_6LayoutINSB_IJSE_SE_SE_EEENSB_IJNSC_ILi0EEESY_SY_EEEEENSB_IJNSA_10UnderscoreES11_S11_EEEEENS7_6detail27Sm100ImplicitGemmTileTraitsINSA_18SM100_TMA_2SM_LOADENSA_14ComposedLayoutINSA_7SwizzleILi3ELi4ELi3EEENSA_18smem_ptr_flag_bitsILi16EEENSW_INSB_IJSK_NSC_ILi8EEEEEENSB_IJSE_SK_EEEEEEEvEENS15_INSA_25SM100_TMA_2SM_LOAD_IM2COLES1G_vEEEENS_8epilogue10collective18CollectiveEpilogueINS1L_23Sm100TmaWarpSpecializedILi4ELi2ELi32ELb1ELb0EEEJNSB_IJSI_SJ_SL_EEENSB_IJNSW_ISI_SE_EENSW_INSC_ILi32EEESE_EEEEESN_NSB_IJlNSB_IJSE_llEEESY_EEESN_S1W_NS1L_6fusion15FusionCallbacksIS1P_NS1X_17LinearCombinationISN_fSN_fLNS_15FloatRoundStyleE2EEES1Q_S1U_JEEENSA_5SM1004TMEM4LOAD26SM100_TMEM_LOAD_32dp32b32xENSA_13SM90_TMA_LOADENS17_INS18_ILi2ELi4ELi3EEES1B_NSW_INSB_IJS1C_S1S_EEENSB_IJS1S_SE_EEEEEEENSA_39AutoVectorizingCopyWithAssumedAlignmentILi128EEENSA_14SM90_TMA_STOREES2C_S2E_S2E_EEEvvEEEEvNT_6ParamsE)
        /*0038*/ 	.word	0x00000008


	//----- nvinfo : EIATTR_MIN_STACK_SIZE
	.align		4
.L_27:
        /*003c*/ 	.byte	0x04, 0x12
        /*003e*/ 	.short	(.L_29 - .L_28)
	.align		4
.L_28:
        /*0040*/ 	.word	index@(_ZN7cutlass13device_kernelINS_4conv6kernel13ConvUniversalINS1_16ConvProblemShapeILNS1_8OperatorE2ELi2EEENS1_10collective14CollectiveConvINS1_47MainloopSm100TmaUmmaWarpSpecializedImplicitGemmILS5_2ELi8ELi2ELi1ELi2EN4cute5tupleIJNSA_1CILi2EEENSC_ILi1EEESE_EEEEENSB_IJNSC_ILi256EEENSB_IJNSC_ILi128EEEEEENSB_IJNSC_ILi64EEEEEEEEENS_10bfloat16_tESN_NSA_8TiledMMAINSA_8MMA_AtomIJNSA_26SM100_MMA_F16BF16_2x1SM_SSISN_SN_fLi256ELi128ELNSA_4UMMA5MajorE1ELSS_1ELNSR_7ScaleInE0ELST_0EEEEEENSA_6LayoutINSB_IJSE_SE_SE_EEENSB_IJNSC_ILi0EEESY_SY_EEEEENSB_IJNSA_10UnderscoreES11_S11_EEEEENS7_6detail27Sm100ImplicitGemmTileTraitsINSA_18SM100_TMA_2SM_LOADENSA_14ComposedLayoutINSA_7SwizzleILi3ELi4ELi3EEENSA_18smem_ptr_flag_bitsILi16EEENSW_INSB_IJSK_NSC_ILi8EEEEEENSB_IJSE_SK_EEEEEEEvEENS15_INSA_25SM100_TMA_2SM_LOAD_IM2COLES1G_vEEEENS_8epilogue10collective18CollectiveEpilogueINS1L_23Sm100TmaWarpSpecializedILi4ELi2ELi32ELb1ELb0EEEJNSB_IJSI_SJ_SL_EEENSB_IJNSW_ISI_SE_EENSW_INSC_ILi32EEESE_EEEEESN_NSB_IJlNSB_IJSE_llEEESY_EEESN_S1W_NS1L_6fusion15FusionCallbacksIS1P_NS1X_17LinearCombinationISN_fSN_fLNS_15FloatRoundStyleE2EEES1Q_S1U_JEEENSA_5SM1004TMEM4LOAD26SM100_TMEM_LOAD_32dp32b32xENSA_13SM90_TMA_LOADENS17_INS18_ILi2ELi4ELi3EEES1B_NSW_INSB_IJS1C_S1S_EEENSB_IJS1S_SE_EEEEEEENSA_39AutoVectorizingCopyWithAssumedAlignmentILi128EEENSA_14SM90_TMA_STOREES2C_S2E_S2E_EEEvvEEEEvNT_6ParamsE)
        /*0044*/ 	.word	0x00000008
.L_29:


//--------------------- .nv.compat                --------------------------
	.section	.nv.compat,"",@"SHT_CUDA_COMPAT_INFO"
	.align	4
        /*0000*/ 	.byte	0x02, 0x09, 0x01, 0x00, 0x02, 0x02, 0x02, 0x00, 0x02, 0x05, 0x05, 0x00, 0x03, 0x07, 0x01, 0x01
        /*0010*/ 	.byte	0x02, 0x03, 0x01, 0x00, 0x02, 0x06, 0x01, 0x00, 0x04, 0x0b, 0x08, 0x00, 0x09, 0x00, 0x00, 0x00
        /*0020*/ 	.byte	0x00, 0x00, 0x00, 0x00


//--------------------- .nv.info._ZN7cutlass13device_kernelINS_4conv6kernel13ConvUniversalINS1_16ConvProblemShapeILNS1_8OperatorE2ELi2EEENS1_10collective14CollectiveConvINS1_47MainloopSm100TmaUmmaWarpSpecializedImplicitGemmILS5_2ELi8ELi2ELi1ELi2EN4cute5tupleIJNSA_1CILi2EEENSC_ILi1EEESE_EEEEENSB_IJNSC_ILi256EEENSB_IJNSC_ILi128EEEEEENSB_IJNSC_ILi64EEEEEEEEENS_10bfloat16_tESN_NSA_8TiledMMAINSA_8MMA_AtomIJNSA_26SM100_MMA_F16BF16_2x1SM_SSISN_SN_fLi256ELi128ELNSA_4UMMA5MajorE1ELSS_1ELNSR_7ScaleInE0ELST_0EEEEEENSA_6LayoutINSB_IJSE_SE_SE_EEENSB_IJNSC_ILi0EEESY_SY_EEEEENSB_IJNSA_10UnderscoreES11_S11_EEEEENS7_6detail27Sm100ImplicitGemmTileTraitsINSA_18SM100_TMA_2SM_LOADENSA_14ComposedLayoutINSA_7SwizzleILi3ELi4ELi3EEENSA_18smem_ptr_flag_bitsILi16EEENSW_INSB_IJSK_NSC_ILi8EEEEEENSB_IJSE_SK_EEEEEEEvEENS15_INSA_25SM100_TMA_2SM_LOAD_IM2COLES1G_vEEEENS_8epilogue10collective18CollectiveEpilogueINS1L_23Sm100TmaWarpSpecializedILi4ELi2ELi32ELb1ELb0EEEJNSB_IJSI_SJ_SL_EEENSB_IJNSW_ISI_SE_EENSW_INSC_ILi32EEESE_EEEEESN_NSB_IJlNSB_IJSE_llEEESY_EEESN_S1W_NS1L_6fusion15FusionCallbacksIS1P_NS1X_17LinearCombinationISN_fSN_fLNS_15FloatRoundStyleE2EEES1Q_S1U_JEEENSA_5SM1004TMEM4LOAD26SM100_TMEM_LOAD_32dp32b32xENSA_13SM90_TMA_LOADENS17_INS18_ILi2ELi4ELi3EEES1B_NSW_INSB_IJS1C_S1S_EEENSB_IJS1S_SE_EEEEEEENSA_39AutoVectorizingCopyWithAssumedAlignmentILi128EEENSA_14SM90_TMA_STOREES2C_S2E_S2E_EEEvvEEEEvNT_6ParamsE --------------------------
	.section	.nv.info._ZN7cutlass13device_kernelINS_4conv6kernel13ConvUniversalINS1_16ConvProblemShapeILNS1_8OperatorE2ELi2EEENS1_10collective14CollectiveConvINS1_47MainloopSm100TmaUmmaWarpSpecializedImplicitGemmILS5_2ELi8ELi2ELi1ELi2EN4cute5tupleIJNSA_1CILi2EEENSC_ILi1EEESE_EEEEENSB_IJNSC_ILi256EEENSB_IJNSC_ILi128EEEEEENSB_IJNSC_ILi64EEEEEEEEENS_10bfloat16_tESN_NSA_8TiledMMAINSA_8MMA_AtomIJNSA_26SM100_MMA_F16BF16_2x1SM_SSISN_SN_fLi256ELi128ELNSA_4UMMA5MajorE1ELSS_1ELNSR_7ScaleInE0ELST_0EEEEEENSA_6LayoutINSB_IJSE_SE_SE_EEENSB_IJNSC_ILi0EEESY_SY_EEEEENSB_IJNSA_10UnderscoreES11_S11_EEEEENS7_6detail27Sm100ImplicitGemmTileTraitsINSA_18SM100_TMA_2SM_LOADENSA_14ComposedLayoutINSA_7SwizzleILi3ELi4ELi3EEENSA_18smem_ptr_flag_bitsILi16EEENSW_INSB_IJSK_NSC_ILi8EEEEEENSB_IJSE_SK_EEEEEEEvEENS15_INSA_25SM100_TMA_2SM_LOAD_IM2COLES1G_vEEEENS_8epilogue10collective18CollectiveEpilogueINS1L_23Sm100TmaWarpSpecializedILi4ELi2ELi32ELb1ELb0EEEJNSB_IJSI_SJ_SL_EEENSB_IJNSW_ISI_SE_EENSW_INSC_ILi32EEESE_EEEEESN_NSB_IJlNSB_IJSE_llEEESY_EEESN_S1W_NS1L_6fusion15FusionCallbacksIS1P_NS1X_17LinearCombinationISN_fSN_fLNS_15FloatRoundStyleE2EEES1Q_S1U_JEEENSA_5SM1004TMEM4LOAD26SM100_TMEM_LOAD_32dp32b32xENSA_13SM90_TMA_LOADENS17_INS18_ILi2ELi4ELi3EEES1B_NSW_INSB_IJS1C_S1S_EEENSB_IJS1S_SE_EEEEEEENSA_39AutoVectorizingCopyWithAssumedAlignmentILi128EEENSA_14SM90_TMA_STOREES2C_S2E_S2E_EEEvvEEEEvNT_6ParamsE,"",@"SHT_CUDA_INFO"
	.sectionflags	@""
	.align	4


	//----- nvinfo : EIATTR_CUDA_API_VERSION
	.align		4
        /*0000*/ 	.byte	0x04, 0x37
        /*0002*/ 	.short	(.L_31 - .L_30)
.L_30:
        /*0004*/ 	.word	0x00000082


	//----- nvinfo : EIATTR_KPARAM_INFO
	.align		4
.L_31:
        /*0008*/ 	.byte	0x04, 0x17
        /*000a*/ 	.short	(.L_33 - .L_32)
.L_32:
        /*000c*/ 	.word	0x00000000
        /*0010*/ 	.short	0x0000
        /*0012*/ 	.short	0x0000
        /*0014*/ 	.byte	0x00, 0xf0, 0x01, 0x20


	//----- nvinfo : EIATTR_AT_ENTRY_FRAGMENTS
	.align		4
.L_33:
        /*0018*/ 	.byte	0x04, 0x4f
        /*001a*/ 	.short	(.L_35 - .L_34)


	//   ....[0]....
.L_34:
        /*001c*/ 	.word	0x00000007


	//----- nvinfo : EIATTR_RESERVED_SMEM_USED
	.align		4
.L_35:
        /*0020*/ 	.byte	0x01, 0x41
	.zero		2


	//----- nvinfo : EIATTR_SPARSE_MMA_MASK
	.align		4
        /*0024*/ 	.byte	0x03, 0x50
        /*0026*/ 	.short	0x0000


	//----- nvinfo : EIATTR_TCGEN05_2CTA_USED
	.align		4
        /*0028*/ 	.byte	0x01, 0x52
	.zero		2


	//----- nvinfo : EIATTR_MAXREG_COUNT
	.align		4
        /*002c*/ 	.byte	0x03, 0x1b
        /*002e*/ 	.short	0x00ff


	//----- nvinfo : EIATTR_NUM_BARRIERS
	.align		4
        /*0030*/ 	.byte	0x02, 0x4c
        /*0032*/ 	.byte	0x07
	.zero		1


	//----- nvinfo : EIATTR_EXTERNS
	.align		4
        /*0034*/ 	.byte	0x04, 0x0f
        /*0036*/ 	.short	(.L_37 - .L_36)


	//   ....[0]....
	.align		4
.L_36:
        /*0038*/ 	.word	index@(__assertfail)


	//----- nvinfo : EIATTR_MERCURY_ISA_VERSION
	.align		4
.L_37:
        /*003c*/ 	.byte	0x03, 0x5f
        /*003e*/ 	.short	0x0101


	//----- nvinfo : EIATTR_INT_WARP_WIDE_INSTR_OFFSETS
	.align		4
        /*0040*/ 	.byte	0x04, 0x31
        /*0042*/ 	.short	(.L_39 - .L_38)


	//   ....[0]....
.L_38:
        /*0044*/ 	.word	0x00000cd0


	//   ....[1]....
        /*0048*/ 	.word	0x00000d80


	//   ....[2]....
        /*004c*/ 	.word	0x000047c0


	//   ....[3]....
        /*0050*/ 	.word	0x000047e0


	//   ....[4]....
        /*0054*/ 	.word	0x00004810


	//   ....[5]....
        /*0058*/ 	.word	0x00005830


	//   ....[6]....
        /*005c*/ 	.word	0x00005890


	//   ....[7]....
        /*0060*/ 	.word	0x00005970


	//   ....[8]....
        /*0064*/ 	.word	0x000059f0


	//   ....[9]....
        /*0068*/ 	.word	0x00005af0


	//   ....[10]....
        /*006c*/ 	.word	0x00005b80


	//   ....[11]....
        /*0070*/ 	.word	0x00005c90


	//   ....[12]....
        /*0074*/ 	.word	0x00005d40


	//----- nvinfo : EIATTR_COOP_GROUP_MASK_REGIDS
	.align		4
.L_39:
        /*0078*/ 	.byte	0x04, 0x29
        /*007a*/ 	.short	(.L_41 - .L_40)


	//   ....[0]....
.L_40:
        /*007c*/ 	.word	0xffffffff


	//   ....[1]....
        /*0080*/ 	.word	0xffffffff


	//   ....[2]....
        /*0084*/ 	.word	0xffffffff


	//   ....[3]....
        /*0088*/ 	.word	0xffffffff


	//   ....[4]....
        /*008c*/ 	.word	0xffffffff


	//   ....[5]....
        /*0090*/ 	.word	0xffffffff


	//   ....[6]....
        /*0094*/ 	.word	0xffffffff


	//   ....[7]....
        /*0098*/ 	.word	0xffffffff


	//   ....[8]....
        /*009c*/ 	.word	0xffffffff


	//   ....[9]....
        /*00a0*/ 	.word	0xffffffff


	//   ....[10]....
        /*00a4*/ 	.word	0xffffffff


	//   ....[11]....
        /*00a8*/ 	.word	0xffffffff


	//   ....[12]....
        /*00ac*/ 	.word	0xffffffff


	//----- nvinfo : EIATTR_COOP_GROUP_INSTR_OFFSETS
	.align		4
.L_41:
        /*00b0*/ 	.byte	0x04, 0x28
        /*00b2*/ 	.short	(.L_43 - .L_42)


	//   ....[0]....
.L_42:
        /*00b4*/ 	.word	0x000000d0


	//   ....[1]....
        /*00b8*/ 	.word	0x00000540


	//   ....[2]....
        /*00bc*/ 	.word	0x00000760


	//   ....[3]....
        /*00c0*/ 	.word	0x00000900


	//   ....[4]....
        /*00c4*/ 	.word	0x00000a00


	//   ....[5]....
        /*00c8*/ 	.word	0x00000b50


	//   ....[6]....
        /*00cc*/ 	.word	0x00000df0


	//   ....[7]....
        /*00d0*/ 	.word	0x000027e0


	//   ....[8]....
        /*00d4*/ 	.word	0x000036a0


	//   ....[9]....
        /*00d8*/ 	.word	0x00003b70


	//   ....[10]....
        /*00dc*/ 	.word	0x00003ba0


	//   ....[11]....
        /*00e0*/ 	.word	0x000046e0


	//   ....[12]....
        /*00e4*/ 	.word	0x000048e0


	//----- nvinfo : EIATTR_VRC_CTA_INIT_COUNT
	.align		4
.L_43:
        /*00e8*/ 	.byte	0x02, 0x4a
        /*00ea*/ 	.byte	0x80
	.zero		1


	//----- nvinfo : EIATTR_SYSCALL_OFFSETS
	.align		4
        /*00ec*/ 	.byte	0x04, 0x46
        /*00ee*/ 	.short	(.L_45 - .L_44)


	//   ....[0]....
.L_44:
        /*00f0*/ 	.word	0x00006de0


	//   ....[1]....
        /*00f4*/ 	.word	0x00006ed0


	//   ....[2]....
        /*00f8*/ 	.word	0x000076a0


	//   ....[3]....
        /*00fc*/ 	.word	0x00008320


	//   ....[4]....
        /*0100*/ 	.word	0x00008f60


	//   ....[5]....
        /*0104*/ 	.word	0x00009b90


	//----- nvinfo : EIATTR_MBARRIER_INSTR_OFFSETS
	.align		4
.L_45:
        /*0108*/ 	.byte	0x04, 0x39
        /*010a*/ 	.short	(.L_47 - .L_46)


	//   ....[0]....
.L_46:
        /*010c*/ 	.word	0x00000650
        /*0110*/ 	.word	0x000000ff
        /*0114*/ 	.word	0x00000000
        /*0118*/ 	.short	0x0100
        /*011a*/ 	.byte	0x04
	.zero		1


	//   ....[1]....
        /*011c*/ 	.word	0x00000660
        /*0120*/ 	.word	0x000000ff
        /*0124*/ 	.word	0x00000040
        /*0128*/ 	.short	0x0100
        /*012a*/ 	.byte	0x04
	.zero		1


	//   ....[2]....
        /*012c*/ 	.word	0x00000670
        /*0130*/ 	.word	0x000000ff
        /*0134*/ 	.word	0x00000008
        /*0138*/ 	.short	0x0100
        /*013a*/ 	.byte	0x04
	.zero		1


	//   ....[3]....
        /*013c*/ 	.word	0x00000680
        /*0140*/ 	.word	0x000000ff
        /*0144*/ 	.word	0x00000048
        /*0148*/ 	.short	0x0100
        /*014a*/ 	.byte	0x04
	.zero		1


	//   ....[4]....
        /*014c*/ 	.word	0x00000690
        /*0150*/ 	.word	0x000000ff
        /*0154*/ 	.word	0x00000010
        /*0158*/ 	.short	0x0100
        /*015a*/ 	.byte	0x04
	.zero		1


	//   ....[5]....
        /*015c*/ 	.word	0x000006a0
        /*0160*/ 	.word	0x000000ff
        /*0164*/ 	.word	0x00000050
        /*0168*/ 	.short	0x0100
        /*016a*/ 	.byte	0x04
	.zero		1


	//   ....[6]....
        /*016c*/ 	.word	0x000006b0
        /*0170*/ 	.word	0x000000ff
        /*0174*/ 	.word	0x00000018
        /*0178*/ 	.short	0x0100
        /*017a*/ 	.byte	0x04
	.zero		1


	//   ....[7]....
        /*017c*/ 	.word	0x000006c0
        /*0180*/ 	.word	0x000000ff
        /*0184*/ 	.word	0x00000058
        /*0188*/ 	.short	0x0100
        /*018a*/ 	.byte	0x04
	.zero		1


	//   ....[8]....
        /*018c*/ 	.word	0x000006d0
        /*0190*/ 	.word	0x000000ff
        /*0194*/ 	.word	0x00000020
        /*0198*/ 	.short	0x0100
        /*019a*/ 	.byte	0x04
	.zero		1


	//   ....[9]....
        /*019c*/ 	.word	0x000006e0
        /*01a0*/ 	.word	0x000000ff
        /*01a4*/ 	.word	0x00000060
        /*01a8*/ 	.short	0x0100
        /*01aa*/ 	.byte	0x04
	.zero		1


	//   ....[10]....
        /*01ac*/ 	.word	0x000006f0
        /*01b0*/ 	.word	0x000000ff
        /*01b4*/ 	.word	0x00000028
        /*01b8*/ 	.short	0x0100
        /*01ba*/ 	.byte	0x04
	.zero		1


	//   ....[11]....
        /*01bc*/ 	.word	0x00000700
        /*01c0*/ 	.word	0x000000ff
        /*01c4*/ 	.word	0x00000068
        /*01c8*/ 	.short	0x0100
        /*01ca*/ 	.byte	0x04
	.zero		1


	//   ....[12]....
        /*01cc*/ 	.word	0x00000710
        /*01d0*/ 	.word	0x000000ff
        /*01d4*/ 	.word	0x00000030
        /*01d8*/ 	.short	0x0100
        /*01da*/ 	.byte	0x04
	.zero		1


	//   ....[13]....
        /*01dc*/ 	.word	0x00000720
        /*01e0*/ 	.word	0x000000ff
        /*01e4*/ 	.word	0x00000070
        /*01e8*/ 	.short	0x0100
        /*01ea*/ 	.byte	0x04
	.zero		1


	//   ....[14]....
        /*01ec*/ 	.word	0x00000730
        /*01f0*/ 	.word	0x000000ff
        /*01f4*/ 	.word	0x00000038
        /*01f8*/ 	.short	0x0100
        /*01fa*/ 	.byte	0x04
	.zero		1


	//   ....[15]....
        /*01fc*/ 	.word	0x00000740
        /*0200*/ 	.word	0x000000ff
        /*0204*/ 	.word	0x00000078
        /*0208*/ 	.short	0x0100
        /*020a*/ 	.byte	0x04
	.zero		1


	//   ....[16]....
        /*020c*/ 	.word	0x00000870
        /*0210*/ 	.word	0x000000ff
        /*0214*/ 	.word	0x00000080
        /*0218*/ 	.short	0x0100
        /*021a*/ 	.byte	0x04
	.zero		1


	//   ....[17]....
        /*021c*/ 	.word	0x00000880
        /*0220*/ 	.word	0x000000ff
        /*0224*/ 	.word	0x000000a0
        /*0228*/ 	.short	0x0100
        /*022a*/ 	.byte	0x04
	.zero		1


	//   ....[18]....
        /*022c*/ 	.word	0x00000890
        /*0230*/ 	.word	0x000000ff
        /*0234*/ 	.word	0x00000088
        /*0238*/ 	.short	0x0100
        /*023a*/ 	.byte	0x04
	.zero		1


	//   ....[19]....
        /*023c*/ 	.word	0x000008a0
        /*0240*/ 	.word	0x000000ff
        /*0244*/ 	.word	0x000000a8
        /*0248*/ 	.short	0x0100
        /*024a*/ 	.byte	0x04
	.zero		1


	//   ....[20]....
        /*024c*/ 	.word	0x000008b0
        /*0250*/ 	.word	0x000000ff
        /*0254*/ 	.word	0x00000090
        /*0258*/ 	.short	0x0100
        /*025a*/ 	.byte	0x04
	.zero		1


	//   ....[21]....
        /*025c*/ 	.word	0x000008c0
        /*0260*/ 	.word	0x000000ff
        /*0264*/ 	.word	0x000000b0
        /*0268*/ 	.short	0x0100
        /*026a*/ 	.byte	0x04
	.zero		1


	//   ....[22]....
        /*026c*/ 	.word	0x000008d0
        /*0270*/ 	.word	0x000000ff
        /*0274*/ 	.word	0x00000098
        /*0278*/ 	.short	0x0100
        /*027a*/ 	.byte	0x04
	.zero		1


	//   ....[23]....
        /*027c*/ 	.word	0x000008e0
        /*0280*/ 	.word	0x000000ff
        /*0284*/ 	.word	0x000000b8
        /*0288*/ 	.short	0x0100
        /*028a*/ 	.byte	0x04
	.zero		1


	//   ....[24]....
        /*028c*/ 	.word	0x000009d0
        /*0290*/ 	.word	0x000000ff
        /*0294*/ 	.word	0x000000c0
        /*0298*/ 	.short	0x0100
        /*029a*/ 	.byte	0x04
	.zero		1


	//   ....[25]....
        /*029c*/ 	.word	0x000009e0
        /*02a0*/ 	.word	0x000000ff
        /*02a4*/ 	.word	0x000000c8
        /*02a8*/ 	.short	0x0100
        /*02aa*/ 	.byte	0x04
	.zero		1


	//   ....[26]....
        /*02ac*/ 	.word	0x00000b20
        /*02b0*/ 	.word	0x000000ff
        /*02b4*/ 	.word	0x000000d0
        /*02b8*/ 	.short	0x0100
        /*02ba*/ 	.byte	0x06
	.zero		1


	//   ....[27]....
        /*02bc*/ 	.word	0x00000b30
        /*02c0*/ 	.word	0x000000ff
        /*02c4*/ 	.word	0x000000d8
        /*02c8*/ 	.short	0x0100
        /*02ca*/ 	.byte	0x06
	.zero		1


	//   ....[28]....
        /*02cc*/ 	.word	0x00000c70
        /*02d0*/ 	.word	0x000000ff
        /*02d4*/ 	.word	0x000000e0
        /*02d8*/ 	.short	0x0100
        /*02da*/ 	.byte	0x04
	.zero		1


	//   ....[29]....
        /*02dc*/ 	.word	0x00000c80
        /*02e0*/ 	.word	0x000000ff
        /*02e4*/ 	.word	0x000000f0
        /*02e8*/ 	.short	0x0100
        /*02ea*/ 	.byte	0x04
	.zero		1


	//   ....[30]....
        /*02ec*/ 	.word	0x00000c90
        /*02f0*/ 	.word	0x000000ff
        /*02f4*/ 	.word	0x000000e8
        /*02f8*/ 	.short	0x0100
        /*02fa*/ 	.byte	0x04
	.zero		1


	//   ....[31]....
        /*02fc*/ 	.word	0x00000ca0
        /*0300*/ 	.word	0x000000ff
        /*0304*/ 	.word	0x000000f8
        /*0308*/ 	.short	0x0100
        /*030a*/ 	.byte	0x04
	.zero		1


	//   ....[32]....
        /*030c*/ 	.word	0x00000da0
        /*0310*/ 	.word	0x000000ff
        /*0314*/ 	.word	0x00000100
        /*0318*/ 	.short	0x0100
        /*031a*/ 	.byte	0x06
	.zero		1


	//   ....[33]....
        /*031c*/ 	.word	0x00001ba0
        /*0320*/ 	.word	0x000000ff
        /*0324*/ 	.word	0x00000040
        /*0328*/ 	.short	0x010a
        /*032a*/ 	.byte	0x06
	.zero		1


	//   ....[34]....
        /*032c*/ 	.word	0x00001eb0
        /*0330*/ 	.word	0x000000ff
        /*0334*/ 	.word	0x00000040
        /*0338*/ 	.short	0x010a
        /*033a*/ 	.byte	0x0b
	.zero		1


	//   ....[35]....
        /*033c*/ 	.word	0x00002060
        /*0340*/ 	.word	0x000000ff
        /*0344*/ 	.word	0x00000040
        /*0348*/ 	.short	0x010a
        /*034a*/ 	.byte	0x08
	.zero		1


	//   ....[36]....
        /*034c*/ 	.word	0x00002290
        /*0350*/ 	.word	0x000000ff
        /*0354*/ 	.word	0x000000c8
        /*0358*/ 	.short	0x0101
        /*035a*/ 	.byte	0x1b
	.zero		1


	//   ....[37]....
        /*035c*/ 	.word	0x000022c0
        /*0360*/ 	.word	0x000000ff
        /*0364*/ 	.word	0x00000040
        /*0368*/ 	.short	0x010a
        /*036a*/ 	.byte	0x04
	.zero		1


	//   ....[38]....
        /*036c*/ 	.word	0x00002410
        /*0370*/ 	.word	0x000000ff
        /*0374*/ 	.word	0x00000040
        /*0378*/ 	.short	0x010a
        /*037a*/ 	.byte	0x15
	.zero		1


	//   ....[39]....
        /*037c*/ 	.word	0x000025c0
        /*0380*/ 	.word	0x000000ff
        /*0384*/ 	.word	0x00000040
        /*0388*/ 	.short	0x010a
        /*038a*/ 	.byte	0x08
	.zero		1


	//   ....[40]....
        /*038c*/ 	.word	0x000027f0
        /*0390*/ 	.word	0x000000ff
        /*0394*/ 	.word	0x000000d0
        /*0398*/ 	.short	0x010a
        /*039a*/ 	.byte	0x1b
	.zero		1


	//   ....[41]....
        /*039c*/ 	.word	0x000028b0
        /*03a0*/ 	.word	0x000000ff
        /*03a4*/ 	.word	0x00000000
        /*03a8*/ 	.short	0x0101
        /*03aa*/ 	.byte	0x04
	.zero		1


	//   ....[42]....
        /*03ac*/ 	.word	0x00002ea0
        /*03b0*/ 	.word	0x000000ff
        /*03b4*/ 	.word	0x00000000
        /*03b8*/ 	.short	0x010a
        /*03ba*/ 	.byte	0x04
	.zero		1


	//   ....[43]....
        /*03bc*/ 	.word	0x00002f40
        /*03c0*/ 	.word	0x000000ff
        /*03c4*/ 	.word	0x00000000
        /*03c8*/ 	.short	0x010a
        /*03ca*/ 	.byte	0x05
	.zero		1


	//   ....[44]....
        /*03cc*/ 	.word	0x00002fe0
        /*03d0*/ 	.word	0x000000ff
        /*03d4*/ 	.word	0x00000000
        /*03d8*/ 	.short	0x010a
        /*03da*/ 	.byte	0x05
	.zero		1


	//   ....[45]....
        /*03dc*/ 	.word	0x00003080
        /*03e0*/ 	.word	0x000000ff
        /*03e4*/ 	.word	0x00000000
        /*03e8*/ 	.short	0x010a
        /*03ea*/ 	.byte	0x05
	.zero		1


	//   ....[46]....
        /*03ec*/ 	.word	0x00003120
        /*03f0*/ 	.word	0x000000ff
        /*03f4*/ 	.word	0x00000000
        /*03f8*/ 	.short	0x010a
        /*03fa*/ 	.byte	0x05
	.zero		1


	//   ....[47]....
        /*03fc*/ 	.word	0x000031c0
        /*0400*/ 	.word	0x000000ff
        /*0404*/ 	.word	0x00000000
        /*0408*/ 	.short	0x010a
        /*040a*/ 	.byte	0x05
	.zero		1


	//   ....[48]....
        /*040c*/ 	.word	0x00003260
        /*0410*/ 	.word	0x000000ff
        /*0414*/ 	.word	0x00000000
        /*0418*/ 	.short	0x010a
        /*041a*/ 	.byte	0x05
	.zero		1


	//   ....[49]....
        /*041c*/ 	.word	0x00003310
        /*0420*/ 	.word	0x00000000
        /*0424*/ 	.word	0x00000000
        /*0428*/ 	.short	0x010a
        /*042a*/ 	.byte	0xff
	.zero		1


	//   ....[50]....
        /*042c*/ 	.word	0x00003460
        /*0430*/ 	.word	0x000000ff
        /*0434*/ 	.word	0x000000d8
        /*0438*/ 	.short	0x010a
        /*043a*/ 	.byte	0x04
	.zero		1


	//   ....[51]....
        /*043c*/ 	.word	0x00003500
        /*0440*/ 	.word	0x000000ff
        /*0444*/ 	.word	0x000000d0
        /*0448*/ 	.short	0x010a
        /*044a*/ 	.byte	0x04
	.zero		1


	//   ....[52]....
        /*044c*/ 	.word	0x000035a0
        /*0450*/ 	.word	0x000000ff
        /*0454*/ 	.word	0x00000000
        /*0458*/ 	.short	0x0101
        /*045a*/ 	.byte	0x05
	.zero		1


	//   ....[53]....
        /*045c*/ 	.word	0x000035e0
        /*0460*/ 	.word	0x000000ff
        /*0464*/ 	.word	0x000000d8
        /*0468*/ 	.short	0x0106
        /*046a*/ 	.byte	0x04
	.zero		1


	//   ....[54]....
        /*046c*/ 	.word	0x00003620
        /*0470*/ 	.word	0x00000000
        /*0474*/ 	.word	0x000000d8
        /*0478*/ 	.short	0x010a
        /*047a*/ 	.byte	0xff
	.zero		1


	//   ....[55]....
        /*047c*/ 	.word	0x00003870
        /*0480*/ 	.word	0x000000ff
        /*0484*/ 	.word	0x00000008
        /*0488*/ 	.short	0x010a
        /*048a*/ 	.byte	0x05
	.zero		1


	//   ....[56]....
        /*048c*/ 	.word	0x00003890
        /*0490*/ 	.word	0x000000ff
        /*0494*/ 	.word	0x00000008
        /*0498*/ 	.short	0x010a
        /*049a*/ 	.byte	0x05
	.zero		1


	//   ....[57]....
        /*049c*/ 	.word	0x00003a20
        /*04a0*/ 	.word	0x000000ff
        /*04a4*/ 	.word	0x00000008
        /*04a8*/ 	.short	0x010a
        /*04aa*/ 	.byte	0x05
	.zero		1


	//   ....[58]....
        /*04ac*/ 	.word	0x00003a40
        /*04b0*/ 	.word	0x000000ff
        /*04b4*/ 	.word	0x00000008
        /*04b8*/ 	.short	0x010a
        /*04ba*/ 	.byte	0x05
	.zero		1


	//   ....[59]....
        /*04bc*/ 	.word	0x00003b00
        /*04c0*/ 	.word	0x000000ff
        /*04c4*/ 	.word	0x00000000
        /*04c8*/ 	.short	0x0101
        /*04ca*/ 	.byte	0x04
	.zero		1


	//   ....[60]....
        /*04cc*/ 	.word	0x00003e60
        /*04d0*/ 	.word	0x000000ff
        /*04d4*/ 	.word	0x000000d0
        /*04d8*/ 	.short	0x010a
        /*04da*/ 	.byte	0x15
	.zero		1


	//   ....[61]....
        /*04dc*/ 	.word	0x00003f00
        /*04e0*/ 	.word	0x000000ff
        /*04e4*/ 	.word	0x00000000
        /*04e8*/ 	.short	0x0101
        /*04ea*/ 	.byte	0x24
	.zero		1


	//   ....[62]....
        /*04ec*/ 	.word	0x00003f40
        /*04f0*/ 	.word	0x000000ff
        /*04f4*/ 	.word	0x000000f0
        /*04f8*/ 	.short	0x010a
        /*04fa*/ 	.byte	0x1a
	.zero		1


	//   ....[63]....
        /*04fc*/ 	.word	0x00004010
        /*0500*/ 	.word	0x000000ff
        /*0504*/ 	.word	0x00000000
        /*0508*/ 	.short	0x010a
        /*050a*/ 	.byte	0x04
	.zero		1


	//   ....[64]....
        /*050c*/ 	.word	0x00004080
        /*0510*/ 	.word	0x000000ff
        /*0514*/ 	.word	0x00000000
        /*0518*/ 	.short	0x010a
        /*051a*/ 	.byte	0x11
	.zero		1


	//   ....[65]....
        /*051c*/ 	.word	0x000041d0
        /*0520*/ 	.word	0x000000ff
        /*0524*/ 	.word	0x00000000
        /*0528*/ 	.short	0x010a
        /*052a*/ 	.byte	0x05
	.zero		1


	//   ....[66]....
        /*052c*/ 	.word	0x000044d0
        /*0530*/ 	.word	0x000000ff
        /*0534*/ 	.word	0x00000000
        /*0538*/ 	.short	0x010a
        /*053a*/ 	.byte	0x04
	.zero		1


	//   ....[67]....
        /*053c*/ 	.word	0x00004570
        /*0540*/ 	.word	0x00000000
        /*0544*/ 	.word	0x00000000
        /*0548*/ 	.short	0x010a
        /*054a*/ 	.byte	0xff
	.zero		1


	//   ....[68]....
        /*054c*/ 	.word	0x000045b0
        /*0550*/ 	.word	0x00000000
        /*0554*/ 	.word	0x00000000
        /*0558*/ 	.short	0x010a
        /*055a*/ 	.byte	0xff
	.zero		1


	//   ....[69]....
        /*055c*/ 	.word	0x00004620
        /*0560*/ 	.word	0x000000ff
        /*0564*/ 	.word	0x00000000
        /*0568*/ 	.short	0x0101
        /*056a*/ 	.byte	0x04
	.zero		1


	//   ....[70]....
        /*056c*/ 	.word	0x00004660
        /*0570*/ 	.word	0x000000ff
        /*0574*/ 	.word	0x00000100
        /*0578*/ 	.short	0x010a
        /*057a*/ 	.byte	0x15
	.zero		1


	//   ....[71]....
        /*057c*/ 	.word	0x000046d0
        /*0580*/ 	.word	0x000000ff
        /*0584*/ 	.word	0x00000000
        /*0588*/ 	.short	0x0101
        /*058a*/ 	.byte	0x04
	.zero		1


	//   ....[72]....
        /*058c*/ 	.word	0x00004d60
        /*0590*/ 	.word	0x000000ff
        /*0594*/ 	.word	0x000000d0
        /*0598*/ 	.short	0x010a
        /*059a*/ 	.byte	0x1f
	.zero		1


	//   ....[73]....
        /*059c*/ 	.word	0x00004e00
        /*05a0*/ 	.word	0x000000ff
        /*05a4*/ 	.word	0x00000000
        /*05a8*/ 	.short	0x0101
        /*05aa*/ 	.byte	0x36
	.zero		1


	//   ....[74]....
        /*05ac*/ 	.word	0x00005320
        /*05b0*/ 	.word	0x000000ff
        /*05b4*/ 	.word	0x000000c8
        /*05b8*/ 	.short	0x010a
        /*05ba*/ 	.byte	0x1f
	.zero		1


	//   ....[75]....
        /*05bc*/ 	.word	0x000057d0
        /*05c0*/ 	.word	0x000000ff
        /*05c4*/ 	.word	0x000000a0
        /*05c8*/ 	.short	0x010a
        /*05ca*/ 	.byte	0x1f
	.zero		1


	//   ....[76]....
        /*05cc*/ 	.word	0x00005920
        /*05d0*/ 	.word	0x000000ff
        /*05d4*/ 	.word	0x00000080
        /*05d8*/ 	.short	0x010b
        /*05da*/ 	.byte	0x1f
	.zero		1


	//   ....[77]....
        /*05dc*/ 	.word	0x00005930
        /*05e0*/ 	.word	0x000000ff
        /*05e4*/ 	.word	0x00000000
        /*05e8*/ 	.short	0x0101
        /*05ea*/ 	.byte	0x3b
	.zero		1


	//   ....[78]....
        /*05ec*/ 	.word	0x00005940
        /*05f0*/ 	.word	0x000000ff
        /*05f4*/ 	.word	0x000000a8
        /*05f8*/ 	.short	0x010a
        /*05fa*/ 	.byte	0x1f
	.zero		1


	//   ....[79]....
        /*05fc*/ 	.word	0x00005aa0
        /*0600*/ 	.word	0x000000ff
        /*0604*/ 	.word	0x00000088
        /*0608*/ 	.short	0x010b
        /*060a*/ 	.byte	0x1f
	.zero		1


	//   ....[80]....
        /*060c*/ 	.word	0x00005ab0
        /*0610*/ 	.word	0x000000ff
        /*0614*/ 	.word	0x00000000
        /*0618*/ 	.short	0x0101
        /*061a*/ 	.byte	0x3a
	.zero		1


	//   ....[81]....
        /*061c*/ 	.word	0x00005ac0
        /*0620*/ 	.word	0x000000ff
        /*0624*/ 	.word	0x000000b0
        /*0628*/ 	.short	0x010a
        /*062a*/ 	.byte	0x1f
	.zero		1


	//   ....[82]....
        /*062c*/ 	.word	0x00005c40
        /*0630*/ 	.word	0x000000ff
        /*0634*/ 	.word	0x00000090
        /*0638*/ 	.short	0x010b
        /*063a*/ 	.byte	0x1f
	.zero		1


	//   ....[83]....
        /*063c*/ 	.word	0x00005c50
        /*0640*/ 	.word	0x000000ff
        /*0644*/ 	.word	0x00000000
        /*0648*/ 	.short	0x0101
        /*064a*/ 	.byte	0x39
	.zero		1


	//   ....[84]....
        /*064c*/ 	.word	0x00005c60
        /*0650*/ 	.word	0x000000ff
        /*0654*/ 	.word	0x000000b8
        /*0658*/ 	.short	0x010a
        /*065a*/ 	.byte	0x1f
	.zero		1


	//   ....[85]....
        /*065c*/ 	.word	0x00005e30
        /*0660*/ 	.word	0x000000ff
        /*0664*/ 	.word	0x00000098
        /*0668*/ 	.short	0x010b
        /*066a*/ 	.byte	0x1f
	.zero		1


	//   ....[86]....
        /*066c*/ 	.word	0x00005e40
        /*0670*/ 	.word	0x000000ff
        /*0674*/ 	.word	0x00000000
        /*0678*/ 	.short	0x0101
        /*067a*/ 	.byte	0x38
	.zero		1


	//   ....[87]....
        /*067c*/ 	.word	0x00005e70
        /*0680*/ 	.word	0x000000ff
        /*0684*/ 	.word	0x000000a0
        /*0688*/ 	.short	0x010a
        /*068a*/ 	.byte	0x1f
	.zero		1


	//   ....[88]....
        /*068c*/ 	.word	0x00005e90
        /*0690*/ 	.word	0x000000ff
        /*0694*/ 	.word	0x000000a8
        /*0698*/ 	.short	0x010a
        /*069a*/ 	.byte	0x1f
	.zero		1


	//   ....[89]....
        /*069c*/ 	.word	0x00005eb0
        /*06a0*/ 	.word	0x000000ff
        /*06a4*/ 	.word	0x000000b0
        /*06a8*/ 	.short	0x010a
        /*06aa*/ 	.byte	0x1f
	.zero		1


	//   ....[90]....
        /*06ac*/ 	.word	0x00005ef0
        /*06b0*/ 	.word	0x00000000
        /*06b4*/ 	.word	0x000000b8
        /*06b8*/ 	.short	0x010a
        /*06ba*/ 	.byte	0xff
	.zero		1


	//   ....[91]....
        /*06bc*/ 	.word	0x00006250
        /*06c0*/ 	.word	0x000000ff
        /*06c4*/ 	.word	0x000000d0
        /*06c8*/ 	.short	0x010a
        /*06ca*/ 	.byte	0x31
	.zero		1


	//   ....[92]....
        /*06cc*/ 	.word	0x00006320
        /*06d0*/ 	.word	0x000000ff
        /*06d4*/ 	.word	0x00000000
        /*06d8*/ 	.short	0x0101
        /*06da*/ 	.byte	0x04
	.zero		1


	//   ....[93]....
        /*06dc*/ 	.word	0x00007360
        /*06e0*/ 	.word	0x000000ff
        /*06e4*/ 	.word	0x00000080
        /*06e8*/ 	.short	0x010a
        /*06ea*/ 	.byte	0x31
	.zero		1


	//   ....[94]....
        /*06ec*/ 	.word	0x000073a0
        /*06f0*/ 	.word	0x00000063
        /*06f4*/ 	.word	0x000000e0
        /*06f8*/ 	.short	0x010a
        /*06fa*/ 	.byte	0xff
	.zero		1


	//   ....[95]....
        /*06fc*/ 	.word	0x00007490
        /*0700*/ 	.word	0x000000ff
        /*0704*/ 	.word	0x00000080
        /*0708*/ 	.short	0x010a
        /*070a*/ 	.byte	0x31
	.zero		1


	//   ....[96]....
        /*070c*/ 	.word	0x00007580
        /*0710*/ 	.word	0x00000063
        /*0714*/ 	.word	0x000000e0
        /*0718*/ 	.short	0x010a
        /*071a*/ 	.byte	0xff
	.zero		1


	//   ....[97]....
        /*071c*/ 	.word	0x00008050
        /*0720*/ 	.word	0x00000000
        /*0724*/ 	.word	0x00000000
        /*0728*/ 	.short	0x0101
        /*072a*/ 	.byte	0xff
	.zero		1


	//   ....[98]....
        /*072c*/ 	.word	0x00008060
        /*0730*/ 	.word	0x00000003
        /*0734*/ 	.word	0x00000080
        /*0738*/ 	.short	0x010a
        /*073a*/ 	.byte	0xff
	.zero		1


	//   ....[99]....
        /*073c*/ 	.word	0x00008140
        /*0740*/ 	.word	0x00000003
        /*0744*/ 	.word	0x00000080
        /*0748*/ 	.short	0x010a
        /*074a*/ 	.byte	0xff
	.zero		1


	//   ....[100]....
        /*074c*/ 	.word	0x00008c90
        /*0750*/ 	.word	0x00000066
        /*0754*/ 	.word	0x00000000
        /*0758*/ 	.short	0x0101
        /*075a*/ 	.byte	0xff
	.zero		1


	//   ....[101]....
        /*075c*/ 	.word	0x00008cb0
        /*0760*/ 	.word	0x0000003e
        /*0764*/ 	.word	0x00000080
        /*0768*/ 	.short	0x010a
        /*076a*/ 	.byte	0xff
	.zero		1


	//   ....[102]....
        /*076c*/ 	.word	0x00008d80
        /*0770*/ 	.word	0x0000003e
        /*0774*/ 	.word	0x00000080
        /*0778*/ 	.short	0x010a
        /*077a*/ 	.byte	0xff
	.zero		1


	//   ....[103]....
        /*077c*/ 	.word	0x000098c0
        /*0780*/ 	.word	0x0000003e
        /*0784*/ 	.word	0x00000000
        /*0788*/ 	.short	0x0101
        /*078a*/ 	.byte	0xff
	.zero		1


	//   ....[104]....
        /*078c*/ 	.word	0x000098e0
        /*0790*/ 	.word	0x0000003d
        /*0794*/ 	.word	0x00000080
        /*0798*/ 	.short	0x010a
        /*079a*/ 	.byte	0xff
	.zero		1


	//   ....[105]....
        /*079c*/ 	.word	0x000099b0
        /*07a0*/ 	.word	0x0000003d
        /*07a4*/ 	.word	0x00000080
        /*07a8*/ 	.short	0x010a
        /*07aa*/ 	.byte	0xff
	.zero		1


	//   ....[106]....
        /*07ac*/ 	.word	0x00009da0
        /*07b0*/ 	.word	0x00000063
        /*07b4*/ 	.word	0x00000000
        /*07b8*/ 	.short	0x0101
        /*07ba*/ 	.byte	0xff
	.zero		1


	//   ....[107]....
        /*07bc*/ 	.word	0x0000a540
        /*07c0*/ 	.word	0x00000002
        /*07c4*/ 	.word	0x00000000
        /*07c8*/ 	.short	0x0101
        /*07ca*/ 	.byte	0xff
	.zero		1


	//   ....[108]....
        /*07cc*/ 	.word	0x0000a7c0
        /*07d0*/ 	.word	0x000000ff
        /*07d4*/ 	.word	0x00000000
        /*07d8*/ 	.short	0x0101
        /*07da*/ 	.byte	0x04
	.zero		1


	//   ....[109]....
        /*07dc*/ 	.word	0x0000a7f0
        /*07e0*/ 	.word	0x00000000
        /*07e4*/ 	.word	0x00000040
        /*07e8*/ 	.short	0x010a
        /*07ea*/ 	.byte	0xff
	.zero		1


	//   ....[110]....
        /*07ec*/ 	.word	0x0000a850
        /*07f0*/ 	.word	0x00000000
        /*07f4*/ 	.word	0x00000040
        /*07f8*/ 	.short	0x010a
        /*07fa*/ 	.byte	0xff
	.zero		1


	//   ....[111]....
        /*07fc*/ 	.word	0x0000a8b0
        /*0800*/ 	.word	0x00000000
        /*0804*/ 	.word	0x000000d0
        /*0808*/ 	.short	0x010a
        /*080a*/ 	.byte	0xff
	.zero		1


	//   ....[112]....
        /*080c*/ 	.word	0x0000a910
        /*0810*/ 	.word	0x00000000
        /*0814*/ 	.word	0x00000000
        /*0818*/ 	.short	0x010a
        /*081a*/ 	.byte	0xff
	.zero		1


	//   ....[113]....
        /*081c*/ 	.word	0x0000a970
        /*0820*/ 	.word	0x00000000
        /*0824*/ 	.word	0x00000000
        /*0828*/ 	.short	0x010a
        /*082a*/ 	.byte	0xff
	.zero		1


	//   ....[114]....
        /*082c*/ 	.word	0x0000a9d0
        /*0830*/ 	.word	0x00000000
        /*0834*/ 	.word	0x00000000
        /*0838*/ 	.short	0x010a
        /*083a*/ 	.byte	0xff
	.zero		1


	//   ....[115]....
        /*083c*/ 	.word	0x0000aa30
        /*0840*/ 	.word	0x00000000
        /*0844*/ 	.word	0x00000000
        /*0848*/ 	.short	0x010a
        /*084a*/ 	.byte	0xff
	.zero		1


	//   ....[116]....
        /*084c*/ 	.word	0x0000aa90
        /*0850*/ 	.word	0x00000000
        /*0854*/ 	.word	0x00000000
        /*0858*/ 	.short	0x010a
        /*085a*/ 	.byte	0xff
	.zero		1


	//   ....[117]....
        /*085c*/ 	.word	0x0000aaf0
        /*0860*/ 	.word	0x00000000
        /*0864*/ 	.word	0x00000000
        /*0868*/ 	.short	0x010a
        /*086a*/ 	.byte	0xff
	.zero		1


	//   ....[118]....
        /*086c*/ 	.word	0x0000ab50
        /*0870*/ 	.word	0x00000000
        /*0874*/ 	.word	0x00000000
        /*0878*/ 	.short	0x010a
        /*087a*/ 	.byte	0xff
	.zero		1


	//   ....[119]....
        /*087c*/ 	.word	0x0000abb0
        /*0880*/ 	.word	0x00000004
        /*0884*/ 	.word	0x000000d8
        /*0888*/ 	.short	0x010a
        /*088a*/ 	.byte	0xff
	.zero		1


	//   ....[120]....
        /*088c*/ 	.word	0x0000ac10
        /*0890*/ 	.word	0x00000004
        /*0894*/ 	.word	0x000000d0
        /*0898*/ 	.short	0x010a
        /*089a*/ 	.byte	0xff
	.zero		1


	//   ....[121]....
        /*089c*/ 	.word	0x0000ac70
        /*08a0*/ 	.word	0x00000005
        /*08a4*/ 	.word	0x00000008
        /*08a8*/ 	.short	0x010a
        /*08aa*/ 	.byte	0xff
	.zero		1


	//   ....[122]....
        /*08ac*/ 	.word	0x0000ad60
        /*08b0*/ 	.word	0x00000003
        /*08b4*/ 	.word	0x00000008
        /*08b8*/ 	.short	0x010a
        /*08ba*/ 	.byte	0xff
	.zero		1


	//   ....[123]....
        /*08bc*/ 	.word	0x0000adc0
        /*08c0*/ 	.word	0x00000004
        /*08c4*/ 	.word	0x000000d0
        /*08c8*/ 	.short	0x010a
        /*08ca*/ 	.byte	0xff
	.zero		1


	//   ....[124]....
        /*08cc*/ 	.word	0x0000ae20
        /*08d0*/ 	.word	0x00000004
        /*08d4*/ 	.word	0x000000f0
        /*08d8*/ 	.short	0x010a
        /*08da*/ 	.byte	0xff
	.zero		1


	//   ....[125]....
        /*08dc*/ 	.word	0x0000ae80
        /*08e0*/ 	.word	0x00000004
        /*08e4*/ 	.word	0x00000000
        /*08e8*/ 	.short	0x010a
        /*08ea*/ 	.byte	0xff
	.zero		1


	//   ....[126]....
        /*08ec*/ 	.word	0x0000aee0
        /*08f0*/ 	.word	0x00000000
        /*08f4*/ 	.word	0x00000000
        /*08f8*/ 	.short	0x010a
        /*08fa*/ 	.byte	0xff
	.zero		1


	//   ....[127]....
        /*08fc*/ 	.word	0x0000af40
        /*0900*/ 	.word	0x00000000
        /*0904*/ 	.word	0x00000100
        /*0908*/ 	.short	0x010a
        /*090a*/ 	.byte	0xff
	.zero		1


	//   ....[128]....
        /*090c*/ 	.word	0x0000afa0
        /*0910*/ 	.word	0x00000000
        /*0914*/ 	.word	0x000000d0
        /*0918*/ 	.short	0x010a
        /*091a*/ 	.byte	0xff
	.zero		1


	//   ....[129]....
        /*091c*/ 	.word	0x0000b000
        /*0920*/ 	.word	0x00000003
        /*0924*/ 	.word	0x000000c8
        /*0928*/ 	.short	0x010a
        /*092a*/ 	.byte	0xff
	.zero		1


	//   ....[130]....
        /*092c*/ 	.word	0x0000b060
        /*0930*/ 	.word	0x00000000
        /*0934*/ 	.word	0x000000a0
        /*0938*/ 	.short	0x010a
        /*093a*/ 	.byte	0xff
	.zero		1


	//   ....[131]....
        /*093c*/ 	.word	0x0000b0c0
        /*0940*/ 	.word	0x00000000
        /*0944*/ 	.word	0x000000a8
        /*0948*/ 	.short	0x010a
        /*094a*/ 	.byte	0xff
	.zero		1


	//   ....[132]....
        /*094c*/ 	.word	0x0000b120
        /*0950*/ 	.word	0x00000000
        /*0954*/ 	.word	0x000000b0
        /*0958*/ 	.short	0x010a
        /*095a*/ 	.byte	0xff
	.zero		1


	//   ....[133]....
        /*095c*/ 	.word	0x0000b180
        /*0960*/ 	.word	0x00000000
        /*0964*/ 	.word	0x000000b8
        /*0968*/ 	.short	0x010a
        /*096a*/ 	.byte	0xff
	.zero		1


	//   ....[134]....
        /*096c*/ 	.word	0x0000b1e0
        /*0970*/ 	.word	0x00000000
        /*0974*/ 	.word	0x000000a0
        /*0978*/ 	.short	0x010a
        /*097a*/ 	.byte	0xff
	.zero		1


	//   ....[135]....
        /*097c*/ 	.word	0x0000b240
        /*0980*/ 	.word	0x00000000
        /*0984*/ 	.word	0x000000a8
        /*0988*/ 	.short	0x010a
        /*098a*/ 	.byte	0xff
	.zero		1


	//   ....[136]....
        /*098c*/ 	.word	0x0000b2a0
        /*0990*/ 	.word	0x00000000
        /*0994*/ 	.word	0x000000b0
        /*0998*/ 	.short	0x010a
        /*099a*/ 	.byte	0xff
	.zero		1


	//   ....[137]....
        /*099c*/ 	.word	0x0000b300
        /*09a0*/ 	.word	0x00000000
        /*09a4*/ 	.word	0x000000d0
        /*09a8*/ 	.short	0x010a
        /*09aa*/ 	.byte	0xff
	.zero		1


	//   ....[138]....
        /*09ac*/ 	.word	0x0000b360
        /*09b0*/ 	.word	0x00000002
        /*09b4*/ 	.word	0x00000080
        /*09b8*/ 	.short	0x010a
        /*09ba*/ 	.byte	0xff
	.zero		1


	//   ....[139]....
        /*09bc*/ 	.word	0x0000b3b0
        /*09c0*/ 	.word	0x00000063
        /*09c4*/ 	.word	0x000000e0
        /*09c8*/ 	.short	0x010a
        /*09ca*/ 	.byte	0xff
	.zero		1


	//   ....[140]....
        /*09cc*/ 	.word	0x0000b400
        /*09d0*/ 	.word	0x00000003
        /*09d4*/ 	.word	0x00000080
        /*09d8*/ 	.short	0x010a
        /*09da*/ 	.byte	0xff
	.zero		1


	//   ....[141]....
        /*09dc*/ 	.word	0x0000b450
        /*09e0*/ 	.word	0x0000003e
        /*09e4*/ 	.word	0x00000080
        /*09e8*/ 	.short	0x010a
        /*09ea*/ 	.byte	0xff
	.zero		1


	//   ....[142]....
        /*09ec*/ 	.word	0x0000b4a0
        /*09f0*/ 	.word	0x0000003d
        /*09f4*/ 	.word	0x00000080
        /*09f8*/ 	.short	0x010a
        /*09fa*/ 	.byte	0xff
	.zero		1


	//----- nvinfo : EIATTR_NUM_MBARRIERS
	.align		4
.L_47:
        /*09fc*/ 	.byte	0x03, 0x38
        /*09fe*/ 	.short	0x0021


	//----- nvinfo : EIATTR_EXIT_INSTR_OFFSETS
	.align		4
        /*0a00*/ 	.byte	0x04, 0x1c
        /*0a02*/ 	.short	(.L_49 - .L_48)


	//   ....[0]....
.L_48:
        /*0a04*/ 	.word	0x00003340


	//   ....[1]....
        /*0a08*/ 	.word	0x000035f0


	//   ....[2]....
        /*0a0c*/ 	.word	0x00003650


	//   ....[3]....
        /*0a10*/ 	.word	0x000048f0


	//   ....[4]....
        /*0a14*/ 	.word	0x00005f20


	//   ....[5]....
        /*0a18*/ 	.word	0x00005f60


	//   ....[6]....
        /*0a1c*/ 	.word	0x0000a6a0


	//   ....[7]....
        /*0a20*/ 	.word	0x0000a720


	//   ....[8]....
        /*0a24*/ 	.word	0x0000a750


	//   ....[9]....
        /*0a28*/ 	.word	0x0000a7d0


	//----- nvinfo : EIATTR_MAX_THREADS
	.align		4
.L_49:
        /*0a2c*/ 	.byte	0x04, 0x05
        /*0a2e*/ 	.short	(.L_51 - .L_50)
.L_50:
        /*0a30*/ 	.word	0x00000100
        /*0a34*/ 	.word	0x00000001
        /*0a38*/ 	.word	0x00000001


	//----- nvinfo : EIATTR_CRS_STACK_SIZE
	.align		4
.L_51:
        /*0a3c*/ 	.byte	0x04, 0x1e
        /*0a3e*/ 	.short	(.L_53 - .L_52)
.L_52:
        /*0a40*/ 	.word	0x00000000


	//----- nvinfo : EIATTR_CBANK_PARAM_SIZE
	.align		4
.L_53:
        /*0a44*/ 	.byte	0x03, 0x19
        /*0a46*/ 	.short	0x0800


	//----- nvinfo : EIATTR_PARAM_CBANK
	.align		4
        /*0a48*/ 	.byte	0x04, 0x0a
        /*0a4a*/ 	.short	(.L_55 - .L_54)
	.align		4
.L_54:
        /*0a4c*/ 	.word	index@(.nv.constant0._ZN7cutlass13device_kernelINS_4conv6kernel13ConvUniversalINS1_16ConvProblemShapeILNS1_8OperatorE2ELi2EEENS1_10collective14CollectiveConvINS1_47MainloopSm100TmaUmmaWarpSpecializedImplicitGemmILS5_2ELi8ELi2ELi1ELi2EN4cute5tupleIJNSA_1CILi2EEENSC_ILi1EEESE_EEEEENSB_IJNSC_ILi256EEENSB_IJNSC_ILi128EEEEEENSB_IJNSC_ILi64EEEEEEEEENS_10bfloat16_tESN_NSA_8TiledMMAINSA_8MMA_AtomIJNSA_26SM100_MMA_F16BF16_2x1SM_SSISN_SN_fLi256ELi128ELNSA_4UMMA5MajorE1ELSS_1ELNSR_7ScaleInE0ELST_0EEEEEENSA_6LayoutINSB_IJSE_SE_SE_EEENSB_IJNSC_ILi0EEESY_SY_EEEEENSB_IJNSA_10UnderscoreES11_S11_EEEEENS7_6detail27Sm100ImplicitGemmTileTraitsINSA_18SM100_TMA_2SM_LOADENSA_14ComposedLayoutINSA_7SwizzleILi3ELi4ELi3EEENSA_18smem_ptr_flag_bitsILi16EEENSW_INSB_IJSK_NSC_ILi8EEEEEENSB_IJSE_SK_EEEEEEEvEENS15_INSA_25SM100_TMA_2SM_LOAD_IM2COLES1G_vEEEENS_8epilogue10collective18CollectiveEpilogueINS1L_23Sm100TmaWarpSpecializedILi4ELi2ELi32ELb1ELb0EEEJNSB_IJSI_SJ_SL_EEENSB_IJNSW_ISI_SE_EENSW_INSC_ILi32EEESE_EEEEESN_NSB_IJlNSB_IJSE_llEEESY_EEESN_S1W_NS1L_6fusion15FusionCallbacksIS1P_NS1X_17LinearCombinationISN_fSN_fLNS_15FloatRoundStyleE2EEES1Q_S1U_JEEENSA_5SM1004TMEM4LOAD26SM100_TMEM_LOAD_32dp32b32xENSA_13SM90_TMA_LOADENS17_INS18_ILi2ELi4ELi3EEES1B_NSW_INSB_IJS1C_S1S_EEENSB_IJS1S_SE_EEEEEEENSA_39AutoVectorizingCopyWithAssumedAlignmentILi128EEENSA_14SM90_TMA_STOREES2C_S2E_S2E_EEEvvEEEEvNT_6ParamsE)
        /*0a50*/ 	.short	0x0380
        /*0a52*/ 	.short	0x0800


	//----- nvinfo : EIATTR_SW_WAR
	.align		4
.L_55:
        /*0a54*/ 	.byte	0x04, 0x36
        /*0a56*/ 	.short	(.L_57 - .L_56)
.L_56:
        /*0a58*/ 	.word	0x00000008
.L_57:


//--------------------- .nv.callgraph             --------------------------
	.section	.nv.callgraph,"",@"SHT_CUDA_CALLGRAPH"
	.align	4
	.sectionentsize	8
	.align		4
        /*0000*/ 	.word	0x00000000
	.align		4
        /*0004*/ 	.word	0xffffffff
	.align		4
        /*0008*/ 	.word	index@(_ZN7cutlass13device_kernelINS_4conv6kernel13ConvUniversalINS1_16ConvProblemShapeILNS1_8OperatorE2ELi2EEENS1_10collective14CollectiveConvINS1_47MainloopSm100TmaUmmaWarpSpecializedImplicitGemmILS5_2ELi8ELi2ELi1ELi2EN4cute5tupleIJNSA_1CILi2EEENSC_ILi1EEESE_EEEEENSB_IJNSC_ILi256EEENSB_IJNSC_ILi128EEEEEENSB_IJNSC_ILi64EEEEEEEEENS_10bfloat16_tESN_NSA_8TiledMMAINSA_8MMA_AtomIJNSA_26SM100_MMA_F16BF16_2x1SM_SSISN_SN_fLi256ELi128ELNSA_4UMMA5MajorE1ELSS_1ELNSR_7ScaleInE0ELST_0EEEEEENSA_6LayoutINSB_IJSE_SE_SE_EEENSB_IJNSC_ILi0EEESY_SY_EEEEENSB_IJNSA_10UnderscoreES11_S11_EEEEENS7_6detail27Sm100ImplicitGemmTileTraitsINSA_18SM100_TMA_2SM_LOADENSA_14ComposedLayoutINSA_7SwizzleILi3ELi4ELi3EEENSA_18smem_ptr_flag_bitsILi16EEENSW_INSB_IJSK_NSC_ILi8EEEEEENSB_IJSE_SK_EEEEEEEvEENS15_INSA_25SM100_TMA_2SM_LOAD_IM2COLES1G_vEEEENS_8epilogue10collective18CollectiveEpilogueINS1L_23Sm100TmaWarpSpecializedILi4ELi2ELi32ELb1ELb0EEEJNSB_IJSI_SJ_SL_EEENSB_IJNSW_ISI_SE_EENSW_INSC_ILi32EEESE_EEEEESN_NSB_IJlNSB_IJSE_llEEESY_EEESN_S1W_NS1L_6fusion15FusionCallbacksIS1P_NS1X_17LinearCombinationISN_fSN_fLNS_15FloatRoundStyleE2EEES1Q_S1U_JEEENSA_5SM1004TMEM4LOAD26SM100_TMEM_LOAD_32dp32b32xENSA_13SM90_TMA_LOADENS17_INS18_ILi2ELi4ELi3EEES1B_NSW_INSB_IJS1C_S1S_EEENSB_IJS1S_SE_EEEEEEENSA_39AutoVectorizingCopyWithAssumedAlignmentILi128EEENSA_14SM90_TMA_STOREES2C_S2E_S2E_EEEvvEEEEvNT_6ParamsE)
	.align		4
        /*000c*/ 	.word	index@(__assertfail)
	.align		4
        /*0010*/ 	.word	0x00000000
	.align		4
        /*0014*/ 	.word	0xfffffffe
	.align		4
        /*0018*/ 	.word	0x00000000
	.align		4
        /*001c*/ 	.word	0xfffffffd
	.align		4
        /*0020*/ 	.word	0x00000000
	.align		4
        /*0024*/ 	.word	0xfffffffc


//--------------------- .nv.constant4             --------------------------
	.section	.nv.constant4,"a",@progbits
	.align	8
	.align		8
.nv.constant4:
        /*0000*/ 	.dword	__assertfail
	.align		8
        /*0008*/ 	.dword	__unnamed_1
	.align		8
        /*0010*/ 	.dword	__unnamed_2
	.align		8
        /*0018*/ 	.dword	_ZN39_INTERNAL_090c03e6_4_k_cu_64f10ced_32174cuda3std3__45__cpo5beginE
	.align		8
        /*0020*/ 	.dword	_ZN39_INTERNAL_090c03e6_4_k_cu_64f10ced_32174cuda3std3__45__cpo3endE
	.align		8
        /*0028*/ 	.dword	_ZN39_INTERNAL_090c03e6_4_k_cu_64f10ced_32174cuda3std3__45__cpo6cbeginE
	.align		8
        /*0030*/ 	.dword	_ZN39_INTERNAL_090c03e6_4_k_cu_64f10ced_32174cuda3std3__45__cpo4cendE
	.align		8
        /*0038*/ 	.dword	_ZN39_INTERNAL_090c03e6_4_k_cu_64f10ced_32174cuda3std3__441_GLOBAL__N__090c03e6_4_k_cu_64f10ced_32176ignoreE
	.align		8
        /*0040*/ 	.dword	_ZN39_INTERNAL_090c03e6_4_k_cu_64f10ced_32174cuda3std3__419piecewise_constructE
	.align		8
        /*0048*/ 	.dword	_ZN39_INTERNAL_090c03e6_4_k_cu_64f10ced_32174cuda3std3__48in_placeE
	.align		8
        /*0050*/ 	.dword	_ZN39_INTERNAL_090c03e6_4_k_cu_64f10ced_32174cuda3std6ranges3__45__cpo4swapE
	.align		8
        /*0058*/ 	.dword	_ZN39_INTERNAL_090c03e6_4_k_cu_64f10ced_32174cuda3std6ranges3__45__cpo9iter_moveE
	.align		8
        /*0060*/ 	.dword	_ZN39_INTERNAL_090c03e6_4_k_cu_64f10ced_32174cute7productE
	.align		8
        /*0068*/ 	.dword	_ZN39_INTERNAL_090c03e6_4_k_cu_64f10ced_32174cute1_E
	.align		8
        /*0070*/ 	.dword	$str$27
	.align		8
        /*0078*/ 	.dword	$str$28
	.align		8
        /*0080*/ 	.dword	$str$29
	.align		8
        /*0088*/ 	.dword	$str$30


//--------------------- .text._ZN7cutlass13device_kernelINS_4conv6kernel13ConvUniversalINS1_16ConvProblemShapeILNS1_8OperatorE2ELi2EEENS1_10collective14CollectiveConvINS1_47MainloopSm100TmaUmmaWarpSpecializedImplicitGemmILS5_2ELi8ELi2ELi1ELi2EN4cute5tupleIJNSA_1CILi2EEENSC_ILi1EEESE_EEEEENSB_IJNSC_ILi256EEENSB_IJNSC_ILi128EEEEEENSB_IJNSC_ILi64EEEEEEEEENS_10bfloat16_tESN_NSA_8TiledMMAINSA_8MMA_AtomIJNSA_26SM100_MMA_F16BF16_2x1SM_SSISN_SN_fLi256ELi128ELNSA_4UMMA5MajorE1ELSS_1ELNSR_7ScaleInE0ELST_0EEEEEENSA_6LayoutINSB_IJSE_SE_SE_EEENSB_IJNSC_ILi0EEESY_SY_EEEEENSB_IJNSA_10UnderscoreES11_S11_EEEEENS7_6detail27Sm100ImplicitGemmTileTraitsINSA_18SM100_TMA_2SM_LOADENSA_14ComposedLayoutINSA_7SwizzleILi3ELi4ELi3EEENSA_18smem_ptr_flag_bitsILi16EEENSW_INSB_IJSK_NSC_ILi8EEEEEENSB_IJSE_SK_EEEEEEEvEENS15_INSA_25SM100_TMA_2SM_LOAD_IM2COLES1G_vEEEENS_8epilogue10collective18CollectiveEpilogueINS1L_23Sm100TmaWarpSpecializedILi4ELi2ELi32ELb1ELb0EEEJNSB_IJSI_SJ_SL_EEENSB_IJNSW_ISI_SE_EENSW_INSC_ILi32EEESE_EEEEESN_NSB_IJlNSB_IJSE_llEEESY_EEESN_S1W_NS1L_6fusion15FusionCallbacksIS1P_NS1X_17LinearCombinationISN_fSN_fLNS_15FloatRoundStyleE2EEES1Q_S1U_JEEENSA_5SM1004TMEM4LOAD26SM100_TMEM_LOAD_32dp32b32xENSA_13SM90_TMA_LOADENS17_INS18_ILi2ELi4ELi3EEES1B_NSW_INSB_IJS1C_S1S_EEENSB_IJS1S_SE_EEEEEEENSA_39AutoVectorizingCopyWithAssumedAlignmentILi128EEENSA_14SM90_TMA_STOREES2C_S2E_S2E_EEEvvEEEEvNT_6ParamsE --------------------------
	.section	.text._ZN7cutlass13device_kernelINS_4conv6kernel13ConvUniversalINS1_16ConvProblemShapeILNS1_8OperatorE2ELi2EEENS1_10collective14CollectiveConvINS1_47MainloopSm100TmaUmmaWarpSpecializedImplicitGemmILS5_2ELi8ELi2ELi1ELi2EN4cute5tupleIJNSA_1CILi2EEENSC_ILi1EEESE_EEEEENSB_IJNSC_ILi256EEENSB_IJNSC_ILi128EEEEEENSB_IJNSC_ILi64EEEEEEEEENS_10bfloat16_tESN_NSA_8TiledMMAINSA_8MMA_AtomIJNSA_26SM100_MMA_F16BF16_2x1SM_SSISN_SN_fLi256ELi128ELNSA_4UMMA5MajorE1ELSS_1ELNSR_7ScaleInE0ELST_0EEEEEENSA_6LayoutINSB_IJSE_SE_SE_EEENSB_IJNSC_ILi0EEESY_SY_EEEEENSB_IJNSA_10UnderscoreES11_S11_EEEEENS7_6detail27Sm100ImplicitGemmTileTraitsINSA_18SM100_TMA_2SM_LOADENSA_14ComposedLayoutINSA_7SwizzleILi3ELi4ELi3EEENSA_18smem_ptr_flag_bitsILi16EEENSW_INSB_IJSK_NSC_ILi8EEEEEENSB_IJSE_SK_EEEEEEEvEENS15_INSA_25SM100_TMA_2SM_LOAD_IM2COLES1G_vEEEENS_8epilogue10collective18CollectiveEpilogueINS1L_23Sm100TmaWarpSpecializedILi4ELi2ELi32ELb1ELb0EEEJNSB_IJSI_SJ_SL_EEENSB_IJNSW_ISI_SE_EENSW_INSC_ILi32EEESE_EEEEESN_NSB_IJlNSB_IJSE_llEEESY_EEESN_S1W_NS1L_6fusion15FusionCallbacksIS1P_NS1X_17LinearCombinationISN_fSN_fLNS_15FloatRoundStyleE2EEES1Q_S1U_JEEENSA_5SM1004TMEM4LOAD26SM100_TMEM_LOAD_32dp32b32xENSA_13SM90_TMA_LOADENS17_INS18_ILi2ELi4ELi3EEES1B_NSW_INSB_IJS1C_S1S_EEENSB_IJS1S_SE_EEEEEEENSA_39AutoVectorizingCopyWithAssumedAlignmentILi128EEENSA_14SM90_TMA_STOREES2C_S2E_S2E_EEEvvEEEEvNT_6ParamsE,"ax",@progbits
	.align	128
.text._ZN7cutlass13device_kernelINS_4conv6kernel13ConvUniversalINS1_16ConvProblemShapeILNS1_8OperatorE2ELi2EEENS1_10collective14CollectiveConvINS1_47MainloopSm100TmaUmmaWarpSpecializedImplicitGemmILS5_2ELi8ELi2ELi1ELi2EN4cute5tupleIJNSA_1CILi2EEENSC_ILi1EEESE_EEEEENSB_IJNSC_ILi256EEENSB_IJNSC_ILi128EEEEEENSB_IJNSC_ILi64EEEEEEEEENS_10bfloat16_tESN_NSA_8TiledMMAINSA_8MMA_AtomIJNSA_26SM100_MMA_F16BF16_2x1SM_SSISN_SN_fLi256ELi128ELNSA_4UMMA5MajorE1ELSS_1ELNSR_7ScaleInE0ELST_0EEEEEENSA_6LayoutINSB_IJSE_SE_SE_EEENSB_IJNSC_ILi0EEESY_SY_EEEEENSB_IJNSA_10UnderscoreES11_S11_EEEEENS7_6detail27Sm100ImplicitGemmTileTraitsINSA_18SM100_TMA_2SM_LOADENSA_14ComposedLayoutINSA_7SwizzleILi3ELi4ELi3EEENSA_18smem_ptr_flag_bitsILi16EEENSW_INSB_IJSK_NSC_ILi8EEEEEENSB_IJSE_SK_EEEEEEEvEENS15_INSA_25SM100_TMA_2SM_LOAD_IM2COLES1G_vEEEENS_8epilogue10collective18CollectiveEpilogueINS1L_23Sm100TmaWarpSpecializedILi4ELi2ELi32ELb1ELb0EEEJNSB_IJSI_SJ_SL_EEENSB_IJNSW_ISI_SE_EENSW_INSC_ILi32EEESE_EEEEESN_NSB_IJlNSB_IJSE_llEEESY_EEESN_S1W_NS1L_6fusion15FusionCallbacksIS1P_NS1X_17LinearCombinationISN_fSN_fLNS_15FloatRoundStyleE2EEES1Q_S1U_JEEENSA_5SM1004TMEM4LOAD26SM100_TMEM_LOAD_32dp32b32xENSA_13SM90_TMA_LOADENS17_INS18_ILi2ELi4ELi3EEES1B_NSW_INSB_IJS1C_S1S_EEENSB_IJS1S_SE_EEEEEEENSA_39AutoVectorizingCopyWithAssumedAlignmentILi128EEENSA_14SM90_TMA_STOREES2C_S2E_S2E_EEEvvEEEEvNT_6ParamsE:
        .type           _ZN7cutlass13device_kernelINS_4conv6kernel13ConvUniversalINS1_16ConvProblemShapeILNS1_8OperatorE2ELi2EEENS1_10collective14CollectiveConvINS1_47MainloopSm100TmaUmmaWarpSpecializedImplicitGemmILS5_2ELi8ELi2ELi1ELi2EN4cute5tupleIJNSA_1CILi2EEENSC_ILi1EEESE_EEEEENSB_IJNSC_ILi256EEENSB_IJNSC_ILi128EEEEEENSB_IJNSC_ILi64EEEEEEEEENS_10bfloat16_tESN_NSA_8TiledMMAINSA_8MMA_AtomIJNSA_26SM100_MMA_F16BF16_2x1SM_SSISN_SN_fLi256ELi128ELNSA_4UMMA5MajorE1ELSS_1ELNSR_7ScaleInE0ELST_0EEEEEENSA_6LayoutINSB_IJSE_SE_SE_EEENSB_IJNSC_ILi0EEESY_SY_EEEEENSB_IJNSA_10UnderscoreES11_S11_EEEEENS7_6detail27Sm100ImplicitGemmTileTraitsINSA_18SM100_TMA_2SM_LOADENSA_14ComposedLayoutINSA_7SwizzleILi3ELi4ELi3EEENSA_18smem_ptr_flag_bitsILi16EEENSW_INSB_IJSK_NSC_ILi8EEEEEENSB_IJSE_SK_EEEEEEEvEENS15_INSA_25SM100_TMA_2SM_LOAD_IM2COLES1G_vEEEENS_8epilogue10collective18CollectiveEpilogueINS1L_23Sm100TmaWarpSpecializedILi4ELi2ELi32ELb1ELb0EEEJNSB_IJSI_SJ_SL_EEENSB_IJNSW_ISI_SE_EENSW_INSC_ILi32EEESE_EEEEESN_NSB_IJlNSB_IJSE_llEEESY_EEESN_S1W_NS1L_6fusion15FusionCallbacksIS1P_NS1X_17LinearCombinationISN_fSN_fLNS_15FloatRoundStyleE2EEES1Q_S1U_JEEENSA_5SM1004TMEM4LOAD26SM100_TMEM_LOAD_32dp32b32xENSA_13SM90_TMA_LOADENS17_INS18_ILi2ELi4ELi3EEES1B_NSW_INSB_IJS1C_S1S_EEENSB_IJS1S_SE_EEEEEEENSA_39AutoVectorizingCopyWithAssumedAlignmentILi128EEENSA_14SM90_TMA_STOREES2C_S2E_S2E_EEEvvEEEEvNT_6ParamsE,@function
        .size           _ZN7cutlass13device_kernelINS_4conv6kernel13ConvUniversalINS1_16ConvProblemShapeILNS1_8OperatorE2ELi2EEENS1_10collective14CollectiveConvINS1_47MainloopSm100TmaUmmaWarpSpecializedImplicitGemmILS5_2ELi8ELi2ELi1ELi2EN4cute5tupleIJNSA_1CILi2EEENSC_ILi1EEESE_EEEEENSB_IJNSC_ILi256EEENSB_IJNSC_ILi128EEEEEENSB_IJNSC_ILi64EEEEEEEEENS_10bfloat16_tESN_NSA_8TiledMMAINSA_8MMA_AtomIJNSA_26SM100_MMA_F16BF16_2x1SM_SSISN_SN_fLi256ELi128ELNSA_4UMMA5MajorE1ELSS_1ELNSR_7ScaleInE0ELST_0EEEEEENSA_6LayoutINSB_IJSE_SE_SE_EEENSB_IJNSC_ILi0EEESY_SY_EEEEENSB_IJNSA_10UnderscoreES11_S11_EEEEENS7_6detail27Sm100ImplicitGemmTileTraitsINSA_18SM100_TMA_2SM_LOADENSA_14ComposedLayoutINSA_7SwizzleILi3ELi4ELi3EEENSA_18smem_ptr_flag_bitsILi16EEENSW_INSB_IJSK_NSC_ILi8EEEEEENSB_IJSE_SK_EEEEEEEvEENS15_INSA_25SM100_TMA_2SM_LOAD_IM2COLES1G_vEEEENS_8epilogue10collective18CollectiveEpilogueINS1L_23Sm100TmaWarpSpecializedILi4ELi2ELi32ELb1ELb0EEEJNSB_IJSI_SJ_SL_EEENSB_IJNSW_ISI_SE_EENSW_INSC_ILi32EEESE_EEEEESN_NSB_IJlNSB_IJSE_llEEESY_EEESN_S1W_NS1L_6fusion15FusionCallbacksIS1P_NS1X_17LinearCombinationISN_fSN_fLNS_15FloatRoundStyleE2EEES1Q_S1U_JEEENSA_5SM1004TMEM4LOAD26SM100_TMEM_LOAD_32dp32b32xENSA_13SM90_TMA_LOADENS17_INS18_ILi2ELi4ELi3EEES1B_NSW_INSB_IJS1C_S1S_EEENSB_IJS1S_SE_EEEEEEENSA_39AutoVectorizingCopyWithAssumedAlignmentILi128EEENSA_14SM90_TMA_STOREES2C_S2E_S2E_EEEvvEEEEvNT_6ParamsE,(.L_x_199 - _ZN7cutlass13device_kernelINS_4conv6kernel13ConvUniversalINS1_16ConvProblemShapeILNS1_8OperatorE2ELi2EEENS1_10collective14CollectiveConvINS1_47MainloopSm100TmaUmmaWarpSpecializedImplicitGemmILS5_2ELi8ELi2ELi1ELi2EN4cute5tupleIJNSA_1CILi2EEENSC_ILi1EEESE_EEEEENSB_IJNSC_ILi256EEENSB_IJNSC_ILi128EEEEEENSB_IJNSC_ILi64EEEEEEEEENS_10bfloat16_tESN_NSA_8TiledMMAINSA_8MMA_AtomIJNSA_26SM100_MMA_F16BF16_2x1SM_SSISN_SN_fLi256ELi128ELNSA_4UMMA5MajorE1ELSS_1ELNSR_7ScaleInE0ELST_0EEEEEENSA_6LayoutINSB_IJSE_SE_SE_EEENSB_IJNSC_ILi0EEESY_SY_EEEEENSB_IJNSA_10UnderscoreES11_S11_EEEEENS7_6detail27Sm100ImplicitGemmTileTraitsINSA_18SM100_TMA_2SM_LOADENSA_14ComposedLayoutINSA_7SwizzleILi3ELi4ELi3EEENSA_18smem_ptr_flag_bitsILi16EEENSW_INSB_IJSK_NSC_ILi8EEEEEENSB_IJSE_SK_EEEEEEEvEENS15_INSA_25SM100_TMA_2SM_LOAD_IM2COLES1G_vEEEENS_8epilogue10collective18CollectiveEpilogueINS1L_23Sm100TmaWarpSpecializedILi4ELi2ELi32ELb1ELb0EEEJNSB_IJSI_SJ_SL_EEENSB_IJNSW_ISI_SE_EENSW_INSC_ILi32EEESE_EEEEESN_NSB_IJlNSB_IJSE_llEEESY_EEESN_S1W_NS1L_6fusion15FusionCallbacksIS1P_NS1X_17LinearCombinationISN_fSN_fLNS_15FloatRoundStyleE2EEES1Q_S1U_JEEENSA_5SM1004TMEM4LOAD26SM100_TMEM_LOAD_32dp32b32xENSA_13SM90_TMA_LOADENS17_INS18_ILi2ELi4ELi3EEES1B_NSW_INSB_IJS1C_S1S_EEENSB_IJS1S_SE_EEEEEEENSA_39AutoVectorizingCopyWithAssumedAlignmentILi128EEENSA_14SM90_TMA_STOREES2C_S2E_S2E_EEEvvEEEEvNT_6ParamsE)
        .other          _ZN7cutlass13device_kernelINS_4conv6kernel13ConvUniversalINS1_16ConvProblemShapeILNS1_8OperatorE2ELi2EEENS1_10collective14CollectiveConvINS1_47MainloopSm100TmaUmmaWarpSpecializedImplicitGemmILS5_2ELi8ELi2ELi1ELi2EN4cute5tupleIJNSA_1CILi2EEENSC_ILi1EEESE_EEEEENSB_IJNSC_ILi256EEENSB_IJNSC_ILi128EEEEEENSB_IJNSC_ILi64EEEEEEEEENS_10bfloat16_tESN_NSA_8TiledMMAINSA_8MMA_AtomIJNSA_26SM100_MMA_F16BF16_2x1SM_SSISN_SN_fLi256ELi128ELNSA_4UMMA5MajorE1ELSS_1ELNSR_7ScaleInE0ELST_0EEEEEENSA_6LayoutINSB_IJSE_SE_SE_EEENSB_IJNSC_ILi0EEESY_SY_EEEEENSB_IJNSA_10UnderscoreES11_S11_EEEEENS7_6detail27Sm100ImplicitGemmTileTraitsINSA_18SM100_TMA_2SM_LOADENSA_14ComposedLayoutINSA_7SwizzleILi3ELi4ELi3EEENSA_18smem_ptr_flag_bitsILi16EEENSW_INSB_IJSK_NSC_ILi8EEEEEENSB_IJSE_SK_EEEEEEEvEENS15_INSA_25SM100_TMA_2SM_LOAD_IM2COLES1G_vEEEENS_8epilogue10collective18CollectiveEpilogueINS1L_23Sm100TmaWarpSpecializedILi4ELi2ELi32ELb1ELb0EEEJNSB_IJSI_SJ_SL_EEENSB_IJNSW_ISI_SE_EENSW_INSC_ILi32EEESE_EEEEESN_NSB_IJlNSB_IJSE_llEEESY_EEESN_S1W_NS1L_6fusion15FusionCallbacksIS1P_NS1X_17LinearCombinationISN_fSN_fLNS_15FloatRoundStyleE2EEES1Q_S1U_JEEENSA_5SM1004TMEM4LOAD26SM100_TMEM_LOAD_32dp32b32xENSA_13SM90_TMA_LOADENS17_INS18_ILi2ELi4ELi3EEES1B_NSW_INSB_IJS1C_S1S_EEENSB_IJS1S_SE_EEEEEEENSA_39AutoVectorizingCopyWithAssumedAlignmentILi128EEENSA_14SM90_TMA_STOREES2C_S2E_S2E_EEEvvEEEEvNT_6ParamsE,@"STO_CUDA_ENTRY STV_DEFAULT"
_ZN7cutlass13device_kernelINS_4conv6kernel13ConvUniversalINS1_16ConvProblemShapeILNS1_8OperatorE2ELi2EEENS1_10collective14CollectiveConvINS1_47MainloopSm100TmaUmmaWarpSpecializedImplicitGemmILS5_2ELi8ELi2ELi1ELi2EN4cute5tupleIJNSA_1CILi2EEENSC_ILi1EEESE_EEEEENSB_IJNSC_ILi256EEENSB_IJNSC_ILi128EEEEEENSB_IJNSC_ILi64EEEEEEEEENS_10bfloat16_tESN_NSA_8TiledMMAINSA_8MMA_AtomIJNSA_26SM100_MMA_F16BF16_2x1SM_SSISN_SN_fLi256ELi128ELNSA_4UMMA5MajorE1ELSS_1ELNSR_7ScaleInE0ELST_0EEEEEENSA_6LayoutINSB_IJSE_SE_SE_EEENSB_IJNSC_ILi0EEESY_SY_EEEEENSB_IJNSA_10UnderscoreES11_S11_EEEEENS7_6detail27Sm100ImplicitGemmTileTraitsINSA_18SM100_TMA_2SM_LOADENSA_14ComposedLayoutINSA_7SwizzleILi3ELi4ELi3EEENSA_18smem_ptr_flag_bitsILi16EEENSW_INSB_IJSK_NSC_ILi8EEEEEENSB_IJSE_SK_EEEEEEEvEENS15_INSA_25SM100_TMA_2SM_LOAD_IM2COLES1G_vEEEENS_8epilogue10collective18CollectiveEpilogueINS1L_23Sm100TmaWarpSpecializedILi4ELi2ELi32ELb1ELb0EEEJNSB_IJSI_SJ_SL_EEENSB_IJNSW_ISI_SE_EENSW_INSC_ILi32EEESE_EEEEESN_NSB_IJlNSB_IJSE_llEEESY_EEESN_S1W_NS1L_6fusion15FusionCallbacksIS1P_NS1X_17LinearCombinationISN_fSN_fLNS_15FloatRoundStyleE2EEES1Q_S1U_JEEENSA_5SM1004TMEM4LOAD26SM100_TMEM_LOAD_32dp32b32xENSA_13SM90_TMA_LOADENS17_INS18_ILi2ELi4ELi3EEES1B_NSW_INSB_IJS1C_S1S_EEENSB_IJS1S_SE_EEEEEEENSA_39AutoVectorizingCopyWithAssumedAlignmentILi128EEENSA_14SM90_TMA_STOREES2C_S2E_S2E_EEEvvEEEEvNT_6ParamsE:
[----:B------:R-:W1:Y:S01]  /*0000*/  LDC R1, c[0x0][0x37c] ;  /* 0x0000df00ff017b82 */ /* 0x000e620000000800 */
[----:B------:R-:W2:Y:S01]  /*0010*/  S2R R85, SR_TID.X ;  /* 0x0000000000557919 */ /* 0x000ea20000002100 */
[----:B------:R-:W3:Y:S06]  /*0020*/  LDCU.64 UR8, c[0x0][0x890] ;  /* 0x00011200ff0877ac */ /* 0x000eec0008000a00 */
[----:B------:R-:W4:Y:S01]  /*0030*/  S2UR UR4, SR_CgaCtaId ;  /* 0x00000000000479c3 */ /* 0x000f220000008800 */
[----:B-1----:R-:W-:Y:S01]  /*0040*/  VIADD R1, R1, 0xfffffff8 ;  /* 0xfffffff801017836 */ /* 0x002fe20000000000 */
[----:B------:R-:W-:-:S02]  /*0050*/  PRMT R87, RZ, 0x7610, R87 ;  /* 0x00007610ff577816 */ /* 0x000fc40000000057 */
[----:B------:R-:W-:Y:S02]  /*0060*/  ELECT P1, URZ, PT ;  /* 0x0000000000ff782f */ /* 0x000fe40003820000 */
[----:B------:R-:W-:Y:S01]  /*0070*/  R2UR UR48, R1 ;  /* 0x00000000013072ca */ /* 0x000fe200000e0000 */
[----:B---3--:R-:W-:-:S04]  /*0080*/  UISETP.NE.U32.AND UP0, UPT, UR8, URZ, UPT ;  /* 0x000000ff0800728c */ /* 0x008fc8000bf05070 */
[----:B------:R-:W-:Y:S02]  /*0090*/  UISETP.NE.AND.EX UP0, UPT, UR9, URZ, UPT, UP0 ;  /* 0x000000ff0900728c */ /* 0x000fe4000bf05300 */
[----:B----4-:R-:W-:Y:S02]  /*00a0*/  ULOP3.LUT UR41, UR4, 0x1, URZ, 0xc0, !UPT ;  /* 0x0000000104297892 */ /* 0x010fe4000f8ec0ff */
[----:B------:R-:W-:Y:S01]  /*00b0*/  ULOP3.LUT UR40, UR4, 0x1, URZ, 0x3c, !UPT ;  /* 0x0000000104287892 */ /* 0x000fe2000f8e3cff */
[----:B--2---:R-:W-:-:S05]  /*00c0*/  SHF.R.U32.HI R88, RZ, 0x5, R85 ;  /* 0x00000005ff587819 */ /* 0x004fca0000011655 */
[----:B------:R-:W1:Y:S02]  /*00d0*/  SHFL.IDX PT, R0, R88, RZ, 0x1f ;  /* 0x00001fff58007589 */ /* 0x000e6400000e0000 */
[----:B-1----:R-:W-:Y:S01]  /*00e0*/  R2UR UR18, R0 ;  /* 0x00000000001272ca */ /* 0x002fe200000e0000 */
[----:B------:R-:W-:-:S14]  /*00f0*/  BRA.U UP0, `(.L_x_0) ;  /* 0x0000000100307547 */ /* 0x000fdc000b800000 */
[----:B------:R-:W1:Y:S02]  /*0100*/  LDCU.64 UR4, c[0x0][0x888] ;  /* 0x00011100ff0477ac */ /* 0x000e640008000a00 */
[----:B-1----:R-:W-:-:S04]  /*0110*/  UISETP.NE.U32.AND UP0, UPT, UR4, URZ, UPT ;  /* 0x000000ff0400728c */ /* 0x002fc8000bf05070 */
[----:B------:R-:W-:-:S09]  /*0120*/  UISETP.NE.AND.EX UP0, UPT, UR5, URZ, UPT, UP0 ;  /* 0x000000ff0500728c */ /* 0x000fd2000bf05300 */
[----:B------:R-:W-:Y:S05]  /*0130*/  BRA.U !UP0, `(.L_x_1) ;  /* 0x0000000108147547 */ /* 0x000fea000b800000 */
[----:B------:R-:W1:Y:S01]  /*0140*/  LDC.64 R2, c[0x0][0x888] ;  /* 0x00022200ff027b82 */ /* 0x000e620000000a00 */
[----:B------:R-:W1:Y:S02]  /*0150*/  LDCU.64 UR4, c[0x0][0x358] ;  /* 0x00006b00ff0477ac */ /* 0x000e640008000a00 */
[----:B-1----:R1:W5:Y:S01]  /*0160*/  LDG.E R41, desc[UR4][R2.64] ;  /* 0x0000000402297981 */ /* 0x002362000c1e1900 */
[----:B------:R-:W-:Y:S01]  /*0170*/  HFMA2 R87, -RZ, RZ, 0, 5.9604644775390625e-08 ;  /* 0x00000001ff577431 */ /* 0x000fe200000001ff */
[----:B------:R-:W-:Y:S05]  /*0180*/  BRA `(.L_x_0) ;  /* 0x00000000000c7947 */ /* 0x000fea0003800000 */
.L_x_1:
[----:B------:R-:W1:Y:S01]  /*0190*/  LDCU UR4, c[0x0][0x880] ;  /* 0x00011000ff0477ac */ /* 0x000e620008000800 */
[----:B------:R-:W-:Y:S01]  /*01a0*/  HFMA2 R87, -RZ, RZ, 0, 5.9604644775390625e-08 ;  /* 0x00000001ff577431 */ /* 0x000fe200000001ff */
[----:B-1----:R-:W-:-:S07]  /*01b0*/  MOV R41, UR4 ;  /* 0x0000000400297c02 */ /* 0x002fce0008000f00 */
.L_x_0:
[----:B------:R-:W2:Y:S02]  /*01c0*/  LDCU.64 UR4, c[0x0][0x8b0] ;  /* 0x00011600ff0477ac */ /* 0x000ea40008000a00 */
[----:B--2---:R-:W-:-:S04]  /*01d0*/  UISETP.NE.U32.AND UP0, UPT, UR4, URZ, UPT ;  /* 0x000000ff0400728c */ /* 0x004fc8000bf05070 */
[----:B------:R-:W-:-:S09]  /*01e0*/  UISETP.NE.AND.EX UP0, UPT, UR5, URZ, UPT, UP0 ;  /* 0x000000ff0500728c */ /* 0x000fd2000bf05300 */
[----:B------:R-:W-:Y:S05]  /*01f0*/  BRA.U UP0, `(.L_x_2) ;  /* 0x0000000100287547 */ /* 0x000fea000b800000 */
[----:B------:R-:W2:Y:S02]  /*0200*/  LDCU.64 UR4, c[0x0][0x8a8] ;  /* 0x00011500ff0477ac */ /* 0x000ea40008000a00 */
[----:B--2---:R-:W-:-:S04]  /*0210*/  UISETP.NE.U32.AND UP0, UPT, UR4, URZ, UPT ;  /* 0x000000ff0400728c */ /* 0x004fc8000bf05070 */
[----:B------:R-:W-:-:S09]  /*0220*/  UISETP.NE.AND.EX UP0, UPT, UR5, URZ, UPT, UP0 ;  /* 0x000000ff0500728c */ /* 0x000fd2000bf05300 */
[----:B------:R-:W-:Y:S05]  /*0230*/  BRA.U !UP0, `(.L_x_3) ;  /* 0x0000000108107547 */ /* 0x000fea000b800000 */
[----:B------:R-:W2:Y:S01]  /*0240*/  LDC.64 R38, c[0x0][0x8a8] ;  /* 0x00022a00ff267b82 */ /* 0x000ea20000000a00 */
[----:B------:R-:W2:Y:S02]  /*0250*/  LDCU.64 UR4, c[0x0][0x358] ;  /* 0x00006b00ff0477ac */ /* 0x000ea40008000a00 */
[----:B--2---:R2:W5:Y:S01]  /*0260*/  LDG.E R38, desc[UR4][R38.64] ;  /* 0x0000000426267981 */ /* 0x004562000c1e1900 */
[----:B------:R-:W-:Y:S05]  /*0270*/  BRA `(.L_x_2) ;  /* 0x0000000000087947 */ /* 0x000fea0003800000 */
.L_x_3:
[----:B------:R-:W2:Y:S02]  /*0280*/  LDCU UR4, c[0x0][0x8a0] ;  /* 0x00011400ff0477ac */ /* 0x000ea40008000800 */
[----:B--2---:R-:W-:Y:S02]  /*0290*/  MOV R38, UR4 ;  /* 0x0000000400267c02 */ /* 0x004fe40008000f00 */
.L_x_2:
[----:B------:R-:W-:Y:S01]  /*02a0*/  IMAD.U32 R0, RZ, RZ, UR18 ;  /* 0x00000012ff007e24 */ /* 0x000fe2000f8e00ff */
[----:B------:R-:W-:Y:S04]  /*02b0*/  BSSY.RECONVERGENT B0, `(.L_x_4) ;  /* 0x000000c000007945 */ /* 0x000fe80003800200 */
[C---:B------:R-:W-:Y:S02]  /*02c0*/  ISETP.NE.OR P2, PT, R0.reuse, 0x1, !P1 ;  /* 0x000000010000780c */ /* 0x040fe40004f45670 */
[----:B------:R-:W-:-:S11]  /*02d0*/  ISETP.NE.OR P0, PT, R0, 0x3, !P1 ;  /* 0x000000030000780c */ /* 0x000fd60004f05670 */
[----:B------:R-:W-:Y:S05]  /*02e0*/  @P2 BRA `(.L_x_5) ;  /* 0x0000000000202947 */ /* 0x000fea0003800000 */
[----:B------:R-:W3:Y:S02]  /*02f0*/  LDCU.64 UR4, c[0x0][0x348] ;  /* 0x00006900ff0477ac */ /* 0x000ee40008000a00 */
[----:B---3--:R-:W-:Y:S02]  /*0300*/  UIADD3 UR6, UP1, UPT, UR4, 0x80, URZ ;  /* 0x0000008004067890 */ /* 0x008fe4000ff3e0ff */
[----:B------:R-:W-:Y:S02]  /*0310*/  UIADD3 UR4, UP0, UPT, UR4, 0x180, URZ ;  /* 0x0000018004047890 */ /* 0x000fe4000ff1e0ff */
[----:B------:R-:W-:Y:S02]  /*0320*/  UIADD3.X UR7, UPT, UPT, URZ, UR5, URZ, UP1, !UPT ;  /* 0x00000005ff077290 */ /* 0x000fe40008ffe4ff */
[----:B------:R-:W-:-:S07]  /*0330*/  UIADD3.X UR5, UPT, UPT, URZ, UR5, URZ, UP0, !UPT ;  /* 0x00000005ff057290 */ /* 0x000fce00087fe4ff */
[----:B------:R3:W-:Y:S02]  /*0340*/  UTMACCTL.PF [UR6] ;  /* 0x00000000060079b9 */ /* 0x0007e40008040000 */
[----:B------:R3:W-:Y:S02]  /*0350*/  UTMACCTL.PF [UR4] ;  /* 0x00000000040079b9 */ /* 0x0007e40008040000 */
[----:B---3--:R-:W-:Y:S01]  /*0360*/  NOP ;  /* 0x0000000000007918 */ /* 0x008fe20000000000 */
.L_x_5:
[----:B------:R-:W-:Y:S05]  /*0370*/  BSYNC.RECONVERGENT B0 ;  /* 0x0000000000007941 */ /* 0x000fea0003800200 */
.L_x_4:
[----:B------:R-:W-:Y:S04]  /*0380*/  BSSY.RECONVERGENT B0, `(.L_x_6) ;  /* 0x000000a000007945 */ /* 0x000fe80003800200 */
        /* <DEDUP_REMOVED lines=9> */
.L_x_7:
[----:B------:R-:W-:Y:S05]  /*0420*/  BSYNC.RECONVERGENT B0 ;  /* 0x0000000000007941 */ /* 0x000fea0003800200 */
.L_x_6:
[----:B------:R-:W3:Y:S01]  /*0430*/  LDCU.64 UR4, c[0x0][0x888] ;  /* 0x00011100ff0477ac */ /* 0x000ee20008000a00 */
[----:B------:R-:W-:Y:S02]  /*0440*/  UISETP.EQ.U32.AND UP2, UPT, UR8, URZ, UPT ;  /* 0x000000ff0800728c */ /* 0x000fe4000bf42070 */
[----:B------:R-:W-:Y:S02]  /*0450*/  UPLOP3.LUT UP3, UPT, UPT, UPT, UPT, 0x80, 0x8 ;  /* 0x000000000008789c */ /* 0x000fe40003f6f070 */
[----:B---3--:R-:W-:-:S04]  /*0460*/  UISETP.NE.U32.AND UP0, UPT, UR4, URZ, UPT ;  /* 0x000000ff0400728c */ /* 0x008fc8000bf05070 */
[----:B------:R-:W-:-:S04]  /*0470*/  UISETP.NE.AND.EX UP1, UPT, UR5, URZ, UPT, UP0 ;  /* 0x000000ff0500728c */ /* 0x000fc8000bf25300 */
[----:B------:R-:W-:-:S04]  /*0480*/  UISETP.EQ.OR.EX UP4, UPT, UR9, URZ, !UP1, UP2 ;  /* 0x000000ff0900728c */ /* 0x000fc8000cf82720 */
[----:B------:R-:W-:-:S06]  /*0490*/  UP2UR UR4, UPR, URZ, 0x10 ;  /* 0x00000010ff047883 */ /* 0x000fcc0008000000 */
[----:B------:R-:W-:Y:S01]  /*04a0*/  MOV R93, UR4 ;  /* 0x00000004005d7c02 */ /* 0x000fe20008000f00 */
[----:B------:R-:W-:Y:S06]  /*04b0*/  BRA.U !UP4, `(.L_x_8) ;  /* 0x000000010c207547 */ /* 0x000fec000b800000 */
[----:B------:R-:W-:Y:S01]  /*04c0*/  UISETP.NE.U32.AND UP2, UPT, UR8, URZ, UPT ;  /* 0x000000ff0800728c */ /* 0x000fe2000bf45070 */
[----:B-----5:R-:W-:Y:S01]  /*04d0*/  FSETP.NEU.AND P0, PT, R41, RZ, PT ;  /* 0x000000ff2900720b */ /* 0x020fe20003f0d000 */
[----:B------:R-:W-:Y:S02]  /*04e0*/  USEL UR4, URZ, 0xffffffff, UP1 ;  /* 0xffffffffff047887 */ /* 0x000fe40008800000 */
[----:B------:R-:W-:-:S10]  /*04f0*/  UISETP.NE.AND.EX UP2, UPT, UR9, URZ, UPT, UP2 ;  /* 0x000000ff0900728c */ /* 0x000fd4000bf45320 */
[----:B------:R-:W-:Y:S01]  /*0500*/  VOTEU.ANY UP0, P0 ;  /* 0x0000000000ff7886 */ /* 0x000fe20000000100 */
[----:B------:R-:W-:-:S04]  /*0510*/  @!UP2 USEL UR4, URZ, 0xffffffff, UP0 ;  /* 0xffffffffff04a887 */ /* 0x000fc80008000000 */
[----:B------:R-:W-:-:S04]  /*0520*/  ULOP3.LUT UR4, UR4, 0x1, URZ, 0xc0, !UPT ;  /* 0x0000000104047892 */ /* 0x000fc8000f8ec0ff */
[----:B------:R-:W-:-:S11]  /*0530*/  UISETP.NE.U32.AND UP3, UPT, UR4, 0x1, UPT ;  /* 0x000000010400788c */ /* 0x000fd6000bf65070 */
.L_x_8:
[----:B------:R-:W3:Y:S01]  /*0540*/  SHFL.IDX PT, R0, R88, RZ, 0x1f ;  /* 0x00001fff58007589 */ /* 0x000ee200000e0000 */
[----:B------:R-:W-:Y:S02]  /*0550*/  UISETP.NE.AND UP5, UPT, UR18, 0x2, UPT ;  /* 0x000000021200788c */ /* 0x000fe4000bfa5270 */
[----:B------:R-:W-:Y:S02]  /*0560*/  UISETP.NE.AND UP0, UPT, UR18, 0x2, UPT ;  /* 0x000000021200788c */ /* 0x000fe4000bf05270 */
[----:B------:R-:W-:Y:S02]  /*0570*/  UISETP.NE.OR UP2, UPT, UR41, URZ, UP5 ;  /* 0x000000ff2900728c */ /* 0x000fe4000af45670 */
[----:B------:R-:W-:-:S04]  /*0580*/  USEL UR61, URZ, 0x1, UP0 ;  /* 0x00000001ff3d7887 */ /* 0x000fc80008000000 */
[----:B------:R-:W-:Y:S02]  /*0590*/  PLOP3.LUT P3, PT, P1, PT, UP2, 0xae, 0xea ;  /* 0x0000000000ea781c */ /* 0x000fe40000f6f52e */
[----:B---3--:R-:W-:-:S13]  /*05a0*/  ISETP.NE.AND P0, PT, R0, RZ, PT ;  /* 0x000000ff0000720c */ /* 0x008fda0003f05270 */
[----:B------:R-:W-:Y:S05]  /*05b0*/  @P0 BRA `(.L_x_9) ;  /* 0x0000000000680947 */ /* 0x000fea0003800000 */
[----:B------:R-:W3:Y:S01]  /*05c0*/  S2UR UR5, SR_CgaCtaId ;  /* 0x00000000000579c3 */ /* 0x000ee20000008800 */
[----:B------:R-:W-:Y:S01]  /*05d0*/  UMOV UR4, 0x400 ;  /* 0x0000040000047882 */ /* 0x000fe20000000000 */
[----:B------:R-:W-:Y:S01]  /*05e0*/  UMOV UR6, 0x1 ;  /* 0x0000000100067882 */ /* 0x000fe20000000000 */
[----:B------:R-:W-:Y:S01]  /*05f0*/  ELECT P0, URZ, PT ;  /* 0x0000000000ff782f */ /* 0x000fe20003800000 */
[----:B------:R-:W-:-:S04]  /*0600*/  UIADD3 UR6, UPT, UPT, -UR6, 0x100000, URZ ;  /* 0x0010000006067890 */ /* 0x000fc8000fffe1ff */
[----:B------:R-:W-:Y:S02]  /*0610*/  USHF.L.U32 UR7, UR6, 0xb, URZ ;  /* 0x0000000b06077899 */ /* 0x000fe400080006ff */
[----:B------:R-:W-:Y:S02]  /*0620*/  USHF.L.U32 UR6, UR6, 0x1, URZ ;  /* 0x0000000106067899 */ /* 0x000fe400080006ff */
[----:B---3--:R-:W-:Y:S01]  /*0630*/  ULEA UR4, UR5, UR4, 0x18 ;  /* 0x0000000405047291 */ /* 0x008fe2000f8ec0ff */
[----:B------:R-:W3:Y:S11]  /*0640*/  FENCE.VIEW.ASYNC.S ;  /* 0x00000000000073c6 */ /* 0x000ef60000000000 */
[----:B---3--:R3:W4:Y:S01]  /*0650*/  SYNCS.EXCH.64 URZ, [UR4], UR6 ;  /* 0x0000000604ff75b2 */ /* 0x0087220008000100 */
[----:B------:R3:W1:Y:S01]  /*0660*/  SYNCS.EXCH.64 URZ, [UR4+0x40], UR6 ;  /* 0x0000400604ff75b2 */ /* 0x0006620008000100 */
        /* <DEDUP_REMOVED lines=13> */
[----:B------:R3:W1:Y:S02]  /*0740*/  SYNCS.EXCH.64 URZ, [UR4+0x78], UR6 ;  /* 0x0000780604ff75b2 */ /* 0x0006640008000100 */
[----:B---3--:R-:W-:Y:S01]  /*0750*/  NOP ;  /* 0x0000000000007918 */ /* 0x008fe20000000000 */
.L_x_9:
[----:B------:R-:W3:Y:S01]  /*0760*/  SHFL.IDX PT, R0, R88, RZ, 0x1f ;  /* 0x00001fff58007589 */ /* 0x000ee200000e0000 */
[----:B------:R-:W-:Y:S01]  /*0770*/  NOP ;  /* 0x0000000000007918 */ /* 0x000fe20000000000 */
[----:B---3--:R-:W-:-:S13]  /*0780*/  ISETP.NE.AND P0, PT, R0, 0x1, PT ;  /* 0x000000010000780c */ /* 0x008fda0003f05270 */
[----:B------:R-:W-:Y:S05]  /*0790*/  @P0 BRA `(.L_x_10) ;  /* 0x0000000000580947 */ /* 0x000fea0003800000 */
[----:B------:R-:W3:Y:S01]  /*07a0*/  S2UR UR5, SR_CgaCtaId ;  /* 0x00000000000579c3 */ /* 0x000ee20000008800 */
[----:B------:R-:W-:Y:S01]  /*07b0*/  UMOV UR4, 0x400 ;  /* 0x0000040000047882 */ /* 0x000fe20000000000 */
[----:B------:R-:W-:Y:S01]  /*07c0*/  UMOV UR8, 0x20 ;  /* 0x0000002000087882 */ /* 0x000fe20000000000 */
[----:B------:R-:W-:Y:S01]  /*07d0*/  UMOV UR6, 0x80 ;  /* 0x0000008000067882 */ /* 0x000fe20000000000 */
[----:B------:R-:W-:-:S04]  /*07e0*/  UIADD3 UR8, UPT, UPT, -UR8, 0x100000, URZ ;  /* 0x0010000008087890 */ /* 0x000fc8000fffe1ff */
[----:B------:R-:W-:Y:S02]  /*07f0*/  USHF.L.U32 UR9, UR8, 0xb, URZ ;  /* 0x0000000b08097899 */ /* 0x000fe400080006ff */
[----:B------:R-:W-:Y:S02]  /*0800*/  USHF.L.U32 UR8, UR8, 0x1, URZ ;  /* 0x0000000108087899 */ /* 0x000fe400080006ff */
[----:B------:R-:W-:-:S04]  /*0810*/  UIADD3 UR6, UPT, UPT, -UR6, 0x100000, URZ ;  /* 0x0010000006067890 */ /* 0x000fc8000fffe1ff */
[----:B------:R-:W-:Y:S02]  /*0820*/  USHF.L.U32 UR7, UR6, 0xb, URZ ;  /* 0x0000000b06077899 */ /* 0x000fe400080006ff */
[----:B------:R-:W-:Y:S01]  /*0830*/  USHF.L.U32 UR6, UR6, 0x1, URZ ;  /* 0x0000000106067899 */ /* 0x000fe200080006ff */
[----:B------:R-:W-:Y:S01]  /*0840*/  ELECT P0, URZ, PT ;  /* 0x0000000000ff782f */ /* 0x000fe20003800000 */
[----:B---3--:R-:W-:Y:S01]  /*0850*/  ULEA UR4, UR5, UR4, 0x18 ;  /* 0x0000000405047291 */ /* 0x008fe2000f8ec0ff */
[----:B------:R-:W3:Y:S11]  /*0860*/  FENCE.VIEW.ASYNC.S ;  /* 0x00000000000073c6 */ /* 0x000ef60000000000 */
[----:B---3--:R3:W1:Y:S01]  /*0870*/  SYNCS.EXCH.64 URZ, [UR4+0x80], UR8 ;  /* 0x0000800804ff75b2 */ /* 0x0086620008000100 */
[----:B------:R3:W1:Y:S01]  /*0880*/  SYNCS.EXCH.64 URZ, [UR4+0xa0], UR6 ;  /* 0x0000a00604ff75b2 */ /* 0x0006620008000100 */
[----:B------:R3:W1:Y:S01]  /*0890*/  SYNCS.EXCH.64 URZ, [UR4+0x88], UR8 ;  /* 0x0000880804ff75b2 */ /* 0x0006620008000100 */
[----:B------:R3:W1:Y:S01]  /*08a0*/  SYNCS.EXCH.64 URZ, [UR4+0xa8], UR6 ;  /* 0x0000a80604ff75b2 */ /* 0x0006620008000100 */
[----:B------:R3:W1:Y:S01]  /*08b0*/  SYNCS.EXCH.64 URZ, [UR4+0x90], UR8 ;  /* 0x0000900804ff75b2 */ /* 0x0006620008000100 */
[----:B------:R3:W1:Y:S01]  /*08c0*/  SYNCS.EXCH.64 URZ, [UR4+0xb0], UR6 ;  /* 0x0000b00604ff75b2 */ /* 0x0006620008000100 */
[----:B------:R3:W1:Y:S01]  /*08d0*/  SYNCS.EXCH.64 URZ, [UR4+0x98], UR8 ;  /* 0x0000980804ff75b2 */ /* 0x0006620008000100 */
[----:B------:R3:W1:Y:S01]  /*08e0*/  SYNCS.EXCH.64 URZ, [UR4+0xb8], UR6 ;  /* 0x0000b80604ff75b2 */ /* 0x0006620008000100 */
[----:B------:R-:W-:Y:S01]  /*08f0*/  NOP ;  /* 0x0000000000007918 */ /* 0x000fe20000000000 */
.L_x_10:
[----:B------:R-:W2:Y:S01]  /*0900*/  SHFL.IDX PT, R0, R88, RZ, 0x1f ;  /* 0x00001fff58007589 */ /* 0x000ea200000e0000 */
[----:B------:R-:W-:Y:S01]  /*0910*/  NOP ;  /* 0x0000000000007918 */ /* 0x000fe20000000000 */
[----:B--2---:R-:W-:-:S13]  /*0920*/  ISETP.NE.AND P0, PT, R0, 0x3, PT ;  /* 0x000000030000780c */ /* 0x004fda0003f05270 */
[----:B------:R-:W-:Y:S05]  /*0930*/  @P0 BRA `(.L_x_11) ;  /* 0x0000000000300947 */ /* 0x000fea0003800000 */
[----:B------:R-:W2:Y:S01]  /*0940*/  S2UR UR5, SR_CgaCtaId ;  /* 0x00000000000579c3 */ /* 0x000ea20000008800 */
[----:B---3--:R-:W-:Y:S01]  /*0950*/  UMOV UR4, 0x400 ;  /* 0x0000040000047882 */ /* 0x008fe20000000000 */
[----:B------:R-:W-:Y:S01]  /*0960*/  UMOV UR6, 0x20 ;  /* 0x0000002000067882 */ /* 0x000fe20000000000 */
[----:B------:R-:W-:Y:S01]  /*0970*/  ELECT P0, URZ, PT ;  /* 0x0000000000ff782f */ /* 0x000fe20003800000 */
[----:B------:R-:W-:-:S04]  /*0980*/  UIADD3 UR6, UPT, UPT, -UR6, 0x100000, URZ ;  /* 0x0010000006067890 */ /* 0x000fc8000fffe1ff */
[----:B------:R-:W-:Y:S02]  /*0990*/  USHF.L.U32 UR7, UR6, 0xb, URZ ;  /* 0x0000000b06077899 */ /* 0x000fe400080006ff */
[----:B------:R-:W-:Y:S02]  /*09a0*/  USHF.L.U32 UR6, UR6, 0x1, URZ ;  /* 0x0000000106067899 */ /* 0x000fe400080006ff */
[----:B--2---:R-:W-:Y:S01]  /*09b0*/  ULEA UR4, UR5, UR4, 0x18 ;  /* 0x0000000405047291 */ /* 0x004fe2000f8ec0ff */
[----:B------:R-:W2:Y:S11]  /*09c0*/  FENCE.VIEW.ASYNC.S ;  /* 0x00000000000073c6 */ /* 0x000eb60000000000 */
[----:B--2---:R2:W3:Y:S01]  /*09d0*/  SYNCS.EXCH.64 URZ, [UR4+0xc0], UR6 ;  /* 0x0000c00604ff75b2 */ /* 0x0044e20008000100 */
[----:B------:R2:W1:Y:S01]  /*09e0*/  SYNCS.EXCH.64 URZ, [UR4+0xc8], UR6 ;  /* 0x0000c80604ff75b2 */ /* 0x0004620008000100 */
[----:B------:R-:W-:Y:S01]  /*09f0*/  NOP ;  /* 0x0000000000007918 */ /* 0x000fe20000000000 */
.L_x_11:
[----:B------:R-:W4:Y:S01]  /*0a00*/  SHFL.IDX PT, R0, R88, RZ, 0x1f ;  /* 0x00001fff58007589 */ /* 0x000f2200000e0000 */
[----:B------:R-:W-:Y:S01]  /*0a10*/  NOP ;  /* 0x0000000000007918 */ /* 0x000fe20000000000 */
[----:B----4-:R-:W-:-:S13]  /*0a20*/  ISETP.NE.AND P0, PT, R0, 0x4, PT ;  /* 0x000000040000780c */ /* 0x010fda0003f05270 */
[----:B------:R-:W-:Y:S05]  /*0a30*/  @P0 BRA `(.L_x_12) ;  /* 0x0000000000440947 */ /* 0x000fea0003800000 */
[----:B------:R-:W4:Y:S01]  /*0a40*/  S2UR UR5, SR_CgaCtaId ;  /* 0x00000000000579c3 */ /* 0x000f220000008800 */
[----:B--23--:R-:W-:Y:S01]  /*0a50*/  UMOV UR4, 0x1e0 ;  /* 0x000001e000047882 */ /* 0x00cfe20000000000 */
[----:B------:R-:W-:Y:S01]  /*0a60*/  UMOV UR6, 0x400 ;  /* 0x0000040000067882 */ /* 0x000fe20000000000 */
[----:B------:R-:W-:Y:S01]  /*0a70*/  USEL UR4, UR4, 0x1a0, UP3 ;  /* 0x000001a004047887 */ /* 0x000fe20009800000 */
[----:B------:R-:W-:Y:S01]  /*0a80*/  UMOV UR8, 0x1 ;  /* 0x0000000100087882 */ /* 0x000fe20000000000 */
[----:B------:R-:W-:Y:S01]  /*0a90*/  ELECT P0, URZ, PT ;  /* 0x0000000000ff782f */ /* 0x000fe20003800000 */
[----:B------:R-:W-:-:S04]  /*0aa0*/  UIADD3 UR8, UPT, UPT, -UR8, 0x100000, URZ ;  /* 0x0010000008087890 */ /* 0x000fc8000fffe1ff */
[----:B------:R-:W-:Y:S02]  /*0ab0*/  USHF.L.U32 UR9, UR8, 0xb, URZ ;  /* 0x0000000b08097899 */ /* 0x000fe400080006ff */
[----:B------:R-:W-:Y:S02]  /*0ac0*/  USHF.L.U32 UR8, UR8, 0x1, URZ ;  /* 0x0000000108087899 */ /* 0x000fe400080006ff */
[----:B----4-:R-:W-:Y:S02]  /*0ad0*/  ULEA UR6, UR5, UR6, 0x18 ;  /* 0x0000000605067291 */ /* 0x010fe4000f8ec0ff */
[----:B------:R-:W-:-:S04]  /*0ae0*/  UIADD3 UR4, UPT, UPT, -UR4, 0x100000, URZ ;  /* 0x0010000004047890 */ /* 0x000fc8000fffe1ff */
[----:B------:R-:W-:Y:S02]  /*0af0*/  USHF.L.U32 UR5, UR4, 0xb, URZ ;  /* 0x0000000b04057899 */ /* 0x000fe400080006ff */
[----:B------:R-:W-:Y:S01]  /*0b00*/  USHF.L.U32 UR4, UR4, 0x1, URZ ;  /* 0x0000000104047899 */ /* 0x000fe200080006ff */
[----:B------:R-:W2:Y:S03]  /*0b10*/  FENCE.VIEW.ASYNC.S ;  /* 0x00000000000073c6 */ /* 0x000ea60000000000 */
[----:B--2---:R4:W2:Y:S08]  /*0b20*/  SYNCS.EXCH.64 URZ, [UR6+0xd0], UR8 ;  /* 0x0000d00806ff75b2 */ /* 0x0048b00008000100 */
[----:B------:R4:W3:Y:S02]  /*0b30*/  SYNCS.EXCH.64 URZ, [UR6+0xd8], UR4 ;  /* 0x0000d80406ff75b2 */ /* 0x0008e40008000100 */
[----:B----4-:R-:W-:Y:S01]  /*0b40*/  NOP ;  /* 0x0000000000007918 */ /* 0x010fe20000000000 */
.L_x_12:
[----:B------:R-:W4:Y:S01]  /*0b50*/  SHFL.IDX PT, R0, R88, RZ, 0x1f ;  /* 0x00001fff58007589 */ /* 0x000f2200000e0000 */
[----:B------:R-:W-:Y:S01]  /*0b60*/  ISETP.NE.OR P1, PT, RZ, UR18, !P1 ;  /* 0x00000012ff007c0c */ /* 0x000fe2000cf25670 */
[----:B------:R-:W-:Y:S01]  /*0b70*/  NOP ;  /* 0x0000000000007918 */ /* 0x000fe20000000000 */
[----:B----4-:R-:W-:-:S13]  /*0b80*/  ISETP.NE.AND P0, PT, R0, 0x5, PT ;  /* 0x000000050000780c */ /* 0x010fda0003f05270 */
[----:B------:R-:W-:Y:S05]  /*0b90*/  @P0 BRA `(.L_x_13) ;  /* 0x0000000000480947 */ /* 0x000fea0003800000 */
[----:B------:R-:W4:Y:S01]  /*0ba0*/  S2UR UR5, SR_CgaCtaId ;  /* 0x00000000000579c3 */ /* 0x000f220000008800 */
[----:B--23--:R-:W-:Y:S01]  /*0bb0*/  UMOV UR4, 0x400 ;  /* 0x0000040000047882 */ /* 0x00cfe20000000000 */
        /* <DEDUP_REMOVED lines=9> */
[----:B----4-:R-:W-:Y:S01]  /*0c50*/  ULEA UR4, UR5, UR4, 0x18 ;  /* 0x0000000405047291 */ /* 0x010fe2000f8ec0ff */
[----:B------:R-:W2:Y:S11]  /*0c60*/  FENCE.VIEW.ASYNC.S ;  /* 0x00000000000073c6 */ /* 0x000eb60000000000 */
[----:B--2---:R4:W2:Y:S01]  /*0c70*/  SYNCS.EXCH.64 URZ, [UR4+0xe0], UR6 ;  /* 0x0000e00604ff75b2 */ /* 0x0048a20008000100 */
[----:B------:R4:W3:Y:S01]  /*0c80*/  SYNCS.EXCH.64 URZ, [UR4+0xf0], UR8 ;  /* 0x0000f00804ff75b2 */ /* 0x0008e20008000100 */
[----:B------:R4:W1:Y:S01]  /*0c90*/  SYNCS.EXCH.64 URZ, [UR4+0xe8], UR6 ;  /* 0x0000e80604ff75b2 */ /* 0x0008620008000100 */
[----:B------:R4:W1:Y:S02]  /*0ca0*/  SYNCS.EXCH.64 URZ, [UR4+0xf8], UR8 ;  /* 0x0000f80804ff75b2 */ /* 0x0008640008000100 */
[----:B----4-:R-:W-:Y:S01]  /*0cb0*/  NOP ;  /* 0x0000000000007918 */ /* 0x010fe20000000000 */
.L_x_13:
[----:B--23--:R-:W2:Y:S01]  /*0cc0*/  S2UR UR7, SR_CgaCtaId ;  /* 0x00000000000779c3 */ /* 0x00cea20000008800 */
[----:B------:R-:W-:Y:S01]  /*0cd0*/  VOTEU.ALL UP0, P1 ;  /* 0x0000000000ff7886 */ /* 0x000fe20000800000 */
[----:B------:R-:W-:Y:S01]  /*0ce0*/  UMOV UR4, 0x20 ;  /* 0x0000002000047882 */ /* 0x000fe20000000000 */
[----:B------:R-:W-:Y:S01]  /*0cf0*/  NOP ;  /* 0x0000000000007918 */ /* 0x000fe20000000000 */
[----:B-1----:R-:W-:Y:S01]  /*0d00*/  LOP3.LUT R3, R85, 0x1f, RZ, 0xc0, !PT ;  /* 0x0000001f55037812 */ /* 0x002fe200078ec0ff */
[----:B------:R-:W-:Y:S01]  /*0d10*/  UISETP.NE.AND UP4, UPT, UR18, URZ, UPT ;  /* 0x000000ff1200728c */ /* 0x000fe2000bf85270 */
[----:B------:R-:W-:Y:S01]  /*0d20*/  @!UP0 UMOV UR6, 0x400 ;  /* 0x0000040000068882 */ /* 0x000fe20000000000 */
[----:B------:R-:W-:-:S04]  /*0d30*/  @!UP0 UIADD3 UR4, UPT, UPT, -UR4, 0x100000, URZ ;  /* 0x0010000004048890 */ /* 0x000fc8000fffe1ff */
[----:B------:R-:W-:Y:S02]  /*0d40*/  @!UP0 USHF.L.U32 UR5, UR4, 0xb, URZ ;  /* 0x0000000b04058899 */ /* 0x000fe400080006ff */
[----:B------:R-:W-:Y:S02]  /*0d50*/  @!UP0 USHF.L.U32 UR4, UR4, 0x1, URZ ;  /* 0x0000000104048899 */ /* 0x000fe400080006ff */
[----:B--2---:R-:W-:Y:S01]  /*0d60*/  @!UP0 ULEA UR6, UR7, UR6, 0x18 ;  /* 0x0000000607068291 */ /* 0x004fe2000f8ec0ff */
[----:B------:R-:W1:Y:S01]  /*0d70*/  LDCU UR7, c[0x0][0x36c] ;  /* 0x00006d80ff0777ac */ /* 0x000e620008000800 */
[----:B------:R-:W-:Y:S01]  /*0d80*/  VOTEU.ALL UP0, P1 ;  /* 0x0000000000ff7886 */ /* 0x000fe20000800000 */
[----:B------:R-:W2:Y:S09]  /*0d90*/  FENCE.VIEW.ASYNC.S ;  /* 0x00000000000073c6 */ /* 0x000eb20000000000 */
[----:B--2---:R2:W3:Y:S01]  /*0da0*/  @!UP0 SYNCS.EXCH.64 URZ, [UR6+0x100], UR4 ;  /* 0x0001000406ff85b2 */ /* 0x0044e20008000100 */
[----:B-1----:R-:W-:-:S09]  /*0db0*/  UISETP.EQ.U32.AND UP6, UPT, UR7, 0x1, UPT ;  /* 0x000000010700788c */ /* 0x002fd2000bfc2070 */
[----:B--2---:R-:W-:Y:S05]  /*0dc0*/  BRA.U !UP6, `(.L_x_14) ;  /* 0x000000010e087547 */ /* 0x004fea000b800000 */
[----:B---3--:R-:W-:Y:S01]  /*0dd0*/  UCGABAR_ARV ;  /* 0x00000000000079c7 */ /* 0x008fe20008000000 */
[----:B------:R-:W-:Y:S05]  /*0de0*/  BRA `(.L_x_15) ;  /* 0x0000000000047947 */ /* 0x000fea0003800000 */
.L_x_14:
[----:B---3--:R-:W-:Y:S01]  /*0df0*/  NOP ;  /* 0x0000000000007918 */ /* 0x008fe20000000000 */
.L_x_15:
[----:B------:R-:W1:Y:S01]  /*0e00*/  S2UR UR21, SR_CTAID.X ;  /* 0x00000000001579c3 */ /* 0x000e620000002500 */
[----:B------:R-:W-:-:S05]  /*0e10*/  CS2R.32 R92, SR_CgaSize ;  /* 0x00000000005c7805 */ /* 0x000fca0000008a00 */
[----:B------:R-:W-:-:S05]  /*0e20*/  IMAD R92, R92, -0xa0, RZ ;  /* 0xffffff605c5c7824 */ /* 0x000fca00078e02ff */
[----:B------:R-:W-:-:S14]  /*0e30*/  R2UR UR5, R92 ;  /* 0x000000005c0572ca */ /* 0x000fdc00000e0000 */
[----:B------:R-:W2:Y:S01]  /*0e40*/  LDCU UR5, c[0x0][UR5+0x2b0] ;  /* 0x00005600050577ac */ /* 0x000ea20008000800 */
[----:B------:R-:W-:-:S05]  /*0e50*/  CS2R.32 R92, SR_CgaSize ;  /* 0x00000000005c7805 */ /* 0x000fca0000008a00 */
[----:B------:R-:W-:-:S05]  /*0e60*/  IMAD R92, R92, -0xa0, RZ ;  /* 0xffffff605c5c7824 */ /* 0x000fca00078e02ff */
[----:B------:R-:W-:-:S14]  /*0e70*/  R2UR UR4, R92 ;  /* 0x000000005c0472ca */ /* 0x000fdc00000e0000 */
[----:B------:R-:W3:Y:S01]  /*0e80*/  LDCU UR4, c[0x0][UR4+0x2b4] ;  /* 0x00005680040477ac */ /* 0x000ee20008000800 */
[----:B------:R-:W4:Y:S01]  /*0e90*/  S2UR UR20, SR_CTAID.Y ;  /* 0x00000000001479c3 */ /* 0x000f220000002600 */
[----:B------:R-:W-:-:S05]  /*0ea0*/  CS2R.32 R92, SR_CgaSize ;  /* 0x00000000005c7805 */ /* 0x000fca0000008a00 */
[----:B------:R-:W-:-:S05]  /*0eb0*/  IMAD R92, R92, -0xa0, RZ ;  /* 0xffffff605c5c7824 */ /* 0x000fca00078e02ff */
[----:B------:R-:W-:-:S14]  /*0ec0*/  R2UR UR7, R92 ;  /* 0x000000005c0772ca */ /* 0x000fdc00000e0000 */
[----:B------:R-:W3:Y:S01]  /*0ed0*/  LDCU UR7, c[0x0][UR7+0x2a0] ;  /* 0x00005400070777ac */ /* 0x000ee20008000800 */
[----:B------:R-:W-:-:S05]  /*0ee0*/  CS2R.32 R92, SR_CgaSize ;  /* 0x00000000005c7805 */ /* 0x000fca0000008a00 */
[----:B------:R-:W-:-:S05]  /*0ef0*/  IMAD R92, R92, -0xa0, RZ ;  /* 0xffffff605c5c7824 */ /* 0x000fca00078e02ff */
[----:B------:R-:W-:-:S14]  /*0f00*/  R2UR UR8, R92 ;  /* 0x000000005c0872ca */ /* 0x000fdc00000e0000 */
[----:B------:R-:W3:Y:S01]  /*0f10*/  LDCU UR8, c[0x0][UR8+0x2a4] ;  /* 0x00005480080877ac */ /* 0x000ee20008000800 */
[----:B------:R-:W3:Y:S01]  /*0f20*/  LDCU UR19, c[0x0][0xb24] ;  /* 0x00016480ff1377ac */ /* 0x000ee20008000800 */
[----:B------:R-:W3:Y:S01]  /*0f30*/  LDCU UR39, c[0x0][0xb24] ;  /* 0x00016480ff2777ac */ /* 0x000ee20008000800 */
[----:B-1----:R-:W-:Y:S01]  /*0f40*/  I2FP.F32.U32 R2, UR21 ;  /* 0x0000001500027c45 */ /* 0x002fe20008201000 */
[----:B------:R-:W1:Y:S04]  /*0f50*/  LDCU UR25, c[0x0][0xb30] ;  /* 0x00016600ff1977ac */ /* 0x000e680008000800 */
[----:B--2---:R-:W-:Y:S01]  /*0f60*/  FMUL R2, R2, UR5 ;  /* 0x0000000502027c20 */ /* 0x004fe20008400000 */
[----:B----4-:R-:W-:-:S05]  /*0f70*/  I2FP.F32.U32 R0, UR20 ;  /* 0x0000001400007c45 */ /* 0x010fca0008201000 */
[----:B------:R-:W2:Y:S01]  /*0f80*/  F2I.U32.TRUNC.NTZ R2, R2 ;  /* 0x0000000200027305 */ /* 0x000ea2000020f000 */
[----:B---3--:R-:W-:-:S07]  /*0f90*/  FMUL R0, R0, UR4 ;  /* 0x0000000400007c20 */ /* 0x008fce0008400000 */
[----:B------:R-:W3:Y:S01]  /*0fa0*/  F2I.U32.TRUNC.NTZ R0, R0 ;  /* 0x0000000000007305 */ /* 0x000ee2000020f000 */
[----:B--2---:R-:W-:Y:S02]  /*0fb0*/  R2UR UR4, R2 ;  /* 0x00000000020472ca */ /* 0x004fe400000e0000 */
[----:B------:R-:W-:Y:S02]  /*0fc0*/  PRMT R2, RZ, 0x7610, R2 ;  /* 0x00007610ff027816 */ /* 0x000fe40000000002 */
[----:B---3--:R-:W-:Y:S02]  /*0fd0*/  R2UR UR6, R0 ;  /* 0x00000000000672ca */ /* 0x008fe400000e0000 */
[----:B------:R-:W-:-:S07]  /*0fe0*/  PRMT R0, RZ, 0x7610, R0 ;  /* 0x00007610ff007816 */ /* 0x000fce0000000000 */
[----:B------:R-:W-:-:S04]  /*0ff0*/  UIADD3 UR5, UPT, UPT, -UR4, URZ, URZ ;  /* 0x000000ff04057290 */ /* 0x000fc8000fffe1ff */
[----:B------:R-:W-:Y:S02]  /*1000*/  UIMAD UR5, UR7, UR5, UR21 ;  /* 0x00000005070572a4 */ /* 0x000fe4000f8e0215 */
[----:B------:R-:W-:-:S04]  /*1010*/  UIADD3 UR4, UPT, UPT, -UR6, URZ, URZ ;  /* 0x000000ff06047290 */ /* 0x000fc8000fffe1ff */
[----:B------:R-:W-:Y:S01]  /*1020*/  IMAD.U32 R92, RZ, RZ, UR5 ;  /* 0x00000005ff5c7e24 */ /* 0x000fe2000f8e00ff */
[----:B------:R-:W-:-:S06]  /*1030*/  UIMAD UR4, UR8, UR4, UR20 ;  /* 0x00000004080472a4 */ /* 0x000fcc000f8e0214 */
[----:B------:R-:W-:Y:S01]  /*1040*/  IMAD.U32 R91, RZ, RZ, UR4 ;  /* 0x00000004ff5b7e24 */ /* 0x000fe2000f8e00ff */
[----:B-1----:R-:W-:Y:S06]  /*1050*/  BRA.U UP4, `(.L_x_16) ;  /* 0x0000000104307547 */ /* 0x002fec000b800000 */
[----:B------:R-:W-:Y:S01]  /*1060*/  R2UR UR5, R91 ;  /* 0x000000005b0572ca */ /* 0x000fe200000e0000 */
[----:B------:R-:W-:Y:S01]  /*1070*/  UMOV UR7, 0x3 ;  /* 0x0000000300077882 */ /* 0x000fe20000000000 */
[----:B------:R-:W-:-:S11]  /*1080*/  R2UR UR4, R92 ;  /* 0x000000005c0472ca */ /* 0x000fd600000e0000 */
[----:B------:R-:W-:-:S04]  /*1090*/  UISETP.NE.AND UP0, UPT, UR5, URZ, UPT ;  /* 0x000000ff0500728c */ /* 0x000fc8000bf05270 */
[----:B------:R-:W-:Y:S02]  /*10a0*/  UISETP.LT.U32.OR UP0, UPT, UR4, 0x2, !UP0 ;  /* 0x000000020400788c */ /* 0x000fe4000c701470 */
[----:B------:R-:W-:Y:S02]  /*10b0*/  ULOP3.LUT UR4, UR4, 0xfffffffe, URZ, 0xc0, !UPT ;  /* 0xfffffffe04047892 */ /* 0x000fe4000f8ec0ff */
[----:B------:R-:W-:Y:S02]  /*10c0*/  USEL UR6, URZ, 0x1, !UP0 ;  /* 0x00000001ff067887 */ /* 0x000fe4000c000000 */
[----:B------:R-:W-:Y:S02]  /*10d0*/  USEL UR5, URZ, 0x2, !UP0 ;  /* 0x00000002ff057887 */ /* 0x000fe4000c000000 */
[----:B------:R-:W-:Y:S02]  /*10e0*/  USHF.L.U32 UR4, UR7, UR4, URZ ;  /* 0x0000000407047299 */ /* 0x000fe400080006ff */
[----:B------:R-:W-:-:S04]  /*10f0*/  UIADD3 UR5, UPT, UPT, UR6, UR5, URZ ;  /* 0x0000000506057290 */ /* 0x000fc8000fffe0ff */
[----:B------:R-:W-:Y:S02]  /*1100*/  IMAD.U32 R0, RZ, RZ, UR4 ;  /* 0x00000004ff007e24 */ /* 0x000fe4000f8e00ff */
[----:B------:R-:W-:-:S07]  /*1110*/  IMAD.U32 R2, RZ, RZ, UR5 ;  /* 0x00000005ff027e24 */ /* 0x000fce000f8e00ff */
.L_x_16:
[----:B------:R-:W1:Y:S01]  /*1120*/  S2UR UR50, SR_CTAID.Z ;  /* 0x00000000003279c3 */ /* 0x000e620000002700 */
[----:B------:R-:W-:Y:S01]  /*1130*/  UISETP.GE.AND UP0, UPT, UR19, 0x1, UPT ;  /* 0x000000011300788c */ /* 0x000fe2000bf06270 */
[----:B------:R-:W-:-:S08]  /*1140*/  UMOV UR24, UR21 ;  /* 0x0000001500187c82 */ /* 0x000fd00008000000 */
[----:B------:R-:W-:Y:S05]  /*1150*/  BRA.U !UP0, `(.L_x_17) ;  /* 0x0000000108d47547 */ /* 0x000fea000b800000 */
[----:B------:R-:W2:Y:S01]  /*1160*/  LDCU.128 UR12, c[0x0][0xb10] ;  /* 0x00016200ff0c77ac */ /* 0x000ea20008000c00 */
[----:B------:R-:W3:Y:S01]  /*1170*/  LDCU UR22, c[0x0][0xb0c] ;  /* 0x00016180ff1677ac */ /* 0x000ee20008000800 */
[----:B------:R-:W4:Y:S01]  /*1180*/  LDCU UR6, c[0x0][0x370] ;  /* 0x00006e00ff0677ac */ /* 0x000f220008000800 */
[----:B------:R-:W1:Y:S01]  /*1190*/  LDCU UR7, c[0x0][0x374] ;  /* 0x00006e80ff0777ac */ /* 0x000e620008000800 */
[----:B------:R-:W1:Y:S01]  /*11a0*/  LDCU UR23, c[0x0][0xb20] ;  /* 0x00016400ff1777ac */ /* 0x000e620008000800 */
[----:B--2---:R-:W-:Y:S02]  /*11b0*/  UIMAD.WIDE.U32 UR4, UR21, UR12, URZ ;  /* 0x0000000c150472a5 */ /* 0x004fe4000f8e00ff */
[----:B---3--:R-:W-:Y:S01]  /*11c0*/  UISETP.NE.AND UP0, UPT, UR22, 0x1, UPT ;  /* 0x000000011600788c */ /* 0x008fe2000bf05270 */
[----:B------:R-:W2:Y:S01]  /*11d0*/  LDCU.64 UR8, c[0x0][0xb28] ;  /* 0x00016500ff0877ac */ /* 0x000ea20008000a00 */
[----:B----4-:R-:W-:-:S03]  /*11e0*/  UIMAD.WIDE.U32 UR10, UR6, UR12, URZ ;  /* 0x0000000c060a72a5 */ /* 0x010fc6000f8e00ff */
[----:B------:R-:W-:Y:S01]  /*11f0*/  UMOV UR4, UR5 ;  /* 0x0000000500047c82 */ /* 0x000fe20008000000 */
[----:B------:R-:W-:Y:S02]  /*1200*/  UISETP.NE.AND UP2, UPT, UR19, 0x1, UPT ;  /* 0x000000011300788c */ /* 0x000fe4000bf45270 */
[----:B------:R-:W-:Y:S01]  /*1210*/  USHF.R.U32.HI UR4, URZ, UR13, UR4 ;  /* 0x0000000dff047299 */ /* 0x000fe20008011604 */
[----:B------:R-:W-:Y:S01]  /*1220*/  UMOV UR10, UR11 ;  /* 0x0000000b000a7c82 */ /* 0x000fe20008000000 */
[----:B------:R-:W-:Y:S02]  /*1230*/  UIMAD.WIDE.U32 UR16, UR20, UR15, URZ ;  /* 0x0000000f141072a5 */ /* 0x000fe4000f8e00ff */
[----:B------:R-:W-:Y:S02]  /*1240*/  USEL UR5, UR21, UR4, !UP0 ;  /* 0x0000000415057287 */ /* 0x000fe4000c000000 */
[----:B------:R-:W-:Y:S02]  /*1250*/  @UP0 USHF.R.U32.HI UR6, URZ, UR13, UR10 ;  /* 0x0000000dff060299 */ /* 0x000fe4000801160a */
[----:B------:R-:W-:-:S02]  /*1260*/  UISETP.NE.AND UP0, UPT, UR14, 0x1, UPT ;  /* 0x000000010e00788c */ /* 0x000fc4000bf05270 */
[----:B-1----:R-:W-:Y:S02]  /*1270*/  UIMAD.WIDE.U32 UR10, UR7, UR15, URZ ;  /* 0x0000000f070a72a5 */ /* 0x002fe4000f8e00ff */
[----:B--2---:R-:W-:Y:S01]  /*1280*/  UIMAD.WIDE.U32 UR12, UR6, UR8, URZ ;  /* 0x00000008060c72a5 */ /* 0x004fe2000f8e00ff */
[----:B------:R-:W-:Y:S01]  /*1290*/  UMOV UR4, UR17 ;  /* 0x0000001100047c82 */ /* 0x000fe20008000000 */
[----:B------:R-:W-:-:S03]  /*12a0*/  UIADD3 UR24, UPT, UPT, -UR5, URZ, URZ ;  /* 0x000000ff05187290 */ /* 0x000fc6000fffe1ff */
[----:B------:R-:W-:Y:S01]  /*12b0*/  UMOV UR10, UR11 ;  /* 0x0000000b000a7c82 */ /* 0x000fe20008000000 */
[----:B------:R-:W-:Y:S02]  /*12c0*/  USHF.R.U32.HI UR4, URZ, UR23, UR4 ;  /* 0x00000017ff047299 */ /* 0x000fe40008011604 */
[----:B------:R-:W-:Y:S01]  /*12d0*/  @UP0 USHF.R.U32.HI UR7, URZ, UR23, UR10 ;  /* 0x00000017ff070299 */ /* 0x000fe2000801160a */
[----:B------:R-:W-:Y:S01]  /*12e0*/  UMOV UR12, UR13 ;  /* 0x0000000d000c7c82 */ /* 0x000fe20008000000 */
[----:B------:R-:W-:Y:S02]  /*12f0*/  USEL UR4, UR20, UR4, !UP0 ;  /* 0x0000000414047287 */ /* 0x000fe4000c000000 */
[----:B------:R-:W-:Y:S02]  /*1300*/  UIMAD.WIDE.U32 UR10, UR7, UR8, URZ ;  /* 0x00000008070a72a5 */ /* 0x000fe4000f8e00ff */
[----:B------:R-:W-:Y:S02]  /*1310*/  @UP2 USHF.R.U32.HI UR6, URZ, UR9, UR12 ;  /* 0x00000009ff062299 */ /* 0x000fe4000801160c */
[----:B------:R-:W-:-:S02]  /*1320*/  UIMAD.WIDE.U32 UR12, UR4, UR8, URZ ;  /* 0x00000008040c72a5 */ /* 0x000fc4000f8e00ff */
[----:B------:R-:W-:Y:S01]  /*1330*/  UIMAD UR24, UR22, UR24, UR21 ;  /* 0x00000018161872a4 */ /* 0x000fe2000f8e0215 */
[----:B------:R-:W-:Y:S02]  /*1340*/  UMOV UR10, UR11 ;  /* 0x0000000b000a7c82 */ /* 0x000fe40008000000 */
[----:B------:R-:W-:Y:S02]  /*1350*/  @UP2 USHF.R.U32.HI UR7, URZ, UR9, UR10 ;  /* 0x00000009ff072299 */ /* 0x000fe4000801160a */
[----:B------:R-:W-:Y:S02]  /*1360*/  UIMAD UR10, UR6, UR19, URZ ;  /* 0x00000013060a72a4 */ /* 0x000fe4000f8e02ff */
[----:B------:R-:W-:-:S04]  /*1370*/  UIMAD UR7, UR7, UR19, URZ ;  /* 0x00000013070772a4 */ /* 0x000fc8000f8e02ff */
[----:B------:R-:W-:-:S03]  /*1380*/  UISETP.GE.AND UP0, UPT, UR4, UR7, UPT ;  /* 0x000000070400728c */ /* 0x000fc6000bf06270 */
[----:B------:R-:W-:Y:S01]  /*1390*/  UMOV UR7, UR13 ;  /* 0x0000000d00077c82 */ /* 0x000fe20008000000 */
[----:B------:R-:W-:Y:S02]  /*13a0*/  UISETP.GE.OR UP0, UPT, UR5, UR10, UP0 ;  /* 0x0000000a0500728c */ /* 0x000fe40008706670 */
[----:B------:R-:W-:Y:S02]  /*13b0*/  UIMAD.WIDE.U32 UR10, UR5, UR8, URZ ;  /* 0x00000008050a72a5 */ /* 0x000fe4000f8e00ff */
[----:B------:R-:W-:Y:S02]  /*13c0*/  USHF.R.U32.HI UR7, URZ, UR9, UR7 ;  /* 0x00000009ff077299 */ /* 0x000fe40008011607 */
[----:B------:R-:W-:Y:S02]  /*13d0*/  UIADD3 UR10, UPT, UPT, -UR4, URZ, URZ ;  /* 0x000000ff040a7290 */ /* 0x000fe4000fffe1ff */
[----:B------:R-:W-:Y:S02]  /*13e0*/  USEL UR7, UR4, UR7, !UP2 ;  /* 0x0000000704077287 */ /* 0x000fe4000d000000 */
[----:B------:R-:W-:Y:S01]  /*13f0*/  UIMAD UR10, UR14, UR10, UR20 ;  /* 0x0000000a0e0a72a4 */ /* 0x000fe2000f8e0214 */
[----:B------:R-:W-:-:S02]  /*1400*/  @!UP0 UMOV UR8, UR11 ;  /* 0x0000000b00088c82 */ /* 0x000fc40008000000 */
[----:B------:R-:W-:Y:S02]  /*1410*/  @!UP0 USHF.R.U32.HI UR8, URZ, UR9, UR8 ;  /* 0x00000009ff088299 */ /* 0x000fe40008011608 */
[----:B------:R-:W-:Y:S02]  /*1420*/  UIADD3 UR9, UPT, UPT, -UR7, URZ, URZ ;  /* 0x000000ff07097290 */ /* 0x000fe4000fffe1ff */
[----:B------:R-:W-:Y:S02]  /*1430*/  @!UP0 USEL UR8, UR5, UR8, !UP2 ;  /* 0x0000000805088287 */ /* 0x000fe4000d000000 */
[----:B------:R-:W-:Y:S02]  /*1440*/  UIMAD UR9, UR19, UR9, UR4 ;  /* 0x00000009130972a4 */ /* 0x000fe4000f8e0204 */
[----:B------:R-:W-:Y:S02]  /*1450*/  @!UP0 UIADD3 UR7, UPT, UPT, UR7, -UR8, URZ ;  /* 0x8000000807078290 */ /* 0x000fe4000fffe0ff */
[----:B------:R-:W-:-:S02]  /*1460*/  @!UP0 UIMAD UR6, UR9, UR6, UR8 ;  /* 0x00000006090682a4 */ /* 0x000fc4000f8e0208 */
[----:B------:R-:W-:-:S04]  /*1470*/  @!UP0 UIMAD UR4, UR7, UR19, UR5 ;  /* 0x00000013070482a4 */ /* 0x000fc8000f8e0205 */
[----:B------:R-:W-:Y:S01]  /*1480*/  UIMAD UR20, UR4, UR14, UR10 ;  /* 0x0000000e041472a4 */ /* 0x000fe2000f8e020a */
[----:B------:R-:W-:Y:S02]  /*1490*/  @!UP0 UMOV UR5, UR6 ;  /* 0x0000000600058c82 */ /* 0x000fe40008000000 */
[----:B------:R-:W-:-:S12]  /*14a0*/  UIMAD UR24, UR5, UR22, UR24 ;  /* 0x00000016051872a4 */ /* 0x000fd8000f8e0218 */
.L_x_17:
[----:B------:R-:W-:-:S09]  /*14b0*/  UISETP.NE.AND UP0, UPT, UR25, 0x1, UPT ;  /* 0x000000011900788c */ /* 0x000fd2000bf05270 */
[----:B------:R-:W-:Y:S05]  /*14c0*/  BRA.U UP0, `(.L_x_18) ;  /* 0x0000000100407547 */ /* 0x000fea000b800000 */
[----:B------:R-:W2:Y:S01]  /*14d0*/  LDCU.128 UR8, c[0x0][0xb10] ;  /* 0x00016200ff0877ac */ /* 0x000ea20008000c00 */
[----:B------:R-:W3:Y:S01]  /*14e0*/  LDCU UR12, c[0x0][0xb0c] ;  /* 0x00016180ff0c77ac */ /* 0x000ee20008000800 */
[----:B------:R-:W4:Y:S01]  /*14f0*/  LDCU UR13, c[0x0][0xb20] ;  /* 0x00016400ff0d77ac */ /* 0x000f220008000800 */
[----:B--2---:R-:W-:Y:S02]  /*1500*/  UIMAD.WIDE.U32 UR4, UR24, UR8, URZ ;  /* 0x00000008180472a5 */ /* 0x004fe4000f8e00ff */
[----:B------:R-:W-:Y:S02]  /*1510*/  UIMAD.WIDE.U32 UR6, UR20, UR11, URZ ;  /* 0x0000000b140672a5 */ /* 0x000fe4000f8e00ff */
[----:B---3--:R-:W-:Y:S02]  /*1520*/  UISETP.NE.AND UP0, UPT, UR12, 0x1, UPT ;  /* 0x000000010c00788c */ /* 0x008fe4000bf05270 */
[----:B------:R-:W-:-:S03]  /*1530*/  USHF.R.U32.HI UR5, URZ, UR9, UR5 ;  /* 0x00000009ff057299 */ /* 0x000fc60008011605 */
[----:B------:R-:W-:Y:S01]  /*1540*/  UMOV UR4, UR7 ;  /* 0x0000000700047c82 */ /* 0x000fe20008000000 */
[----:B------:R-:W-:Y:S02]  /*1550*/  USEL UR5, UR24, UR5, !UP0 ;  /* 0x0000000518057287 */ /* 0x000fe4000c000000 */
[----:B------:R-:W-:Y:S02]  /*1560*/  UISETP.NE.AND UP0, UPT, UR10, 0x1, UPT ;  /* 0x000000010a00788c */ /* 0x000fe4000bf05270 */
[----:B----4-:R-:W-:-:S04]  /*1570*/  USHF.R.U32.HI UR4, URZ, UR13, UR4 ;  /* 0x0000000dff047299 */ /* 0x010fc80008011604 */
[----:B------:R-:W-:-:S04]  /*1580*/  USEL UR4, UR20, UR4, !UP0 ;  /* 0x0000000414047287 */ /* 0x000fc8000c000000 */
[----:B------:R-:W-:Y:S02]  /*1590*/  UIADD3 UR6, UPT, UPT, -UR4, UR5, URZ ;  /* 0x0000000504067290 */ /* 0x000fe4000fffe1ff */
[----:B------:R-:W-:Y:S02]  /*15a0*/  UIADD3 UR4, UPT, UPT, UR4, -UR5, URZ ;  /* 0x8000000504047290 */ /* 0x000fe4000fffe0ff */
[----:B------:R-:W-:Y:S02]  /*15b0*/  UIMAD UR20, UR6, UR10, UR20 ;  /* 0x0000000a061472a4 */ /* 0x000fe4000f8e0214 */
[----:B------:R-:W-:-:S12]  /*15c0*/  UIMAD UR24, UR4, UR12, UR24 ;  /* 0x0000000c041872a4 */ /* 0x000fd8000f8e0218 */
.L_x_18:
[----:B------:R-:W-:Y:S05]  /*15d0*/  BRA.U !UP6, `(.L_x_19) ;  /* 0x000000010e0c7547 */ /* 0x000fea000b800000 */
[----:B------:R-:W-:Y:S01]  /*15e0*/  UCGABAR_WAIT ;  /* 0x0000000000007dc7 */ /* 0x000fe20008000000 */
[----:B------:R-:W-:Y:S01]  /*15f0*/  CCTL.IVALL ;  /* 0x00000000ff00798f */ /* 0x000fe20002000000 */
[----:B------:R-:W-:Y:S05]  /*1600*/  BRA `(.L_x_20) ;  /* 0x0000000000047947 */ /* 0x000fea0003800000 */
.L_x_19:
[----:B------:R-:W-:Y:S06]  /*1610*/  BAR.SYNC.DEFER_BLOCKING 0x0 ;  /* 0x0000000000007b1d */ /* 0x000fec0000010000 */
.L_x_20:
[----:B------:R-:W-:Y:S05]  /*1620*/  BRA.U UP5, `(.L_x_21) ;  /* 0x0000001d054c7547 */ /* 0x000fea000b800000 */
[----:B------:R-:W2:Y:S01]  /*1630*/  LDCU UR7, c[0x0][0x390] ;  /* 0x00007200ff0777ac */ /* 0x000ea20008000800 */
[----:B------:R-:W-:Y:S01]  /*1640*/  PLOP3.LUT P1, PT, PT, PT, UP3, 0x80, 0x8 ;  /* 0x000000000008781c */ /* 0x000fe20003f2f038 */
[----:B------:R-:W-:Y:S01]  /*1650*/  IMAD.MOV.U32 R2, RZ, RZ, RZ ;  /* 0x000000ffff027224 */ /* 0x000fe200078e00ff */
[----:B------:R-:W-:Y:S01]  /*1660*/  ISETP.EQ.OR P2, PT, R3, RZ, P3 ;  /* 0x000000ff0300720c */ /* 0x000fe20001f42670 */
[----:B------:R-:W3:Y:S01]  /*1670*/  LDCU UR6, c[0x0][0x5c0] ;  /* 0x0000b800ff0677ac */ /* 0x000ee20008000800 */
[----:B------:R-:W-:Y:S01]  /*1680*/  PLOP3.LUT P1, PT, P1, PT, PT, 0x8, 0x80 ;  /* 0x000000000080781c */ /* 0x000fe20000f2e170 */
[----:B------:R-:W-:Y:S02]  /*1690*/  UISETP.NE.AND UP0, UPT, UR18, URZ, UPT ;  /* 0x000000ff1200728c */ /* 0x000fe4000bf05270 */
[----:B------:R-:W-:Y:S02]  /*16a0*/  USHF.L.U32 UR8, UR21, 0x6, URZ ;  /* 0x0000000615087899 */ /* 0x000fe400080006ff */
[----:B------:R-:W-:Y:S01]  /*16b0*/  USEL UR46, UR61, 0x2, UP0 ;  /* 0x000000023d2e7887 */ /* 0x000fe20008000000 */
[----:B------:R-:W4:Y:S01]  /*16c0*/  LDCU UR55, c[0x0][0x370] ;  /* 0x00006e00ff3777ac */ /* 0x000f220008000800 */
[----:B--2---:R-:W-:Y:S01]  /*16d0*/  UIADD3 UR5, UPT, UPT, UR7, 0x3f, URZ ;  /* 0x0000003f07057890 */ /* 0x004fe2000fffe0ff */
[----:B------:R-:W2:Y:S03]  /*16e0*/  LDCU.64 UR48, c[0x0][0x348] ;  /* 0x00006900ff3077ac */ /* 0x000ea60008000a00 */
[----:B------:R-:W-:-:S02]  /*16f0*/  USHF.R.S32.HI UR4, URZ, 0x1f, UR5 ;  /* 0x0000001fff047899 */ /* 0x000fc40008011405 */
[----:B---3--:R-:W-:Y:S02]  /*1700*/  UIADD3 UR6, UPT, UPT, UR6, 0x7f, URZ ;  /* 0x0000007f06067890 */ /* 0x008fe4000fffe0ff */
[----:B------:R-:W-:Y:S02]  /*1710*/  ULEA.HI UR4, UR4, UR5, URZ, 0x6 ;  /* 0x0000000504047291 */ /* 0x000fe4000f8f30ff */
[----:B------:R-:W-:Y:S02]  /*1720*/  UIADD3 UR5, UPT, UPT, UR7, -0x1, URZ ;  /* 0xffffffff07057890 */ /* 0x000fe4000fffe0ff */
[----:B------:R-:W-:Y:S02]  /*1730*/  USHF.R.S32.HI UR57, URZ, 0x6, UR4 ;  /* 0x00000006ff397899 */ /* 0x000fe40008011404 */
[----:B------:R-:W-:Y:S02]  /*1740*/  UISETP.GE.U32.AND UP1, UPT, UR5, -0x7f, UPT ;  /* 0xffffff810500788c */ /* 0x000fe4000bf26070 */
[----:B------:R-:W-:-:S02]  /*1750*/  UISETP.LT.U32.AND UP0, UPT, UR57, 0x8, UPT ;  /* 0x000000083900788c */ /* 0x000fc4000bf01070 */
[----:B------:R-:W-:Y:S02]  /*1760*/  USHF.R.S32.HI UR4, URZ, 0x1f, UR6 ;  /* 0x0000001fff047899 */ /* 0x000fe40008011406 */
[----:B------:R-:W-:Y:S02]  /*1770*/  USEL UR56, UR57, 0x8, UP0 ;  /* 0x0000000839387887 */ /* 0x000fe40008000000 */
[----:B------:R-:W-:Y:S02]  /*1780*/  ULEA.HI UR4, UR4, UR6, URZ, 0x7 ;  /* 0x0000000604047291 */ /* 0x000fe4000f8f38ff */
[----:B------:R-:W-:Y:S02]  /*1790*/  UIADD3 UR38, UPT, UPT, UR56, -0x1, URZ ;  /* 0xffffffff38267890 */ /* 0x000fe4000fffe0ff */
[----:B------:R-:W-:Y:S02]  /*17a0*/  @UP1 UIADD3 UR38, UPT, UPT, UR56, URZ, URZ ;  /* 0x000000ff38261290 */ /* 0x000fe4000fffe0ff */
[----:B------:R-:W-:-:S02]  /*17b0*/  USHF.L.U32 UR62, UR21, 0x7, URZ ;  /* 0x00000007153e7899 */ /* 0x000fc400080006ff */
[----:B------:R-:W-:Y:S01]  /*17c0*/  UIADD3 UR60, UPT, UPT, UR7, 0x7e, URZ ;  /* 0x0000007e073c7890 */ /* 0x000fe2000fffe0ff */
[----:B------:R-:W3:Y:S01]  /*17d0*/  LDCU UR54, c[0x0][0x374] ;  /* 0x00006e80ff3677ac */ /* 0x000ee20008000800 */
[----:B------:R-:W-:Y:S02]  /*17e0*/  ULOP3.LUT UR59, UR8, 0x40, URZ, 0xc0, !UPT ;  /* 0x00000040083b7892 */ /* 0x000fe4000f8ec0ff */
[----:B------:R-:W-:Y:S02]  /*17f0*/  USHF.R.S32.HI UR53, URZ, 0x7, UR4 ;  /* 0x00000007ff357899 */ /* 0x000fe40008011404 */
[----:B------:R-:W-:Y:S02]  /*1800*/  UIADD3 UR58, UPT, UPT, UR57, -UR56, URZ ;  /* 0x80000038393a7290 */ /* 0x000fe4000fffe0ff */
[----:B------:R-:W-:Y:S01]  /*1810*/  UIADD3 UR38, UPT, UPT, UR38, 0x1, URZ ;  /* 0x0000000126267890 */ /* 0x000fe2000fffe0ff */
[----:B------:R-:W-:Y:S01]  /*1820*/  UMOV UR26, 0x1 ;  /* 0x00000001001a7882 */ /* 0x000fe20000000000 */
[----:B--2-4-:R-:W-:-:S10]  /*1830*/  UMOV UR30, URZ ;  /* 0x000000ff001e7c82 */ /* 0x014fd40008000000 */
.L_x_39:
[----:B------:R-:W-:Y:S01]  /*1840*/  IMAD.U32 R4, RZ, RZ, UR53 ;  /* 0x00000035ff047e24 */ /* 0x000fe2000f8e00ff */
[----:B------:R-:W2:Y:S04]  /*1850*/  LDCU UR52, c[0x0][0x5c4] ;  /* 0x0000b880ff3477ac */ /* 0x000ea80008000800 */
[-C--:B------:R-:W-:Y:S01]  /*1860*/  IABS R0, R4.reuse ;  /* 0x0000000400007213 */ /* 0x080fe20000000000 */
[----:B------:R-:W-:Y:S01]  /*1870*/  UMOV UR27, 0x400 ;  /* 0x00000400001b7882 */ /* 0x000fe20000000000 */
[----:B------:R-:W-:Y:S01]  /*1880*/  IABS R4, R4 ;  /* 0x0000000400047213 */ /* 0x000fe20000000000 */
[----:B------:R-:W-:Y:S01]  /*1890*/  UMOV UR15, URZ ;  /* 0x000000ff000f7c82 */ /* 0x000fe20008000000 */
[----:B------:R-:W-:Y:S01]  /*18a0*/  R2UR UR6, R0 ;  /* 0x00000000000672ca */ /* 0x000fe200000e0000 */
[----:B--2---:R-:W-:-:S12]  /*18b0*/  IMAD.U32 R3, RZ, RZ, UR52 ;  /* 0x00000034ff037e24 */ /* 0x004fd8000f8e00ff */
[----:B------:R-:W2:Y:S08]  /*18c0*/  I2F.RP R6, UR6 ;  /* 0x0000000600067d06 */ /* 0x000eb00008209400 */
[----:B--2---:R-:W2:Y:S02]  /*18d0*/  MUFU.RCP R5, R6 ;  /* 0x0000000600057308 */ /* 0x004ea40000001000 */
[----:B--2---:R-:W-:-:S06]  /*18e0*/  VIADD R5, R5, 0xffffffe ;  /* 0x0ffffffe05057836 */ /* 0x004fcc0000000000 */
[----:B------:R-:W2:Y:S02]  /*18f0*/  F2I.FTZ.U32.TRUNC.NTZ R0, R5 ;  /* 0x0000000500007305 */ /* 0x000ea4000021f000 */
[----:B--2---:R-:W-:Y:S02]  /*1900*/  R2UR UR5, R0 ;  /* 0x00000000000572ca */ /* 0x004fe400000e0000 */
[----:B------:R-:W-:Y:S01]  /*1910*/  IABS R0, R3 ;  /* 0x0000000300007213 */ /* 0x000fe20000000000 */
[----:B------:R-:W-:-:S03]  /*1920*/  IMAD.U32 R3, RZ, RZ, UR20 ;  /* 0x00000014ff037e24 */ /* 0x000fc6000f8e00ff */
[----:B------:R-:W-:Y:S01]  /*1930*/  R2UR UR8, R0 ;  /* 0x00000000000872ca */ /* 0x000fe200000e0000 */
[----:B------:R-:W-:Y:S01]  /*1940*/  IMAD.MOV R0, RZ, RZ, -R4 ;  /* 0x000000ffff007224 */ /* 0x000fe200078e0a04 */
[----:B------:R-:W-:-:S04]  /*1950*/  IABS R3, R3 ;  /* 0x0000000300037213 */ /* 0x000fc80000000000 */
[----:B------:R-:W-:Y:S01]  /*1960*/  R2UR UR9, R3 ;  /* 0x00000000030972ca */ /* 0x000fe200000e0000 */
[----:B------:R-:W-:-:S04]  /*1970*/  UIADD3 UR4, UPT, UPT, URZ, -UR5, URZ ;  /* 0x80000005ff047290 */ /* 0x000fc8000fffe0ff */
[----:B------:R-:W-:Y:S02]  /*1980*/  UIMAD UR7, UR4, UR6, URZ ;  /* 0x00000006040772a4 */ /* 0x000fe4000f8e02ff */
[----:B------:R-:W2:Y:S01]  /*1990*/  I2F.RP R3, UR8 ;  /* 0x0000000800037d06 */ /* 0x000ea20008209400 */
[----:B------:R-:W-:Y:S02]  /*19a0*/  UMOV UR4, URZ ;  /* 0x000000ff00047c82 */ /* 0x000fe40008000000 */
[----:B------:R-:W-:Y:S02]  /*19b0*/  UIMAD.WIDE.U32 UR4, UR5, UR7, UR4 ;  /* 0x00000007050472a5 */ /* 0x000fe4000f8e0004 */
[----:B------:R-:W-:-:S05]  /*19c0*/  R2UR UR7, R0 ;  /* 0x00000000000772ca */ /* 0x000fca00000e0000 */
[----:B------:R-:W-:Y:S02]  /*19d0*/  UMOV UR4, UR5 ;  /* 0x0000000500047c82 */ /* 0x000fe40008000000 */
[----:B------:R-:W-:Y:S01]  /*19e0*/  UIMAD.WIDE.U32 UR4, UR4, UR9, URZ ;  /* 0x00000009040472a5 */ /* 0x000fe2000f8e00ff */
[----:B--2---:R-:W2:Y:S06]  /*19f0*/  MUFU.RCP R0, R3 ;  /* 0x0000000300007308 */ /* 0x004eac0000001000 */
[----:B------:R-:W-:Y:S02]  /*1a00*/  UMOV UR4, UR5 ;  /* 0x0000000500047c82 */ /* 0x000fe40008000000 */
[----:B------:R-:W-:-:S04]  /*1a10*/  UIMAD UR5, UR4, UR7, UR9 ;  /* 0x00000007040572a4 */ /* 0x000fc8000f8e0209 */
[----:B------:R-:W-:Y:S01]  /*1a20*/  UISETP.GT.U32.AND UP0, UPT, UR6, UR5, UPT ;  /* 0x000000050600728c */ /* 0x000fe2000bf04070 */
[----:B--2---:R-:W-:Y:S02]  /*1a30*/  VIADD R0, R0, 0xffffffe ;  /* 0x0ffffffe00007836 */ /* 0x004fe40000000000 */
[----:B------:R-:W-:-:S08]  /*1a40*/  IMAD.U32 R3, RZ, RZ, UR26 ;  /* 0x0000001aff037e24 */ /* 0x000fd0000f8e00ff */
[----:B------:R-:W-:Y:S01]  /*1a50*/  @!UP0 UIADD3 UR5, UPT, UPT, UR5, -UR6, URZ ;  /* 0x8000000605058290 */ /* 0x000fe2000fffe0ff */
[----:B------:R-:W2:Y:S01]  /*1a60*/  F2I.FTZ.U32.TRUNC.NTZ R0, R0 ;  /* 0x0000000000007305 */ /* 0x000ea2000021f000 */
[----:B------:R-:W-:Y:S01]  /*1a70*/  @!UP0 UIADD3 UR4, UPT, UPT, UR4, 0x1, URZ ;  /* 0x0000000104048890 */ /* 0x000fe2000fffe0ff */
[----:B------:R-:W-:Y:S01]  /*1a80*/  SHF.L.U32 R3, R3, 0x1f, RZ ;  /* 0x0000001f03037819 */ /* 0x000fe200000006ff */
[----:B------:R-:W-:Y:S01]  /*1a90*/  UISETP.GE.U32.AND UP1, UPT, UR5, UR6, UPT ;  /* 0x000000060500728c */ /* 0x000fe2000bf26070 */
[----:B------:R-:W4:Y:S01]  /*1aa0*/  S2UR UR6, SR_CgaCtaId ;  /* 0x00000000000679c3 */ /* 0x000f220000008800 */
[----:B------:R-:W-:-:S04]  /*1ab0*/  ULOP3.LUT UR5, UR20, UR53, URZ, 0x3c, !UPT ;  /* 0x0000003514057292 */ /* 0x000fc8000f8e3cff */
[----:B------:R-:W-:-:S05]  /*1ac0*/  UISETP.GE.AND UP0, UPT, UR5, URZ, UPT ;  /* 0x000000ff0500728c */ /* 0x000fca000bf06270 */
[----:B------:R-:W-:Y:S01]  /*1ad0*/  @UP1 UIADD3 UR4, UPT, UPT, UR4, 0x1, URZ ;  /* 0x0000000104041890 */ /* 0x000fe2000fffe0ff */
[----:B--2---:R-:W-:Y:S01]  /*1ae0*/  R2UR UR7, R0 ;  /* 0x00000000000772ca */ /* 0x004fe200000e0000 */
[----:B------:R-:W-:-:S05]  /*1af0*/  UISETP.NE.AND UP1, UPT, UR53, URZ, UPT ;  /* 0x000000ff3500728c */ /* 0x000fca000bf25270 */
[----:B------:R-:W-:Y:S02]  /*1b00*/  UMOV UR5, UR4 ;  /* 0x0000000400057c82 */ /* 0x000fe40008000000 */
[----:B------:R-:W-:-:S04]  /*1b10*/  @!UP0 UIADD3 UR5, UPT, UPT, -UR5, URZ, URZ ;  /* 0x000000ff05058290 */ /* 0x000fc8000fffe1ff */
[----:B------:R-:W-:Y:S02]  /*1b20*/  @!UP1 ULOP3.LUT UR5, URZ, UR53, URZ, 0x33, !UPT ;  /* 0x00000035ff059292 */ /* 0x000fe4000f8e33ff */
[----:B----4-:R-:W-:Y:S02]  /*1b30*/  ULEA UR27, UR6, UR27, 0x18 ;  /* 0x0000001b061b7291 */ /* 0x010fe4000f8ec0ff */
[----:B------:R-:W-:Y:S02]  /*1b40*/  UIADD3 UR4, UPT, UPT, URZ, -UR7, URZ ;  /* 0x80000007ff047290 */ /* 0x000fe4000fffe0ff */
[----:B------:R-:W-:Y:S01]  /*1b50*/  IMAD.U32 R0, RZ, RZ, UR5 ;  /* 0x00000005ff007e24 */ /* 0x000fe2000f8e00ff */
[----:B------:R-:W-:Y:S02]  /*1b60*/  ULEA UR6, UR30, UR27, 0x3 ;  /* 0x0000001b1e067291 */ /* 0x000fe4000f8e18ff */
[----:B------:R-:W-:Y:S02]  /*1b70*/  UIMAD UR4, UR4, UR8, URZ ;  /* 0x00000008040472a4 */ /* 0x000fe4000f8e02ff */
[----:B------:R-:W-:-:S04]  /*1b80*/  IABS R0, R0 ;  /* 0x0000000000007213 */ /* 0x000fc80000000000 */
[----:B------:R-:W-:Y:S01]  /*1b90*/  R2UR UR9, R0 ;  /* 0x00000000000972ca */ /* 0x000fe200000e0000 */
[----:B------:R2:W4:Y:S01]  /*1ba0*/  SYNCS.PHASECHK.TRANS64.TRYWAIT P0, [UR6+0x40], R3 ;  /* 0x00004003ff0075a7 */ /* 0x0005220008001106 */
[----:B------:R-:W-:Y:S02]  /*1bb0*/  UMOV UR6, URZ ;  /* 0x000000ff00067c82 */ /* 0x000fe40008000000 */
[----:B------:R-:W-:-:S07]  /*1bc0*/  UIMAD.WIDE.U32 UR6, UR7, UR4, UR6 ;  /* 0x00000004070672a5 */ /* 0x000fce000f8e0006 */
[----:B------:R-:W-:Y:S02]  /*1bd0*/  UMOV UR6, UR7 ;  /* 0x0000000700067c82 */ /* 0x000fe40008000000 */
[----:B------:R-:W-:-:S07]  /*1be0*/  UIMAD.WIDE.U32 UR6, UR6, UR9, URZ ;  /* 0x00000009060672a5 */ /* 0x000fce000f8e00ff */
[----:B------:R-:W-:Y:S02]  /*1bf0*/  UMOV UR4, UR7 ;  /* 0x0000000700047c82 */ /* 0x000fe40008000000 */
[----:B------:R-:W-:-:S04]  /*1c00*/  UIADD3 UR6, UPT, UPT, -UR4, URZ, URZ ;  /* 0x000000ff04067290 */ /* 0x000fc8000fffe1ff */
[----:B------:R-:W-:-:S04]  /*1c10*/  UIMAD UR6, UR8, UR6, UR9 ;  /* 0x00000006080672a4 */ /* 0x000fc8000f8e0209 */
[----:B------:R-:W-:-:S11]  /*1c20*/  UISETP.GT.U32.AND UP0, UPT, UR8, UR6, UPT ;  /* 0x000000060800728c */ /* 0x000fd6000bf04070 */
[----:B------:R-:W-:Y:S02]  /*1c30*/  @!UP0 UIADD3 UR6, UPT, UPT, UR6, -UR8, URZ ;  /* 0x8000000806068290 */ /* 0x000fe4000fffe0ff */
[----:B------:R-:W-:Y:S02]  /*1c40*/  @!UP0 UIADD3 UR4, UPT, UPT, UR4, 0x1, URZ ;  /* 0x0000000104048890 */ /* 0x000fe4000fffe0ff */
[----:B------:R-:W-:Y:S02]  /*1c50*/  UISETP.GE.U32.AND UP1, UPT, UR6, UR8, UPT ;  /* 0x000000080600728c */ /* 0x000fe4000bf26070 */
[----:B------:R-:W-:-:S04]  /*1c60*/  ULOP3.LUT UR6, UR5, UR52, URZ, 0x3c, !UPT ;  /* 0x0000003405067292 */ /* 0x000fc8000f8e3cff */
[----:B------:R-:W-:Y:S02]  /*1c70*/  UISETP.GE.AND UP0, UPT, UR6, URZ, UPT ;  /* 0x000000ff0600728c */ /* 0x000fe4000bf06270 */
[----:B------:R-:W-:-:S03]  /*1c80*/  ULEA.HI UR6, UR24, UR24, URZ, 0x1 ;  /* 0x0000001818067291 */ /* 0x000fc6000f8f08ff */
[----:B------:R-:W-:Y:S02]  /*1c90*/  @UP1 UIADD3 UR4, UPT, UPT, UR4, 0x1, URZ ;  /* 0x0000000104041890 */ /* 0x000fe4000fffe0ff */
[----:B------:R-:W-:Y:S02]  /*1ca0*/  UISETP.NE.AND UP1, UPT, UR52, URZ, UPT ;  /* 0x000000ff3400728c */ /* 0x000fe4000bf25270 */
[----:B------:R-:W-:-:S03]  /*1cb0*/  USHF.L.U32 UR6, UR6, 0x7, URZ ;  /* 0x0000000706067899 */ /* 0x000fc600080006ff */
[----:B------:R-:W-:Y:S01]  /*1cc0*/  UMOV UR47, UR4 ;  /* 0x00000004002f7c82 */ /* 0x000fe20008000000 */
[----:B------:R-:W-:Y:S02]  /*1cd0*/  UIADD3 UR4, UPT, UPT, -UR5, URZ, URZ ;  /* 0x000000ff05047290 */ /* 0x000fe4000fffe1ff */
[----:B------:R-:W-:Y:S02]  /*1ce0*/  @!UP0 UIADD3 UR47, UPT, UPT, -UR47, URZ, URZ ;  /* 0x000000ff2f2f8290 */ /* 0x000fe4000fffe1ff */
[----:B------:R-:W-:Y:S02]  /*1cf0*/  UISETP.GE.U32.AND UP0, UPT, UR60, 0x7f, UPT ;  /* 0x0000007f3c00788c */ /* 0x000fe4000bf06070 */
[----:B------:R-:W-:Y:S02]  /*1d00*/  @!UP1 ULOP3.LUT UR47, URZ, UR52, URZ, 0x33, !UPT ;  /* 0x00000034ff2f9292 */ /* 0x000fe4000f8e33ff */
[----:B------:R-:W-:Y:S02]  /*1d10*/  ULOP3.LUT UR34, UR6, 0xffffff00, URZ, 0xc0, !UPT ;  /* 0xffffff0006227892 */ /* 0x000fe4000f8ec0ff */
[----:B------:R-:W-:-:S02]  /*1d20*/  UIMAD UR4, UR53, UR4, UR20 ;  /* 0x00000004350472a4 */ /* 0x000fc4000f8e0214 */
[----:B------:R-:W-:Y:S02]  /*1d30*/  UIADD3 UR6, UPT, UPT, -UR47, URZ, URZ ;  /* 0x000000ff2f067290 */ /* 0x000fe4000fffe1ff */
[----:B------:R-:W-:Y:S02]  /*1d40*/  ULOP3.LUT UR34, UR34, 0x80, UR62, 0xf8, !UPT ;  /* 0x0000008022227892 */ /* 0x000fe4000f8ef83e */
[----:B------:R-:W-:Y:S02]  /*1d50*/  ULEA UR10, UR4, UR59, 0x7 ;  /* 0x0000003b040a7291 */ /* 0x000fe4000f8e38ff */
[----:B------:R-:W-:Y:S01]  /*1d60*/  UIMAD UR52, UR52, UR6, UR5 ;  /* 0x00000006343472a4 */ /* 0x000fe2000f8e0205 */
[----:B--2---:R-:W-:Y:S11]  /*1d70*/  BRA.U !UP0, `(.L_x_22) ;  /* 0x00000005083c7547 */ /* 0x004ff6000b800000 */
[----:B------:R-:W2:Y:S01]  /*1d80*/  LDCU.64 UR8, c[0x0][0x5b0] ;  /* 0x0000b600ff0877ac */ /* 0x000ea20008000a00 */
[----:B------:R-:W2:Y:S01]  /*1d90*/  LDCU.64 UR36, c[0x0][0x5d8] ;  /* 0x0000bb00ff2477ac */ /* 0x000ea20008000a00 */
[----:B------:R-:W1:Y:S01]  /*1da0*/  LDCU UR19, c[0x0][0x598] ;  /* 0x0000b300ff1377ac */ /* 0x000e620008000800 */
[----:B------:R-:W1:Y:S01]  /*1db0*/  LDCU UR18, c[0x0][0x58c] ;  /* 0x0000b180ff1277ac */ /* 0x000e620008000800 */
[----:B------:R-:W1:Y:S01]  /*1dc0*/  LDCU UR21, c[0x0][0x59c] ;  /* 0x0000b380ff1577ac */ /* 0x000e620008000800 */
[----:B------:R-:W1:Y:S01]  /*1dd0*/  LDCU UR20, c[0x0][0x5a0] ;  /* 0x0000b400ff1477ac */ /* 0x000e620008000800 */
[----:B------:R-:W1:Y:S01]  /*1de0*/  LDCU.64 UR16, c[0x0][0x590] ;  /* 0x0000b200ff1077ac */ /* 0x000e620008000a00 */
[----:B------:R-:W1:Y:S01]  /*1df0*/  LDCU.64 UR6, c[0x0][0x5b8] ;  /* 0x0000b700ff0677ac */ /* 0x000e620008000a00 */
[----:B------:R-:W1:Y:S01]  /*1e00*/  LDCU.64 UR4, c[0x0][0x5d0] ;  /* 0x0000ba00ff0477ac */ /* 0x000e620008000a00 */
[----:B--2---:R-:W-:Y:S02]  /*1e10*/  UIMAD UR36, UR52, UR8, UR36 ;  /* 0x00000008342472a4 */ /* 0x004fe4000f8e0224 */
[----:B------:R-:W-:-:S02]  /*1e20*/  UIMAD UR31, UR47, UR9, UR37 ;  /* 0x000000092f1f72a4 */ /* 0x000fc4000f8e0225 */
[----:B------:R-:W-:Y:S01]  /*1e30*/  UIADD3 UR42, UPT, UPT, UR34, 0x40, URZ ;  /* 0x00000040222a7890 */ /* 0x000fe2000fffe0ff */
[----:B------:R-:W-:Y:S01]  /*1e40*/  UMOV UR14, URZ ;  /* 0x000000ff000e7c82 */ /* 0x000fe20008000000 */
[----:B------:R-:W-:-:S10]  /*1e50*/  UMOV UR22, UR30 ;  /* 0x0000001e00167c82 */ /* 0x000fd40008000000 */
.L_x_28:
[----:B------:R-:W-:Y:S01]  /*1e60*/  @!P3 MOV R3, 0xc000 ;  /* 0x0000c0000003b802 */ /* 0x000fe20000000f00 */
[----:B------:R-:W-:Y:S01]  /*1e70*/  ULEA UR11, UR22, UR27, 0x3 ;  /* 0x0000001b160b7291 */ /* 0x000fe2000f8e18ff */
[----:B-1--4-:R-:W-:Y:S11]  /*1e80*/  @P0 BRA `(.L_x_23) ;  /* 0x0000000000100947 */ /* 0x012ff60003800000 */
[----:B------:R-:W-:Y:S04]  /*1e90*/  MOV R0, UR26 ;  /* 0x0000001a00007c02 */ /* 0x000fe80008000f00 */
[----:B------:R-:W-:Y:S04]  /*1ea0*/  SHF.L.U32 R5, R0, 0x1f, RZ ;  /* 0x0000001f00057819 */ /* 0x000fe800000006ff */
[----:B------:R-:W2:Y:S02]  /*1eb0*/  SYNCS.PHASECHK.TRANS64.TRYWAIT P0, [UR11+0x40], R5 ;  /* 0x00004005ff0075a7 */ /* 0x000ea4000800110b */
[----:B--2---:R-:W-:Y:S05]  /*1ec0*/  @!P0 BRA `(.L_x_24) ;  /* 0x0000008800448947 */ /* 0x004fea0003800000 */
.L_x_23:
[----:B------:R4:W-:Y:S01]  /*1ed0*/  @!P3 SYNCS.ARRIVE.TRANS64 RZ, [UR11], R3 ;  /* 0x00000003ffffb9a7 */ /* 0x0009e2000800000b */
[----:B------:R-:W-:Y:S04]  /*1ee0*/  ULOP3.LUT UR8, UR46, 0x2, URZ, 0xfc, !UPT ;  /* 0x000000022e087892 */ /* 0x000fe8000f8efcff */
[----:B------:R-:W-:Y:S09]  /*1ef0*/  UISETP.NE.AND UP0, UPT, UR8, 0x2, UPT ;  /* 0x000000020800788c */ /* 0x000ff2000bf05270 */
[----:B------:R-:W-:Y:S05]  /*1f00*/  BRA.U UP0, `(.L_x_25) ;  /* 0x0000000100047547 */ /* 0x000fea000b800000 */
[----:B-1-3--:R-:W-:Y:S05]  /*1f10*/  BPT.TRAP 0x1 ;  /* 0x000000040000795c */ /* 0x00afea0000300000 */
.L_x_25:
[----:B------:R-:W-:Y:S04]  /*1f20*/  BSSY.RECONVERGENT B0, `(.L_x_26) ;  /* 0x0000003000007945 */ /* 0x000fe80003800200 */
[----:B------:R-:W-:Y:S05]  /*1f30*/  @P2 BRA `(.L_x_27) ;  /* 0x0000000000042947 */ /* 0x000fea0003800000 */
[----:B-1-3--:R-:W-:Y:S05]  /*1f40*/  BPT.TRAP 0x1 ;  /* 0x000000040000795c */ /* 0x00afea0000300000 */
.L_x_27:
[----:B-1-3--:R-:W-:Y:S05]  /*1f50*/  BSYNC.RECONVERGENT B0 ;  /* 0x0000000000007941 */ /* 0x00afea0003800200 */
.L_x_26:
[----:B------:R-:W-:Y:S02]  /*1f60*/  UIADD3 UR8, UPT, UPT, UR22, 0x1, URZ ;  /* 0x0000000116087890 */ /* 0x000fe4000fffe0ff */
[----:B------:R-:W-:Y:S02]  /*1f70*/  USHF.L.U32 UR35, UR14, 0x6, URZ ;  /* 0x000000060e237899 */ /* 0x000fe400080006ff */
[----:B------:R-:W-:Y:S02]  /*1f80*/  UISETP.NE.AND UP0, UPT, UR8, 0x8, UPT ;  /* 0x000000080800788c */ /* 0x000fe4000bf05270 */
[----:B------:R-:W-:Y:S02]  /*1f90*/  UISETP.NE.AND UP2, UPT, UR18, 0x1, UPT ;  /* 0x000000011200788c */ /* 0x000fe4000bf45270 */
[----:B------:R-:W-:Y:S02]  /*1fa0*/  USEL UR9, URZ, 0x1, UP0 ;  /* 0x00000001ff097887 */ /* 0x000fe40008000000 */
[----:B------:R-:W-:Y:S02]  /*1fb0*/  USEL UR30, UR8, URZ, UP0 ;  /* 0x000000ff081e7287 */ /* 0x000fe40008000000 */
[----:B------:R-:W-:Y:S02]  /*1fc0*/  ULOP3.LUT UR26, UR26, UR9, URZ, 0x3c, !UPT ;  /* 0x000000091a1a7292 */ /* 0x000fe4000f8e3cff */
[----:B------:R-:W-:Y:S02]  /*1fd0*/  ULEA UR8, UR30, UR27, 0x3 ;  /* 0x0000001b1e087291 */ /* 0x000fe4000f8e18ff */
[----:B------:R-:W-:Y:S02]  /*1fe0*/  UIADD3 UR24, UP1, UPT, UR48, 0x80, URZ ;  /* 0x0000008030187890 */ /* 0x000fe4000ff3e0ff */
[----:B------:R-:W-:Y:S01]  /*1ff0*/  ULEA UR15, UR22, UR27, 0xe ;  /* 0x0000001b160f7291 */ /* 0x000fe2000f8e70ff */
[----:B--2---:R-:W-:Y:S01]  /*2000*/  MOV R0, UR26 ;  /* 0x0000001a00007c02 */ /* 0x004fe20008000f00 */
[----:B------:R-:W-:Y:S02]  /*2010*/  ULOP3.LUT UR33, UR11, 0xfefffff8, URZ, 0xc0, !UPT ;  /* 0xfefffff80b217892 */ /* 0x000fe4000f8ec0ff */
[----:B------:R-:W-:Y:S01]  /*2020*/  UIADD3.X UR25, UPT, UPT, URZ, UR49, URZ, UP1, !UPT ;  /* 0x00000031ff197290 */ /* 0x000fe20008ffe4ff */
[----:B----4-:R-:W-:Y:S01]  /*2030*/  SHF.L.U32 R3, R0, 0x1f, RZ ;  /* 0x0000001f00037819 */ /* 0x010fe200000006ff */
[----:B------:R-:W-:Y:S02]  /*2040*/  UIADD3 UR32, UPT, UPT, UR15, 0x8400, URZ ;  /* 0x000084000f207890 */ /* 0x000fe4000fffe0ff */
[----:B------:R-:W-:Y:S01]  /*2050*/  UIADD3 UR40, UPT, UPT, UR15, 0xa400, URZ ;  /* 0x0000a4000f287890 */ /* 0x000fe2000fffe0ff */
[----:B------:R2:W1:Y:S01]  /*2060*/  SYNCS.PHASECHK.TRANS64.TRYWAIT P0, [UR8+0x40], R3 ;  /* 0x00004003ff0075a7 */ /* 0x0004620008001108 */
[----:B------:R-:W-:Y:S02]  /*2070*/  UIMAD.WIDE.U32 UR8, UR35, UR16, URZ ;  /* 0x00000010230872a5 */ /* 0x000fe4000f8e00ff */
[----:B------:R-:W-:Y:S02]  /*2080*/  UIADD3 UR28, UP0, UPT, UR48, 0x180, URZ ;  /* 0x00000180301c7890 */ /* 0x000fe4000ff1e0ff */
[----:B------:R-:W-:Y:S02]  /*2090*/  USHF.R.U32.HI UR9, URZ, UR17, UR9 ;  /* 0x00000011ff097299 */ /* 0x000fe40008011609 */
[----:B------:R-:W-:Y:S02]  /*20a0*/  ULEA UR22, UR22, UR27, 0xd ;  /* 0x0000001b16167291 */ /* 0x000fe4000f8e68ff */
[----:B------:R-:W-:Y:S02]  /*20b0*/  USEL UR9, UR35, UR9, !UP2 ;  /* 0x0000000923097287 */ /* 0x000fe4000d000000 */
[----:B------:R-:W-:Y:S02]  /*20c0*/  UISETP.NE.AND UP2, UPT, UR19, 0x1, UPT ;  /* 0x000000011300788c */ /* 0x000fe4000bf45270 */
[----:B------:R-:W-:Y:S02]  /*20d0*/  UIMAD.WIDE.U32 UR12, UR9, UR21, URZ ;  /* 0x00000015090c72a5 */ /* 0x000fe4000f8e00ff */
[----:B------:R-:W-:Y:S02]  /*20e0*/  UIADD3 UR11, UPT, UPT, -UR9, URZ, URZ ;  /* 0x000000ff090b7290 */ /* 0x000fe4000fffe1ff */
[----:B------:R-:W-:Y:S02]  /*20f0*/  USHF.R.U32.HI UR13, URZ, UR20, UR13 ;  /* 0x00000014ff0d7299 */ /* 0x000fe4000801160d */
[----:B------:R-:W-:Y:S02]  /*2100*/  UIMAD UR11, UR18, UR11, UR35 ;  /* 0x0000000b120b72a4 */ /* 0x000fe4000f8e0223 */
[----:B------:R-:W-:Y:S02]  /*2110*/  USEL UR13, UR9, UR13, !UP2 ;  /* 0x0000000d090d7287 */ /* 0x000fe4000d000000 */
[----:B------:R-:W-:Y:S02]  /*2120*/  UPRMT UR23, UR36, 0x40, UR31 ;  /* 0x0000004024177896 */ /* 0x000fe4000800001f */
[----:B------:R-:W-:Y:S01]  /*2130*/  UIADD3 UR8, UPT, UPT, -UR13, URZ, URZ ;  /* 0x000000ff0d087290 */ /* 0x000fe2000fffe1ff */
[----:B------:R-:W-:Y:S01]  /*2140*/  UMOV UR44, 0x0 ;  /* 0x00000000002c7882 */ /* 0x000fe20000000000 */
[----:B------:R-:W-:Y:S01]  /*2150*/  UMOV UR45, 0x10000000 ;  /* 0x10000000002d7882 */ /* 0x000fe20000000000 */
[----:B------:R-:W-:Y:S01]  /*2160*/  UIMAD UR11, UR11, UR6, UR4 ;  /* 0x000000060b0b72a4 */ /* 0x000fe2000f8e0204 */
[----:B------:R-:W-:Y:S01]  /*2170*/  UTMALDG.2D.2CTA [UR32], [UR24], desc[UR44] ;  /* 0x00002c20180075b4 */ /* 0x000fe20008209000 */
[----:B------:R-:W-:Y:S02]  /*2180*/  UIMAD UR9, UR19, UR8, UR9 ;  /* 0x00000008130972a4 */ /* 0x000fe4000f8e0209 */
[----:B------:R-:W-:Y:S01]  /*2190*/  UIADD3.X UR29, UPT, UPT, URZ, UR49, URZ, UP0, !UPT ;  /* 0x00000031ff1d7290 */ /* 0x000fe200087fe4ff */
[----:B------:R-:W-:Y:S01]  /*21a0*/  UMOV UR41, UR33 ;  /* 0x0000002100297c82 */ /* 0x000fe20008000000 */
[----:B------:R-:W-:Y:S01]  /*21b0*/  UMOV UR43, UR35 ;  /* 0x00000023002b7c82 */ /* 0x000fe20008000000 */
[----:B------:R-:W-:Y:S01]  /*21c0*/  UIADD3 UR8, UPT, UPT, UR22, 0x28400, URZ ;  /* 0x0002840016087890 */ /* 0x000fe2000fffe0ff */
[----:B------:R-:W-:Y:S01]  /*21d0*/  UTMALDG.2D.2CTA [UR40], [UR24], desc[UR44] ;  /* 0x00002c28180075b4 */ /* 0x000fe20008209000 */
[----:B------:R-:W-:Y:S02]  /*21e0*/  UIMAD UR12, UR9, UR7, UR5 ;  /* 0x00000007090c72a4 */ /* 0x000fe4000f8e0205 */
[----:B------:R-:W-:Y:S01]  /*21f0*/  UPRMT UR15, UR23, 0x5410, URZ ;  /* 0x00005410170f7896 */ /* 0x000fe200080000ff */
[----:B------:R-:W-:Y:S01]  /*2200*/  UMOV UR9, UR33 ;  /* 0x0000002100097c82 */ /* 0x000fe20008000000 */
[----:B------:R-:W-:Y:S01]  /*2210*/  UIADD3 UR14, UPT, UPT, UR14, 0x1, URZ ;  /* 0x000000010e0e7890 */ /* 0x000fe2000fffe0ff */
[----:B------:R-:W-:Y:S03]  /*2220*/  UMOV UR22, UR30 ;  /* 0x0000001e00167c82 */ /* 0x000fe60008000000 */
[----:B------:R-:W-:Y:S03]  /*2230*/  UISETP.NE.AND UP0, UPT, UR14, UR38, UPT ;  /* 0x000000260e00728c */ /* 0x000fe6000bf05270 */
[----:B------:R3:W-:Y:S02]  /*2240*/  UTMALDG.4D.IM2COL.2CTA [UR8], [UR28], UR15, desc[UR44] ;  /* 0x00002c081c0073b4 */ /* 0x0007e4000825900f */
[----:B---3--:R-:W-:Y:S04]  /*2250*/  UMOV UR15, UR38 ;  /* 0x00000026000f7c82 */ /* 0x008fe80008000000 */
[----:B--2---:R-:W-:Y:S05]  /*2260*/  BRA.U UP0, `(.L_x_28) ;  /* 0xfffffff900fc7547 */ /* 0x004fea000b83ffff */
.L_x_22:
[----:B------:R-:W-:Y:S01]  /*2270*/  ULEA UR4, UR30, UR27, 0x3 ;  /* 0x0000001b1e047291 */ /* 0x000fe2000f8e18ff */
[----:B------:R-:W-:Y:S01]  /*2280*/  MOV R0, UR26 ;  /* 0x0000001a00007c02 */ /* 0x000fe20008000f00 */
[----:B------:R-:W-:Y:S01]  /*2290*/  @!P1 SYNCS.ARRIVE.TRANS64.A1T0 RZ, [UR27+0xc8], RZ ;  /* 0x0000c8ffffff99a7 */ /* 0x000fe2000810001b */
[----:B------:R-:W-:Y:S02]  /*22a0*/  UISETP.GT.AND UP0, UPT, UR57, UR56, UPT ;  /* 0x000000383900728c */ /* 0x000fe4000bf04270 */
[----:B------:R-:W-:-:S04]  /*22b0*/  SHF.L.U32 R0, R0, 0x1f, RZ ;  /* 0x0000001f00007819 */ /* 0x000fc800000006ff */
[----:B-1--4-:R1:W2:Y:S03]  /*22c0*/  SYNCS.PHASECHK.TRANS64.TRYWAIT P0, [UR4+0x40], R0 ;  /* 0x00004000ff0075a7 */ /* 0x0122a60008001104 */
[----:B------:R-:W-:Y:S05]  /*22d0*/  BRA.U !UP0, `(.L_x_29) ;  /* 0x00000005083c7547 */ /* 0x000fea000b800000 */
[----:B------:R-:W4:Y:S01]  /*22e0*/  LDCU.64 UR8, c[0x0][0x5b0] ;  /* 0x0000b600ff0877ac */ /* 0x000f220008000a00 */
[----:B------:R-:W4:Y:S01]  /*22f0*/  LDCU.64 UR36, c[0x0][0x5d8] ;  /* 0x0000bb00ff2477ac */ /* 0x000f220008000a00 */
[----:B------:R-:W1:Y:S01]  /*2300*/  LDCU UR18, c[0x0][0x598] ;  /* 0x0000b300ff1277ac */ /* 0x000e620008000800 */
[----:B------:R-:W1:Y:S01]  /*2310*/  LDCU UR14, c[0x0][0x58c] ;  /* 0x0000b180ff0e77ac */ /* 0x000e620008000800 */
[----:B------:R-:W1:Y:S01]  /*2320*/  LDCU UR20, c[0x0][0x59c] ;  /* 0x0000b380ff1477ac */ /* 0x000e620008000800 */
[----:B------:R-:W1:Y:S01]  /*2330*/  LDCU UR19, c[0x0][0x5a0] ;  /* 0x0000b400ff1377ac */ /* 0x000e620008000800 */
[----:B----4-:R-:W-:Y:S01]  /*2340*/  UIMAD UR31, UR47, UR9, UR37 ;  /* 0x000000092f1f72a4 */ /* 0x010fe2000f8e0225 */
[----:B------:R-:W4:Y:S01]  /*2350*/  LDCU.64 UR16, c[0x0][0x590] ;  /* 0x0000b200ff1077ac */ /* 0x000f220008000a00 */
[----:B------:R-:W1:Y:S01]  /*2360*/  LDCU.64 UR6, c[0x0][0x5b8] ;  /* 0x0000b700ff0677ac */ /* 0x000e620008000a00 */
[----:B------:R-:W1:Y:S01]  /*2370*/  LDCU.64 UR4, c[0x0][0x5d0] ;  /* 0x0000ba00ff0477ac */ /* 0x000e620008000a00 */
[----:B------:R-:W-:-:S02]  /*2380*/  UIMAD UR36, UR52, UR8, UR36 ;  /* 0x00000008342472a4 */ /* 0x000fc4000f8e0224 */
[----:B------:R-:W-:Y:S02]  /*2390*/  UIADD3 UR37, UPT, UPT, UR58, UR15, URZ ;  /* 0x0000000f3a257290 */ /* 0x000fe4000fffe0ff */
[----:B------:R-:W-:Y:S01]  /*23a0*/  UIADD3 UR42, UPT, UPT, UR34, 0x40, URZ ;  /* 0x00000040222a7890 */ /* 0x000fe2000fffe0ff */
[----:B------:R-:W-:-:S11]  /*23b0*/  UMOV UR11, UR30 ;  /* 0x0000001e000b7c82 */ /* 0x000fd60008000000 */
.L_x_35:
[----:B------:R-:W-:Y:S01]  /*23c0*/  @!P3 MOV R3, 0xc000 ;  /* 0x0000c0000003b802 */ /* 0x000fe20000000f00 */
[----:B------:R-:W-:Y:S01]  /*23d0*/  ULEA UR21, UR11, UR27, 0x3 ;  /* 0x0000001b0b157291 */ /* 0x000fe2000f8e18ff */
[----:B--2---:R-:W-:Y:S11]  /*23e0*/  @P0 BRA `(.L_x_30) ;  /* 0x0000000000100947 */ /* 0x004ff60003800000 */
[----:B-1----:R-:W-:Y:S04]  /*23f0*/  MOV R0, UR26 ;  /* 0x0000001a00007c02 */ /* 0x002fe80008000f00 */
[----:B------:R-:W-:Y:S04]  /*2400*/  SHF.L.U32 R5, R0, 0x1f, RZ ;  /* 0x0000001f00057819 */ /* 0x000fe800000006ff */
[----:B------:R-:W1:Y:S02]  /*2410*/  SYNCS.PHASECHK.TRANS64.TRYWAIT P0, [UR21+0x40], R5 ;  /* 0x00004005ff0075a7 */ /* 0x000e640008001115 */
[----:B-1----:R-:W-:Y:S05]  /*2420*/  @!P0 BRA `(.L_x_31) ;  /* 0x0000008400048947 */ /* 0x002fea0003800000 */
.L_x_30:
[----:B------:R2:W-:Y:S01]  /*2430*/  @!P3 SYNCS.ARRIVE.TRANS64 RZ, [UR21], R3 ;  /* 0x00000003ffffb9a7 */ /* 0x0005e20008000015 */
[----:B------:R-:W-:Y:S04]  /*2440*/  ULOP3.LUT UR8, UR46, 0x2, URZ, 0xfc, !UPT ;  /* 0x000000022e087892 */ /* 0x000fe8000f8efcff */
[----:B------:R-:W-:Y:S09]  /*2450*/  UISETP.NE.AND UP0, UPT, UR8, 0x2, UPT ;  /* 0x000000020800788c */ /* 0x000ff2000bf05270 */
[----:B------:R-:W-:Y:S05]  /*2460*/  BRA.U UP0, `(.L_x_32) ;  /* 0x0000000100047547 */ /* 0x000fea000b800000 */
[----:B-1-34-:R-:W-:Y:S05]  /*2470*/  BPT.TRAP 0x1 ;  /* 0x000000040000795c */ /* 0x01afea0000300000 */
.L_x_32:
[----:B------:R-:W-:Y:S04]  /*2480*/  BSSY.RECONVERGENT B0, `(.L_x_33) ;  /* 0x0000003000007945 */ /* 0x000fe80003800200 */
[----:B------:R-:W-:Y:S05]  /*2490*/  @P2 BRA `(.L_x_34) ;  /* 0x0000000000042947 */ /* 0x000fea0003800000 */
[----:B-1-34-:R-:W-:Y:S05]  /*24a0*/  BPT.TRAP 0x1 ;  /* 0x000000040000795c */ /* 0x01afea0000300000 */
.L_x_34:
[----:B-1-34-:R-:W-:Y:S05]  /*24b0*/  BSYNC.RECONVERGENT B0 ;  /* 0x0000000000007941 */ /* 0x01afea0003800200 */
.L_x_33:
[----:B------:R-:W-:Y:S02]  /*24c0*/  UIADD3 UR8, UPT, UPT, UR11, 0x1, URZ ;  /* 0x000000010b087890 */ /* 0x000fe4000fffe0ff */
[----:B------:R-:W-:Y:S02]  /*24d0*/  USHF.L.U32 UR35, UR15, 0x6, URZ ;  /* 0x000000060f237899 */ /* 0x000fe400080006ff */
[----:B------:R-:W-:Y:S02]  /*24e0*/  UISETP.NE.AND UP0, UPT, UR8, 0x8, UPT ;  /* 0x000000080800788c */ /* 0x000fe4000bf05270 */
[----:B------:R-:W-:Y:S02]  /*24f0*/  UIADD3 UR22, UP1, UPT, UR48, 0x80, URZ ;  /* 0x0000008030167890 */ /* 0x000fe4000ff3e0ff */
[----:B------:R-:W-:Y:S02]  /*2500*/  USEL UR9, URZ, 0x1, UP0 ;  /* 0x00000001ff097887 */ /* 0x000fe40008000000 */
[----:B------:R-:W-:Y:S02]  /*2510*/  USEL UR30, UR8, URZ, UP0 ;  /* 0x000000ff081e7287 */ /* 0x000fe40008000000 */
[----:B------:R-:W-:Y:S02]  /*2520*/  ULOP3.LUT UR26, UR26, UR9, URZ, 0x3c, !UPT ;  /* 0x000000091a1a7292 */ /* 0x000fe4000f8e3cff */
[----:B------:R-:W-:Y:S02]  /*2530*/  ULEA UR8, UR30, UR27, 0x3 ;  /* 0x0000001b1e087291 */ /* 0x000fe4000f8e18ff */
[----:B------:R-:W-:Y:S02]  /*2540*/  UISETP.NE.AND UP0, UPT, UR14, 0x1, UPT ;  /* 0x000000010e00788c */ /* 0x000fe4000bf05270 */
[----:B------:R-:W-:Y:S01]  /*2550*/  ULEA UR24, UR11, UR27, 0xe ;  /* 0x0000001b0b187291 */ /* 0x000fe2000f8e70ff */
[----:B------:R-:W-:Y:S01]  /*2560*/  MOV R0, UR26 ;  /* 0x0000001a00007c02 */ /* 0x000fe20008000f00 */
[----:B------:R-:W-:Y:S02]  /*2570*/  UISETP.NE.AND UP2, UPT, UR18, 0x1, UPT ;  /* 0x000000011200788c */ /* 0x000fe4000bf45270 */
[----:B------:R-:W-:Y:S01]  /*2580*/  ULOP3.LUT UR33, UR21, 0xfefffff8, URZ, 0xc0, !UPT ;  /* 0xfefffff815217892 */ /* 0x000fe2000f8ec0ff */
[----:B--2---:R-:W-:Y:S01]  /*2590*/  SHF.L.U32 R3, R0, 0x1f, RZ ;  /* 0x0000001f00037819 */ /* 0x004fe200000006ff */
[----:B------:R-:W-:Y:S02]  /*25a0*/  UIADD3.X UR23, UPT, UPT, URZ, UR49, URZ, UP1, !UPT ;  /* 0x00000031ff177290 */ /* 0x000fe40008ffe4ff */
[----:B------:R-:W-:Y:S01]  /*25b0*/  UIADD3 UR32, UPT, UPT, UR24, 0x8400, URZ ;  /* 0x0000840018207890 */ /* 0x000fe2000fffe0ff */
[----:B------:R1:W2:Y:S01]  /*25c0*/  SYNCS.PHASECHK.TRANS64.TRYWAIT P0, [UR8+0x40], R3 ;  /* 0x00004003ff0075a7 */ /* 0x0002a20008001108 */
[----:B------:R-:W-:Y:S02]  /*25d0*/  UIMAD.WIDE.U32 UR8, UR35, UR16, URZ ;  /* 0x00000010230872a5 */ /* 0x000fe4000f8e00ff */
[----:B------:R-:W-:Y:S02]  /*25e0*/  ULEA UR25, UR11, UR27, 0xd ;  /* 0x0000001b0b197291 */ /* 0x000fe4000f8e68ff */
[----:B------:R-:W-:Y:S02]  /*25f0*/  USHF.R.U32.HI UR9, URZ, UR17, UR9 ;  /* 0x00000011ff097299 */ /* 0x000fe40008011609 */
[----:B------:R-:W-:Y:S02]  /*2600*/  UIADD3 UR40, UPT, UPT, UR24, 0xa400, URZ ;  /* 0x0000a40018287890 */ /* 0x000fe4000fffe0ff */
[----:B------:R-:W-:Y:S02]  /*2610*/  USEL UR9, UR35, UR9, !UP0 ;  /* 0x0000000923097287 */ /* 0x000fe4000c000000 */
[----:B------:R-:W-:Y:S02]  /*2620*/  UIADD3 UR28, UP0, UPT, UR48, 0x180, URZ ;  /* 0x00000180301c7890 */ /* 0x000fe4000ff1e0ff */
[----:B------:R-:W-:Y:S02]  /*2630*/  UIMAD.WIDE.U32 UR12, UR9, UR20, URZ ;  /* 0x00000014090c72a5 */ /* 0x000fe4000f8e00ff */
[----:B------:R-:W-:Y:S02]  /*2640*/  UIADD3 UR11, UPT, UPT, -UR9, URZ, URZ ;  /* 0x000000ff090b7290 */ /* 0x000fe4000fffe1ff */
[----:B------:R-:W-:Y:S02]  /*2650*/  UPRMT UR21, UR36, 0x40, UR31 ;  /* 0x0000004024157896 */ /* 0x000fe4000800001f */
[----:B------:R-:W-:Y:S02]  /*2660*/  UIMAD UR11, UR14, UR11, UR35 ;  /* 0x0000000b0e0b72a4 */ /* 0x000fe4000f8e0223 */
[----:B------:R-:W-:Y:S02]  /*2670*/  UIADD3.X UR29, UPT, UPT, URZ, UR49, URZ, UP0, !UPT ;  /* 0x00000031ff1d7290 */ /* 0x000fe400087fe4ff */
[----:B------:R-:W-:Y:S02]  /*2680*/  UIMAD UR11, UR11, UR6, UR4 ;  /* 0x000000060b0b72a4 */ /* 0x000fe4000f8e0204 */
[----:B------:R-:W-:Y:S01]  /*2690*/  UPRMT UR21, UR21, 0x5410, URZ ;  /* 0x0000541015157896 */ /* 0x000fe200080000ff */
[----:B------:R-:W-:Y:S01]  /*26a0*/  UMOV UR8, UR13 ;  /* 0x0000000d00087c82 */ /* 0x000fe20008000000 */
[----:B------:R-:W-:Y:S01]  /*26b0*/  UMOV UR44, 0x0 ;  /* 0x00000000002c7882 */ /* 0x000fe20000000000 */
[----:B------:R-:W-:Y:S01]  /*26c0*/  USHF.R.U32.HI UR8, URZ, UR19, UR8 ;  /* 0x00000013ff087299 */ /* 0x000fe20008011608 */
[----:B------:R-:W-:Y:S01]  /*26d0*/  UMOV UR45, 0x10000000 ;  /* 0x10000000002d7882 */ /* 0x000fe20000000000 */
[----:B------:R-:W-:Y:S01]  /*26e0*/  UMOV UR41, UR33 ;  /* 0x0000002100297c82 */ /* 0x000fe20008000000 */
[----:B------:R-:W-:Y:S01]  /*26f0*/  UTMALDG.2D.2CTA [UR32], [UR22], desc[UR44] ;  /* 0x00002c20160075b4 */ /* 0x000fe20008209000 */
[----:B------:R-:W-:Y:S01]  /*2700*/  USEL UR13, UR9, UR8, !UP2 ;  /* 0x00000008090d7287 */ /* 0x000fe2000d000000 */
[----:B------:R-:W-:Y:S01]  /*2710*/  UMOV UR43, UR35 ;  /* 0x00000023002b7c82 */ /* 0x000fe20008000000 */
[----:B------:R-:W-:Y:S02]  /*2720*/  UIADD3 UR15, UPT, UPT, UR15, 0x1, URZ ;  /* 0x000000010f0f7890 */ /* 0x000fe4000fffe0ff */
[----:B------:R-:W-:Y:S01]  /*2730*/  UIADD3 UR8, UPT, UPT, -UR13, URZ, URZ ;  /* 0x000000ff0d087290 */ /* 0x000fe2000fffe1ff */
[----:B------:R-:W-:Y:S01]  /*2740*/  UTMALDG.2D.2CTA [UR40], [UR22], desc[UR44] ;  /* 0x00002c28160075b4 */ /* 0x000fe20008209000 */
[----:B------:R-:W-:Y:S02]  /*2750*/  UISETP.NE.AND UP0, UPT, UR15, UR37, UPT ;  /* 0x000000250f00728c */ /* 0x000fe4000bf05270 */
[----:B------:R-:W-:Y:S02]  /*2760*/  UIMAD UR9, UR18, UR8, UR9 ;  /* 0x00000008120972a4 */ /* 0x000fe4000f8e0209 */
[----:B------:R-:W-:Y:S02]  /*2770*/  UIADD3 UR8, UPT, UPT, UR25, 0x28400, URZ ;  /* 0x0002840019087890 */ /* 0x000fe4000fffe0ff */
[----:B------:R-:W-:Y:S03]  /*2780*/  UIMAD UR12, UR9, UR7, UR5 ;  /* 0x00000007090c72a4 */ /* 0x000fe6000f8e0205 */
[----:B------:R-:W-:Y:S06]  /*2790*/  UMOV UR9, UR33 ;  /* 0x0000002100097c82 */ /* 0x000fec0008000000 */
[----:B------:R3:W-:Y:S02]  /*27a0*/  UTMALDG.4D.IM2COL.2CTA [UR8], [UR28], UR21, desc[UR44] ;  /* 0x00002c081c0073b4 */ /* 0x0007e40008259015 */
[----:B---3--:R-:W-:Y:S01]  /*27b0*/  UMOV UR11, UR30 ;  /* 0x0000001e000b7c82 */ /* 0x008fe20008000000 */
[----:B-1----:R-:W-:Y:S05]  /*27c0*/  BRA.U UP0, `(.L_x_35) ;  /* 0xfffffff900fc7547 */ /* 0x002fea000b83ffff */
.L_x_29:
[----:B------:R-:W-:Y:S01]  /*27d0*/  SHF.L.U32 R3, R2, 0x1f, RZ ;  /* 0x0000001f02037819 */ /* 0x000fe200000006ff */
[----:B------:R-:W-:-:S03]  /*27e0*/  NOP ;  /* 0x0000000000007918 */ /* 0x000fc60000000000 */
[----:B--2---:R-:W2:Y:S02]  /*27f0*/  SYNCS.PHASECHK.TRANS64.TRYWAIT P0, [UR27+0xd0], R3 ;  /* 0x0000d003ff0075a7 */ /* 0x004ea4000800111b */
[----:B--2---:R-:W-:Y:S05]  /*2800*/  @!P0 BRA `(.L_x_36) ;  /* 0x0000008000248947 */ /* 0x004fea0003800000 */
.L_x_149:
[----:B------:R-:W2:Y:S01]  /*2810*/  LDS.128 R4, [UR27+0x110] ;  /* 0x0001101bff047984 */ /* 0x000ea20008000c00 */
[----:B------:R-:W-:Y:S02]  /*2820*/  UIADD3 UR4, UPT, UPT, UR27, 0xd8, URZ ;  /* 0x000000d81b047890 */ /* 0x000fe4000fffe0ff */
[----:B------:R-:W-:Y:S01]  /*2830*/  UISETP.GE.AND UP0, UPT, UR39, 0x1, UPT ;  /* 0x000000012700788c */ /* 0x000fe2000bf06270 */
[----:B------:R-:W-:Y:S01]  /*2840*/  @!PT LDS RZ, [RZ] ;  /* 0x00000000fffff984 */ /* 0x000fe20000000800 */
[----:B------:R-:W-:Y:S01]  /*2850*/  @!PT LDS RZ, [RZ] ;  /* 0x00000000fffff984 */ /* 0x000fe20000000800 */
[----:B------:R-:W-:Y:S01]  /*2860*/  @!PT LDS RZ, [RZ] ;  /* 0x00000000fffff984 */ /* 0x000fe20000000800 */
[----:B------:R-:W-:Y:S01]  /*2870*/  @!PT LDS RZ, [RZ] ;  /* 0x00000000fffff984 */ /* 0x000fe20000000800 */
[----:B------:R4:W-:Y:S06]  /*2880*/  MEMBAR.ALL.CTA ;  /* 0x0000000000007992 */ /* 0x0009ec0000008000 */
[----:B----4-:R-:W4:Y:S01]  /*2890*/  FENCE.VIEW.ASYNC.S ;  /* 0x00000000000073c6 */ /* 0x010f220000000000 */
[----:B------:R-:W-:-:S09]  /*28a0*/  UPRMT UR4, URZ, 0x654, UR4 ;  /* 0x00000654ff047896 */ /* 0x000fd20008000004 */
[----:B----4-:R-:W-:Y:S01]  /*28b0*/  SYNCS.ARRIVE.TRANS64.RED.A1T0 RZ, [UR4], RZ ;  /* 0x000000ffffff79a7 */ /* 0x010fe20008100404 */
[----:B--2---:R-:W-:-:S13]  /*28c0*/  LOP3.LUT P0, RZ, R6, 0x1, RZ, 0xc0, !PT ;  /* 0x0000000106ff7812 */ /* 0x004fda000780c0ff */
[----:B------:R-:W-:Y:S01]  /*28d0*/  VOTEU.ANY UP1, P0 ;  /* 0x0000000000ff7886 */ /* 0x000fe20000020100 */
[----:B------:R-:W-:-:S13]  /*28e0*/  PLOP3.LUT P0, PT, PT, PT, UP1, 0x80, 0x8 ;  /* 0x000000000008781c */ /* 0x000fda0003f0f018 */
[----:B-1----:R-:W-:Y:S02]  /*28f0*/  @P0 MOV R0, R4 ;  /* 0x0000000400000202 */ /* 0x002fe40000000f00 */
[----:B------:R-:W-:Y:S02]  /*2900*/  @P0 LOP3.LUT R4, R5, 0xffff, RZ, 0xc0, !PT ;  /* 0x0000ffff05040812 */ /* 0x000fe400078ec0ff */
[----:B------:R-:W-:Y:S02]  /*2910*/  @P0 R2UR UR6, R0 ;  /* 0x00000000000602ca */ /* 0x000fe400000e0000 */
[----:B------:R-:W-:-:S11]  /*2920*/  @P0 R2UR UR5, R4 ;  /* 0x00000000040502ca */ /* 0x000fd600000e0000 */
[----:B------:R-:W-:Y:S02]  /*2930*/  @UP1 UMOV UR51, UR6 ;  /* 0x0000000600331c82 */ /* 0x000fe40008000000 */
[----:B------:R-:W-:Y:S01]  /*2940*/  @UP1 UMOV UR50, UR5 ;  /* 0x0000000500321c82 */ /* 0x000fe20008000000 */
[----:B------:R-:W-:Y:S05]  /*2950*/  BRA.U !UP0, `(.L_x_37) ;  /* 0x0000000108d47547 */ /* 0x000fea000b800000 */
[----:B------:R-:W3:Y:S01]  /*2960*/  LDCU.128 UR16, c[0x0][0xb10] ;  /* 0x00016200ff1077ac */ /* 0x000ee20008000c00 */
[----:B------:R-:W1:Y:S01]  /*2970*/  LDCU UR21, c[0x0][0xb20] ;  /* 0x00016400ff1577ac */ /* 0x000e620008000800 */
[----:B------:R-:W2:Y:S01]  /*2980*/  LDCU UR20, c[0x0][0xb0c] ;  /* 0x00016180ff1477ac */ /* 0x000ea20008000800 */
[----:B------:R-:W4:Y:S01]  /*2990*/  LDCU.64 UR12, c[0x0][0xb28] ;  /* 0x00016500ff0c77ac */ /* 0x000f220008000a00 */
[----:B------:R-:W-:Y:S02]  /*29a0*/  UISETP.NE.AND UP3, UPT, UR39, 0x1, UPT ;  /* 0x000000012700788c */ /* 0x000fe4000bf65270 */
[----:B---3--:R-:W-:Y:S02]  /*29b0*/  UIMAD.WIDE.U32 UR4, UR54, UR19, URZ ;  /* 0x00000013360472a5 */ /* 0x008fe4000f8e00ff */
[----:B------:R-:W-:Y:S02]  /*29c0*/  UIMAD.WIDE.U32 UR6, UR55, UR16, URZ ;  /* 0x00000010370672a5 */ /* 0x000fe4000f8e00ff */
[----:B------:R-:W-:-:S02]  /*29d0*/  UISETP.NE.AND UP0, UPT, UR18, 0x1, UPT ;  /* 0x000000011200788c */ /* 0x000fc4000bf05270 */
[----:B------:R-:W-:Y:S01]  /*29e0*/  UIMAD.WIDE.U32 UR14, UR50, UR19, URZ ;  /* 0x00000013320e72a5 */ /* 0x000fe2000f8e00ff */
[----:B------:R-:W-:Y:S01]  /*29f0*/  UMOV UR4, UR5 ;  /* 0x0000000500047c82 */ /* 0x000fe20008000000 */
[----:B--2---:R-:W-:Y:S02]  /*2a00*/  UISETP.NE.AND UP2, UPT, UR20, 0x1, UPT ;  /* 0x000000011400788c */ /* 0x004fe4000bf45270 */
[----:B-1----:R-:W-:Y:S02]  /*2a10*/  USHF.R.U32.HI UR5, URZ, UR21, UR4 ;  /* 0x00000015ff057299 */ /* 0x002fe40008011604 */
[----:B------:R-:W-:Y:S01]  /*2a20*/  UIMAD.WIDE.U32 UR10, UR51, UR16, URZ ;  /* 0x00000010330a72a5 */ /* 0x000fe2000f8e00ff */
[----:B------:R-:W-:Y:S01]  /*2a30*/  UMOV UR4, UR7 ;  /* 0x0000000700047c82 */ /* 0x000fe20008000000 */
[----:B------:R-:W-:Y:S02]  /*2a40*/  USEL UR5, UR54, UR5, !UP0 ;  /* 0x0000000536057287 */ /* 0x000fe4000c000000 */
[----:B------:R-:W-:-:S02]  /*2a50*/  USHF.R.U32.HI UR4, URZ, UR17, UR4 ;  /* 0x00000011ff047299 */ /* 0x000fc40008011604 */
[----:B----4-:R-:W-:Y:S02]  /*2a60*/  UIMAD.WIDE.U32 UR8, UR5, UR12, URZ ;  /* 0x0000000c050872a5 */ /* 0x010fe4000f8e00ff */
[----:B------:R-:W-:Y:S01]  /*2a70*/  USEL UR6, UR55, UR4, !UP2 ;  /* 0x0000000437067287 */ /* 0x000fe2000d000000 */
[----:B------:R-:W-:Y:S02]  /*2a80*/  UMOV UR10, UR11 ;  /* 0x0000000b000a7c82 */ /* 0x000fe40008000000 */
[----:B------:R-:W-:Y:S01]  /*2a90*/  UMOV UR4, UR15 ;  /* 0x0000000f00047c82 */ /* 0x000fe20008000000 */
[----:B------:R-:W-:Y:S01]  /*2aa0*/  UIMAD.WIDE.U32 UR14, UR6, UR12, URZ ;  /* 0x0000000c060e72a5 */ /* 0x000fe2000f8e00ff */
[----:B------:R-:W-:Y:S01]  /*2ab0*/  UMOV UR8, UR9 ;  /* 0x0000000900087c82 */ /* 0x000fe20008000000 */
[----:B------:R-:W-:Y:S02]  /*2ac0*/  USHF.R.U32.HI UR4, URZ, UR21, UR4 ;  /* 0x00000015ff047299 */ /* 0x000fe40008011604 */
[----:B------:R-:W-:-:S03]  /*2ad0*/  @UP3 USHF.R.U32.HI UR5, URZ, UR13, UR8 ;  /* 0x0000000dff053299 */ /* 0x000fc60008011608 */
[----:B------:R-:W-:Y:S01]  /*2ae0*/  UMOV UR7, UR15 ;  /* 0x0000000f00077c82 */ /* 0x000fe20008000000 */
[----:B------:R-:W-:Y:S02]  /*2af0*/  USHF.R.U32.HI UR17, URZ, UR17, UR10 ;  /* 0x00000011ff117299 */ /* 0x000fe4000801160a */
[----:B------:R-:W-:Y:S02]  /*2b00*/  @UP3 USHF.R.U32.HI UR6, URZ, UR13, UR7 ;  /* 0x0000000dff063299 */ /* 0x000fe40008011607 */
[----:B------:R-:W-:Y:S02]  /*2b10*/  USEL UR4, UR50, UR4, !UP0 ;  /* 0x0000000432047287 */ /* 0x000fe4000c000000 */
[----:B------:R-:W-:Y:S02]  /*2b20*/  UIMAD UR7, UR39, UR5, URZ ;  /* 0x00000005270772a4 */ /* 0x000fe4000f8e02ff */
[----:B------:R-:W-:Y:S02]  /*2b30*/  USEL UR5, UR51, UR17, !UP2 ;  /* 0x0000001133057287 */ /* 0x000fe4000d000000 */
[----:B------:R-:W-:-:S02]  /*2b40*/  UIMAD UR10, UR39, UR6, URZ ;  /* 0x00000006270a72a4 */ /* 0x000fc4000f8e02ff */
[----:B------:R-:W-:Y:S02]  /*2b50*/  UISETP.GE.AND UP0, UPT, UR4, UR7, UPT ;  /* 0x000000070400728c */ /* 0x000fe4000bf06270 */
[----:B------:R-:W-:Y:S02]  /*2b60*/  UIMAD.WIDE.U32 UR8, UR4, UR12, URZ ;  /* 0x0000000c040872a5 */ /* 0x000fe4000f8e00ff */
[----:B------:R-:W-:Y:S02]  /*2b70*/  UISETP.GE.OR UP0, UPT, UR5, UR10, UP0 ;  /* 0x0000000a0500728c */ /* 0x000fe40008706670 */
[----:B------:R-:W-:-:S03]  /*2b80*/  UIMAD.WIDE.U32 UR10, UR5, UR12, URZ ;  /* 0x0000000c050a72a5 */ /* 0x000fc6000f8e00ff */
[----:B------:R-:W-:Y:S01]  /*2b90*/  UMOV UR7, UR9 ;  /* 0x0000000900077c82 */ /* 0x000fe20008000000 */
[----:B------:R-:W-:Y:S02]  /*2ba0*/  UIADD3 UR9, UPT, UPT, -UR4, URZ, URZ ;  /* 0x000000ff04097290 */ /* 0x000fe4000fffe1ff */
[----:B------:R-:W-:Y:S02]  /*2bb0*/  USHF.R.U32.HI UR7, URZ, UR13, UR7 ;  /* 0x0000000dff077299 */ /* 0x000fe40008011607 */
[----:B------:R-:W-:Y:S02]  /*2bc0*/  UIMAD UR10, UR18, UR9, UR50 ;  /* 0x00000009120a72a4 */ /* 0x000fe4000f8e0232 */
[----:B------:R-:W-:Y:S01]  /*2bd0*/  USEL UR7, UR4, UR7, !UP3 ;  /* 0x0000000704077287 */ /* 0x000fe2000d800000 */
[----:B------:R-:W-:Y:S01]  /*2be0*/  @!UP0 UMOV UR8, UR11 ;  /* 0x0000000b00088c82 */ /* 0x000fe20008000000 */
[----:B------:R-:W-:Y:S02]  /*2bf0*/  UIADD3 UR11, UPT, UPT, -UR5, URZ, URZ ;  /* 0x000000ff050b7290 */ /* 0x000fe4000fffe1ff */
[----:B------:R-:W-:-:S02]  /*2c00*/  @!UP0 USHF.R.U32.HI UR8, URZ, UR13, UR8 ;  /* 0x0000000dff088299 */ /* 0x000fc40008011608 */
[----:B------:R-:W-:Y:S02]  /*2c10*/  UIADD3 UR9, UPT, UPT, -UR7, URZ, URZ ;  /* 0x000000ff07097290 */ /* 0x000fe4000fffe1ff */
[----:B------:R-:W-:Y:S02]  /*2c20*/  @!UP0 USEL UR8, UR5, UR8, !UP3 ;  /* 0x0000000805088287 */ /* 0x000fe4000d800000 */
[----:B------:R-:W-:Y:S02]  /*2c30*/  UIMAD UR9, UR39, UR9, UR4 ;  /* 0x00000009270972a4 */ /* 0x000fe4000f8e0204 */
[----:B------:R-:W-:Y:S02]  /*2c40*/  @!UP0 UIADD3 UR7, UPT, UPT, UR7, -UR8, URZ ;  /* 0x8000000807078290 */ /* 0x000fe4000fffe0ff */
[----:B------:R-:W-:Y:S02]  /*2c50*/  @!UP0 UIMAD UR8, UR9, UR6, UR8 ;  /* 0x00000006090882a4 */ /* 0x000fe4000f8e0208 */
[----:B------:R-:W-:-:S02]  /*2c60*/  @!UP0 UIMAD UR4, UR39, UR7, UR5 ;  /* 0x00000007270482a4 */ /* 0x000fc4000f8e0205 */
[----:B------:R-:W-:Y:S02]  /*2c70*/  UIMAD UR6, UR20, UR11, UR51 ;  /* 0x0000000b140672a4 */ /* 0x000fe4000f8e0233 */
[----:B------:R-:W-:Y:S01]  /*2c80*/  UIMAD UR50, UR4, UR18, UR10 ;  /* 0x00000012043272a4 */ /* 0x000fe2000f8e020a */
[----:B------:R-:W-:Y:S02]  /*2c90*/  @!UP0 UMOV UR5, UR8 ;  /* 0x0000000800058c82 */ /* 0x000fe40008000000 */
[----:B------:R-:W-:-:S12]  /*2ca0*/  UIMAD UR51, UR5, UR20, UR6 ;  /* 0x00000014053372a4 */ /* 0x000fd8000f8e0206 */
.L_x_37:
[----:B------:R-:W1:Y:S02]  /*2cb0*/  LDCU UR4, c[0x0][0xb30] ;  /* 0x00016600ff0477ac */ /* 0x000e640008000800 */
[----:B-1----:R-:W-:-:S09]  /*2cc0*/  UISETP.NE.AND UP0, UPT, UR4, 0x1, UPT ;  /* 0x000000010400788c */ /* 0x002fd2000bf05270 */
[----:B------:R-:W-:Y:S05]  /*2cd0*/  BRA.U UP0, `(.L_x_38) ;  /* 0x0000000100447547 */ /* 0x000fea000b800000 */
[----:B------:R-:W1:Y:S01]  /*2ce0*/  LDCU.128 UR8, c[0x0][0xb10] ;  /* 0x00016200ff0877ac */ /* 0x000e620008000c00 */
[----:B------:R-:W2:Y:S01]  /*2cf0*/  LDCU UR12, c[0x0][0xb0c] ;  /* 0x00016180ff0c77ac */ /* 0x000ea20008000800 */
[----:B------:R-:W4:Y:S01]  /*2d00*/  LDCU UR13, c[0x0][0xb20] ;  /* 0x00016400ff0d77ac */ /* 0x000f220008000800 */
[----:B-1----:R-:W-:Y:S02]  /*2d10*/  UIMAD.WIDE.U32 UR6, UR51, UR8, URZ ;  /* 0x00000008330672a5 */ /* 0x002fe4000f8e00ff */
[----:B------:R-:W-:Y:S02]  /*2d20*/  UIMAD.WIDE.U32 UR4, UR50, UR11, URZ ;  /* 0x0000000b320472a5 */ /* 0x000fe4000f8e00ff */
[----:B--2---:R-:W-:Y:S02]  /*2d30*/  UISETP.NE.AND UP2, UPT, UR12, 0x1, UPT ;  /* 0x000000010c00788c */ /* 0x004fe4000bf45270 */
[----:B------:R-:W-:Y:S01]  /*2d40*/  UISETP.NE.AND UP0, UPT, UR10, 0x1, UPT ;  /* 0x000000010a00788c */ /* 0x000fe2000bf05270 */
[----:B------:R-:W-:-:S02]  /*2d50*/  UMOV UR6, UR7 ;  /* 0x0000000700067c82 */ /* 0x000fc40008000000 */
[----:B------:R-:W-:Y:S01]  /*2d60*/  UMOV UR4, UR5 ;  /* 0x0000000500047c82 */ /* 0x000fe20008000000 */
[----:B------:R-:W-:Y:S02]  /*2d70*/  USHF.R.U32.HI UR6, URZ, UR9, UR6 ;  /* 0x00000009ff067299 */ /* 0x000fe40008011606 */
[----:B----4-:R-:W-:Y:S02]  /*2d80*/  USHF.R.U32.HI UR4, URZ, UR13, UR4 ;  /* 0x0000000dff047299 */ /* 0x010fe40008011604 */
[----:B------:R-:W-:Y:S02]  /*2d90*/  USEL UR5, UR51, UR6, !UP2 ;  /* 0x0000000633057287 */ /* 0x000fe4000d000000 */
[----:B------:R-:W-:-:S04]  /*2da0*/  USEL UR4, UR50, UR4, !UP0 ;  /* 0x0000000432047287 */ /* 0x000fc8000c000000 */
[----:B------:R-:W-:Y:S02]  /*2db0*/  UIADD3 UR6, UPT, UPT, UR5, -UR4, URZ ;  /* 0x8000000405067290 */ /* 0x000fe4000fffe0ff */
[----:B------:R-:W-:Y:S02]  /*2dc0*/  UIADD3 UR4, UPT, UPT, -UR5, UR4, URZ ;  /* 0x0000000405047290 */ /* 0x000fe4000fffe1ff */
[----:B------:R-:W-:Y:S02]  /*2dd0*/  UIMAD UR50, UR6, UR10, UR50 ;  /* 0x0000000a063272a4 */ /* 0x000fe4000f8e0232 */
[----:B------:R-:W-:-:S12]  /*2de0*/  UIMAD UR51, UR4, UR12, UR51 ;  /* 0x0000000c043372a4 */ /* 0x000fd8000f8e0233 */
.L_x_38:
[----:B------:R-:W-:Y:S02]  /*2df0*/  R2UR UR5, R92 ;  /* 0x000000005c0572ca */ /* 0x000fe400000e0000 */
[----:B------:R-:W-:Y:S02]  /*2e00*/  R2UR UR4, R91 ;  /* 0x000000005b0472ca */ /* 0x000fe400000e0000 */
[----:B------:R-:W-:Y:S02]  /*2e10*/  PLOP3.LUT P1, PT, PT, PT, PT, 0x80, 0x8 ;  /* 0x000000000008781c */ /* 0x000fe40003f2f070 */
[----:B------:R-:W-:-:S07]  /*2e20*/  LOP3.LUT R2, R2, 0x1, RZ, 0x3c, !PT ;  /* 0x0000000102027812 */ /* 0x000fce00078e3cff */
[----:B------:R-:W-:Y:S02]  /*2e30*/  UIADD3 UR24, UPT, UPT, UR51, UR5, URZ ;  /* 0x0000000533187290 */ /* 0x000fe4000fffe0ff */
[----:B------:R-:W-:Y:S01]  /*2e40*/  UIADD3 UR20, UPT, UPT, UR50, UR4, URZ ;  /* 0x0000000432147290 */ /* 0x000fe2000fffe0ff */
[----:B------:R-:W-:Y:S11]  /*2e50*/  BRA.U UP1, `(.L_x_39) ;  /* 0xffffffe901787547 */ /* 0x000ff6000b83ffff */
[----:B------:R-:W-:Y:S01]  /*2e60*/  UIADD3 UR27, UPT, UPT, UR27, 0x40, URZ ;  /* 0x000000401b1b7890 */ /* 0x000fe2000fffe0ff */
[----:B------:R-:W-:-:S03]  /*2e70*/  MOV R3, UR26 ;  /* 0x0000001a00037c02 */ /* 0x000fc60008000f00 */
[----:B------:R-:W-:Y:S01]  /*2e80*/  ULEA UR4, UR30, UR27, 0x3 ;  /* 0x0000001b1e047291 */ /* 0x000fe2000f8e18ff */
[----:B------:R-:W-:-:S08]  /*2e90*/  SHF.L.U32 R3, R3, 0x1f, RZ ;  /* 0x0000001f03037819 */ /* 0x000fd000000006ff */
[----:B------:R-:W1:Y:S02]  /*2ea0*/  SYNCS.PHASECHK.TRANS64.TRYWAIT P0, [UR4], R3 ;  /* 0x00000003ff0075a7 */ /* 0x000e640008001104 */
[----:B-1----:R-:W-:Y:S05]  /*2eb0*/  @!P0 BRA `(.L_x_40) ;  /* 0x0000007800908947 */ /* 0x002fea0003800000 */
.L_x_151:
[----:B------:R-:W-:-:S04]  /*2ec0*/  UIADD3 UR4, UPT, UPT, UR30, 0x1, URZ ;  /* 0x000000011e047890 */ /* 0x000fc8000fffe0ff */
[----:B------:R-:W-:-:S04]  /*2ed0*/  UISETP.NE.AND UP0, UPT, UR4, 0x8, UPT ;  /* 0x000000080400788c */ /* 0x000fc8000bf05270 */
[----:B------:R-:W-:Y:S02]  /*2ee0*/  USEL UR5, URZ, 0x1, UP0 ;  /* 0x00000001ff057887 */ /* 0x000fe40008000000 */
[----:B------:R-:W-:Y:S02]  /*2ef0*/  USEL UR4, UR4, URZ, UP0 ;  /* 0x000000ff04047287 */ /* 0x000fe40008000000 */
[----:B------:R-:W-:Y:S02]  /*2f00*/  ULOP3.LUT UR6, UR26, UR5, URZ, 0x3c, !UPT ;  /* 0x000000051a067292 */ /* 0x000fe4000f8e3cff */
[----:B------:R-:W-:-:S04]  /*2f10*/  ULEA UR5, UR4, UR27, 0x3 ;  /* 0x0000001b04057291 */ /* 0x000fc8000f8e18ff */
[----:B-1----:R-:W-:-:S04]  /*2f20*/  MOV R3, UR6 ;  /* 0x0000000600037c02 */ /* 0x002fc80008000f00 */
[----:B------:R-:W-:-:S04]  /*2f30*/  SHF.L.U32 R3, R3, 0x1f, RZ ;  /* 0x0000001f03037819 */ /* 0x000fc800000006ff */
[----:B------:R-:W1:Y:S02]  /*2f40*/  SYNCS.PHASECHK.TRANS64.TRYWAIT P0, [UR5], R3 ;  /* 0x00000003ff0075a7 */ /* 0x000e640008001105 */
[----:B-1----:R-:W-:Y:S05]  /*2f50*/  @!P0 BRA `(.L_x_41) ;  /* 0x0000007800808947 */ /* 0x002fea0003800000 */
.L_x_153:
        /* <DEDUP_REMOVED lines=10> */
.L_x_155:
        /* <DEDUP_REMOVED lines=10> */
.L_x_157:
        /* <DEDUP_REMOVED lines=10> */
.L_x_159:
        /* <DEDUP_REMOVED lines=10> */
.L_x_161:
        /* <DEDUP_REMOVED lines=10> */
.L_x_163:
[----:B------:R-:W-:-:S04]  /*3280*/  UIADD3 UR4, UPT, UPT, UR4, 0x1, URZ ;  /* 0x0000000104047890 */ /* 0x000fc8000fffe0ff */
[----:B------:R-:W-:-:S04]  /*3290*/  UISETP.NE.AND UP0, UPT, UR4, 0x8, UPT ;  /* 0x000000080400788c */ /* 0x000fc8000bf05270 */
[----:B------:R-:W-:Y:S02]  /*32a0*/  USEL UR5, URZ, 0x1, UP0 ;  /* 0x00000001ff057887 */ /* 0x000fe40008000000 */
[----:B------:R-:W-:Y:S02]  /*32b0*/  USEL UR4, UR4, URZ, UP0 ;  /* 0x000000ff04047287 */ /* 0x000fe40008000000 */
[----:B------:R-:W-:Y:S02]  /*32c0*/  ULOP3.LUT UR5, UR6, UR5, URZ, 0x3c, !UPT ;  /* 0x0000000506057292 */ /* 0x000fe4000f8e3cff */
[----:B------:R-:W-:-:S04]  /*32d0*/  ULEA UR4, UR4, UR27, 0x3 ;  /* 0x0000001b04047291 */ /* 0x000fc8000f8e18ff */
[----:B------:R-:W-:Y:S02]  /*32e0*/  IMAD.U32 R2, RZ, RZ, UR5 ;  /* 0x00000005ff027e24 */ /* 0x000fe4000f8e00ff */
[----:B-1----:R-:W-:-:S03]  /*32f0*/  MOV R0, UR4 ;  /* 0x0000000400007c02 */ /* 0x002fc60008000f00 */
[----:B------:R-:W-:-:S07]  /*3300*/  SHF.L.U32 R3, R2, 0x1f, RZ ;  /* 0x0000001f02037819 */ /* 0x000fce00000006ff */
.L_x_47:
[----:B-1----:R1:W2:Y:S02]  /*3310*/  SYNCS.PHASECHK.TRANS64.TRYWAIT P0, [R0+URZ], R3 ;  /* 0x00000003000075a7 */ /* 0x0022a400080011ff */
[----:B--2---:R-:W-:Y:S05]  /*3320*/  @!P0 NANOSLEEP.SYNCS 0x989680 ;  /* 0x009896800000895d */ /* 0x004fea0003900000 */
[----:B------:R-:W2:Y:S02]  /*3330*/  @!P0 SYNCS.PHASECHK.TRANS64 P0, [R0+URZ], R3 ;  /* 0x00000003000085a7 */ /* 0x000ea400080010ff */
[----:B--23--:R-:W-:Y:S05]  /*3340*/  @P0 EXIT ;  /* 0x000000000000094d */ /* 0x00cfea0003800000 */
[----:B------:R-:W-:Y:S05]  /*3350*/  BRA `(.L_x_47) ;  /* 0xfffffffc00ec7947 */ /* 0x000fea000383ffff */
.L_x_21:
[----:B------:R-:W2:Y:S02]  /*3360*/  S2UR UR4, SR_CgaCtaId ;  /* 0x00000000000479c3 */ /* 0x000ea40000008800 */
[----:B--2---:R-:W-:-:S04]  /*3370*/  UISETP.NE.AND UP0, UPT, UR4, URZ, UPT ;  /* 0x000000ff0400728c */ /* 0x004fc8000bf05270 */
[----:B------:R-:W-:-:S09]  /*3380*/  UISETP.NE.OR UP0, UPT, UR18, 0x1, UP0 ;  /* 0x000000011200788c */ /* 0x000fd20008705670 */
[----:B------:R-:W-:Y:S05]  /*3390*/  BRA.U UP0, `(.L_x_48) ;  /* 0x0000000100b47547 */ /* 0x000fea000b800000 */
[----:B------:R-:W2:Y:S01]  /*33a0*/  S2UR UR5, SR_CgaCtaId ;  /* 0x00000000000579c3 */ /* 0x000ea20000008800 */
[----:B------:R-:W-:Y:S01]  /*33b0*/  UMOV UR4, 0x400 ;  /* 0x0000040000047882 */ /* 0x000fe20000000000 */
[----:B------:R-:W-:Y:S01]  /*33c0*/  HFMA2 R2, -RZ, RZ, 0, 5.9604644775390625e-08 ;  /* 0x00000001ff027431 */ /* 0x000fe200000001ff */
[----:B------:R-:W-:Y:S01]  /*33d0*/  ISETP.GE.U32.AND P0, PT, R3, 0x2, PT ;  /* 0x000000020300780c */ /* 0x000fe20003f06070 */
[----:B------:R-:W-:Y:S01]  /*33e0*/  IMAD.MOV.U32 R8, RZ, RZ, RZ ;  /* 0x000000ffff087224 */ /* 0x000fe200078e00ff */
[----:B--2---:R-:W-:-:S04]  /*33f0*/  ULEA UR4, UR5, UR4, 0x18 ;  /* 0x0000000405047291 */ /* 0x004fc8000f8ec0ff */
[----:B------:R-:W-:Y:S02]  /*3400*/  UIADD3 UR5, UPT, UPT, UR4, 0xd8, URZ ;  /* 0x000000d804057890 */ /* 0x000fe4000fffe0ff */
[----:B------:R-:W-:Y:S02]  /*3410*/  UIADD3 UR8, UPT, UPT, UR4, 0xd0, URZ ;  /* 0x000000d004087890 */ /* 0x000fe4000fffe0ff */
[----:B------:R-:W-:-:S12]  /*3420*/  UPRMT UR5, URZ, 0x654, UR5 ;  /* 0x00000654ff057896 */ /* 0x000fd80008000005 */
.L_x_51:
[----:B------:R-:W-:Y:S01]  /*3430*/  SHF.L.U32 R7, R2, 0x1f, RZ ;  /* 0x0000001f02077819 */ /* 0x000fe200000006ff */
[----:B------:R-:W-:Y:S02]  /*3440*/  IMAD.U32 R4, RZ, RZ, UR8 ;  /* 0x00000008ff047e24 */ /* 0x000fe4000f8e00ff */
[----:B------:R-:W-:Y:S01]  /*3450*/  @!P0 IMAD.MOV.U32 R5, RZ, RZ, 0x10 ;  /* 0x00000010ff058424 */ /* 0x000fe200078e00ff */
[----:B------:R-:W2:Y:S02]  /*3460*/  SYNCS.PHASECHK.TRANS64.TRYWAIT P1, [UR4+0xd8], R7 ;  /* 0x0000d807ff0075a7 */ /* 0x000ea40008021104 */
[----:B------:R-:W-:-:S04]  /*3470*/  PRMT R9, R3, 0x654, R4 ;  /* 0x0000065403097816 */ /* 0x000fc80000000004 */
[----:B------:R-:W-:Y:S01]  /*3480*/  SEL R0, R9, R0, !P0 ;  /* 0x0000000009007207 */ /* 0x000fe20004000000 */
[----:B--2---:R-:W-:Y:S06]  /*3490*/  @!P1 BRA `(.L_x_49) ;  /* 0x0000007400c09947 */ /* 0x004fec0003800000 */
.L_x_165:
[----:B------:R-:W-:Y:S01]  /*34a0*/  UIADD3 UR6, UPT, UPT, UR4, 0x110, URZ ;  /* 0x0000011004067890 */ /* 0x000fe2000fffe0ff */
[----:B------:R3:W-:Y:S01]  /*34b0*/  @!P0 SYNCS.ARRIVE.TRANS64.RED RZ, [R0+URZ], R5 ;  /* 0x0000000500ff89a7 */ /* 0x0007e200080004ff */
[----:B------:R-:W-:Y:S01]  /*34c0*/  UIADD3 UR7, UPT, UPT, UR4, 0xd0, URZ ;  /* 0x000000d004077890 */ /* 0x000fe2000fffe0ff */
[----:B------:R-:W-:-:S08]  /*34d0*/  LOP3.LUT R2, R2, 0x1, RZ, 0x3c, !PT ;  /* 0x0000000102027812 */ /* 0x000fd000078e3cff */
[----:B------:R-:W-:Y:S06]  /*34e0*/  UGETNEXTWORKID.BROADCAST [UR6], [UR7] ;  /* 0x00000000060073ca */ /* 0x000fec0008000100 */
[----:B---3--:R-:W-:-:S04]  /*34f0*/  SHF.L.U32 R5, R8, 0x1f, RZ ;  /* 0x0000001f08057819 */ /* 0x008fc800000006ff */
[----:B------:R-:W3:Y:S02]  /*3500*/  SYNCS.PHASECHK.TRANS64.TRYWAIT P1, [UR4+0xd0], R5 ;  /* 0x0000d005ff0075a7 */ /* 0x000ee40008021104 */
[----:B---3--:R-:W-:Y:S05]  /*3510*/  @!P1 BRA `(.L_x_50) ;  /* 0x0000007400b89947 */ /* 0x008fea0003800000 */
.L_x_167:
[----:B--2---:R-:W2:Y:S01]  /*3520*/  LDS.128 R4, [UR4+0x110] ;  /* 0x00011004ff047984 */ /* 0x004ea20008000c00 */
[----:B------:R-:W-:Y:S01]  /*3530*/  LOP3.LUT R8, R8, 0x1, RZ, 0x3c, !PT ;  /* 0x0000000108087812 */ /* 0x000fe200078e3cff */
[----:B------:R-:W-:Y:S01]  /*3540*/  @!PT LDS RZ, [RZ] ;  /* 0x00000000fffff984 */ /* 0x000fe20000000800 */
[----:B------:R-:W-:Y:S01]  /*3550*/  @!PT LDS RZ, [RZ] ;  /* 0x00000000fffff984 */ /* 0x000fe20000000800 */
[----:B------:R-:W-:Y:S01]  /*3560*/  @!PT LDS RZ, [RZ] ;  /* 0x00000000fffff984 */ /* 0x000fe20000000800 */
[----:B------:R-:W-:Y:S01]  /*3570*/  @!PT LDS RZ, [RZ] ;  /* 0x00000000fffff984 */ /* 0x000fe20000000800 */
[----:B------:R3:W-:Y:S06]  /*3580*/  MEMBAR.ALL.CTA ;  /* 0x0000000000007992 */ /* 0x0007ec0000008000 */
[----:B---3--:R-:W3:Y:S02]  /*3590*/  FENCE.VIEW.ASYNC.S ;  /* 0x00000000000073c6 */ /* 0x008ee40000000000 */
[----:B---3--:R-:W-:Y:S01]  /*35a0*/  SYNCS.ARRIVE.TRANS64.RED.A1T0 RZ, [UR5], RZ ;  /* 0x000000ffffff79a7 */ /* 0x008fe20008100405 */
[----:B--2---:R-:W-:-:S13]  /*35b0*/  LOP3.LUT P1, RZ, R6, 0x1, RZ, 0xc0, !PT ;  /* 0x0000000106ff7812 */ /* 0x004fda000782c0ff */
[----:B------:R-:W-:Y:S05]  /*35c0*/  @P1 BRA `(.L_x_51) ;  /* 0xfffffffc00981947 */ /* 0x000fea000383ffff */
[----:B------:R-:W-:-:S04]  /*35d0*/  SHF.L.U32 R0, R2, 0x1f, RZ ;  /* 0x0000001f02007819 */ /* 0x000fc800000006ff */
[----:B------:R-:W2:Y:S02]  /*35e0*/  SYNCS.PHASECHK.TRANS64 P0, [UR4+0xd8], R0 ;  /* 0x0000d800ff0075a7 */ /* 0x000ea40008001004 */
[----:B-12---:R-:W-:Y:S05]  /*35f0*/  @P0 EXIT ;  /* 0x000000000000094d */ /* 0x006fea0003800000 */
[----:B------:R-:W-:-:S07]  /*3600*/  MOV R0, UR4 ;  /* 0x0000000400007c02 */ /* 0x000fce0008000f00 */
.L_x_52:
[----:B-1----:R-:W-:-:S04]  /*3610*/  SHF.L.U32 R3, R2, 0x1f, RZ ;  /* 0x0000001f02037819 */ /* 0x002fc800000006ff */
[----:B------:R1:W2:Y:S03]  /*3620*/  SYNCS.PHASECHK.TRANS64.TRYWAIT P0, [R0+URZ+0xd8], R3 ;  /* 0x0000d803000075a7 */ /* 0x0002a600080011ff */
[----:B--2---:R-:W-:Y:S05]  /*3630*/  @!P0 NANOSLEEP.SYNCS 0x989680 ;  /* 0x009896800000895d */ /* 0x004fea0003900000 */
[----:B------:R-:W2:Y:S02]  /*3640*/  @!P0 SYNCS.PHASECHK.TRANS64 P0, [R0+URZ+0xd8], R3 ;  /* 0x0000d803000085a7 */ /* 0x000ea400080010ff */
[----:B--2---:R-:W-:Y:S05]  /*3650*/  @P0 EXIT ;  /* 0x000000000000094d */ /* 0x004fea0003800000 */
[----:B------:R-:W-:Y:S05]  /*3660*/  BRA `(.L_x_52) ;  /* 0xfffffffc00e87947 */ /* 0x000fea000383ffff */
.L_x_48:
[----:B------:R-:W-:Y:S05]  /*3670*/  BRA.U UP4, `(.L_x_53) ;  /* 0x0000001104a07547 */ /* 0x000fea000b800000 */
[----:B------:R-:W2:Y:S01]  /*3680*/  S2UR UR4, SR_CgaCtaId ;  /* 0x00000000000479c3 */ /* 0x000ea20000008800 */
[----:B------:R-:W-:Y:S01]  /*3690*/  UMOV UR5, 0x40 ;  /* 0x0000004000057882 */ /* 0x000fe20000000000 */
[----:B------:R-:W-:Y:S01]  /*36a0*/  NOP ;  /* 0x0000000000007918 */ /* 0x000fe20000000000 */
[----:B------:R-:W-:Y:S01]  /*36b0*/  UMOV UR6, 0x400 ;  /* 0x0000040000067882 */ /* 0x000fe20000000000 */
[----:B--2---:R-:W-:Y:S02]  /*36c0*/  ULEA UR5, UR4, UR5, 0x18 ;  /* 0x0000000504057291 */ /* 0x004fe4000f8ec0ff */
[----:B------:R-:W-:-:S07]  /*36d0*/  ULEA UR6, UR4, UR6, 0x18 ;  /* 0x0000000604067291 */ /* 0x000fce000f8ec0ff */
[----:B------:R-:W2:Y:S02]  /*36e0*/  LDS.U8 R3, [UR5+0x1c] ;  /* 0x00001c05ff037984 */ /* 0x000ea40008000000 */
[----:B--2---:R-:W-:-:S13]  /*36f0*/  ISETP.NE.AND P0, PT, R3, RZ, PT ;  /* 0x000000ff0300720c */ /* 0x004fda0003f05270 */
[----:B------:R-:W-:Y:S05]  /*3700*/  @P0 BRA `(.L_x_54) ;  /* 0x0000000400080947 */ /* 0x000fea0003800000 */
[----:B------:R-:W-:Y:S02]  /*3710*/  UISETP.NE.U32.AND UP1, UPT, UR41, 0x1, UPT ;  /* 0x000000012900788c */ /* 0x000fe4000bf25070 */
[----:B------:R-:W-:-:S07]  /*3720*/  UIADD3 UR7, UPT, UPT, UR5, 0x8, URZ ;  /* 0x0000000805077890 */ /* 0x000fce000fffe0ff */
[----:B------:R-:W-:Y:S05]  /*3730*/  BRA.U !UP1, `(.L_x_55) ;  /* 0x00000001099c7547 */ /* 0x000fea000b800000 */
[----:B------:R-:W-:Y:S01]  /*3740*/  ELECT P0, URZ, PT ;  /* 0x0000000000ff782f */ /* 0x000fe20003800000 */
[----:B------:R-:W-:-:S12]  /*3750*/  BSSY B0, `(.L_x_55) ;  /* 0x0000025000007945 */ /* 0x000fd80003800000 */
[----:B------:R-:W-:Y:S05]  /*3760*/  @!P0 BRA `(.L_x_56) ;  /* 0x00000000008c8947 */ /* 0x000fea0003800000 */
[----:B------:R-:W-:-:S05]  /*3770*/  UMOV UR4, 0x10 ;  /* 0x0000001000047882 */ /* 0x000fca0000000000 */
[----:B------:R-:W-:Y:S04]  /*3780*/  DEPBAR.LE SB2, 0x36 ;  /* 0x0000ad800000791a */ /* 0x000fe80000000000 */
[----:B------:R-:W2:Y:S02]  /*3790*/  UTCATOMSWS.2CTA.FIND_AND_SET.ALIGN UP0, UR4, UR4 ;  /* 0x00000004000475e3 */ /* 0x000ea40008200800 */
[----:B--2---:R-:W-:Y:S01]  /*37a0*/  MOV R10, UR4 ;  /* 0x00000004000a7c02 */ /* 0x004fe20008000f00 */
[----:B------:R-:W-:Y:S06]  /*37b0*/  BRA.U UP0, `(.L_x_57) ;  /* 0x0000000100187547 */ /* 0x000fec000b800000 */
.L_x_58:
[----:B------:R-:W-:Y:S05]  /*37c0*/  NANOSLEEP 0x64 ;  /* 0x000000640000795d */ /* 0x000fea0003800000 */
[----:B------:R-:W-:-:S05]  /*37d0*/  UMOV UR4, 0x10 ;  /* 0x0000001000047882 */ /* 0x000fca0000000000 */
[----:B------:R-:W-:Y:S04]  /*37e0*/  DEPBAR.LE SB2, 0x36 ;  /* 0x0000ad800000791a */ /* 0x000fe80000000000 */
[----:B------:R-:W2:Y:S02]  /*37f0*/  UTCATOMSWS.2CTA.FIND_AND_SET.ALIGN UP0, UR4, UR4 ;  /* 0x00000004000475e3 */ /* 0x000ea40008200800 */
[----:B--2---:R-:W-:Y:S01]  /*3800*/  MOV R10, UR4 ;  /* 0x00000004000a7c02 */ /* 0x004fe20008000f00 */
[----:B------:R-:W-:Y:S05]  /*3810*/  BRA.U !UP0, `(.L_x_58) ;  /* 0xfffffffd08e87547 */ /* 0x000fea000b83ffff */
.L_x_57:
[----:B------:R-:W2:Y:S01]  /*3820*/  LDS R6, [UR5+0x10] ;  /* 0x00001005ff067984 */ /* 0x000ea20008000800 */
[----:B------:R-:W-:Y:S01]  /*3830*/  IMAD.U32 R3, RZ, RZ, UR6 ;  /* 0x00000006ff037e24 */ /* 0x000fe2000f8e00ff */
[----:B------:R-:W-:-:S03]  /*3840*/  MOV R4, UR40 ;  /* 0x0000002800047c02 */ /* 0x000fc60008000f00 */
[----:B------:R-:W-:Y:S01]  /*3850*/  VIADD R3, R3, 0x120 ;  /* 0x0000012003037836 */ /* 0x000fe20000000000 */
[----:B--2---:R-:W-:-:S04]  /*3860*/  SHF.L.U32 R6, R6, 0x1f, RZ ;  /* 0x0000001f06067819 */ /* 0x004fc800000006ff */
[----:B------:R-:W2:Y:S02]  /*3870*/  SYNCS.PHASECHK.TRANS64.TRYWAIT P0, [UR5+0x8], R6 ;  /* 0x00000806ff0075a7 */ /* 0x000ea40008001105 */
[----:B--2---:R-:W-:Y:S05]  /*3880*/  @P0 BRA `(.L_x_59) ;  /* 0x0000000000080947 */ /* 0x004fea0003800000 */
[----:B------:R-:W2:Y:S02]  /*3890*/  SYNCS.PHASECHK.TRANS64.TRYWAIT P0, [UR5+0x8], R6 ;  /* 0x00000806ff0075a7 */ /* 0x000ea40008001105 */
[----:B--2---:R-:W-:Y:S05]  /*38a0*/  @!P0 BRA `(.L_x_60) ;  /* 0x0000007000ec8947 */ /* 0x004fea0003800000 */
.L_x_59:
[----:B------:R-:W-:Y:S01]  /*38b0*/  PRMT R4, R4, 0x654, R3 ;  /* 0x0000065404047816 */ /* 0x000fe20000000003 */
[----:B------:R-:W-:Y:S01]  /*38c0*/  HFMA2 R3, -RZ, RZ, 0, 5.9604644775390625e-08 ;  /* 0x00000001ff037431 */ /* 0x000fe200000001ff */
[----:B------:R-:W-:Y:S01]  /*38d0*/  UPRMT UR4, UR40, 0x654, UR7 ;  /* 0x0000065428047896 */ /* 0x000fe20008000007 */
[----:B------:R-:W-:Y:S02]  /*38e0*/  IMAD.MOV.U32 R7, RZ, RZ, 0xffff ;  /* 0x0000ffffff077424 */ /* 0x000fe400078e00ff */
[----:B--2---:R-:W-:Y:S02]  /*38f0*/  IMAD.MOV.U32 R6, RZ, RZ, 0x4 ;  /* 0x00000004ff067424 */ /* 0x004fe400078e00ff */
[----:B------:R-:W-:Y:S01]  /*3900*/  IMAD.SHL.U32 R9, R10, 0x20, RZ ;  /* 0x000000200a097824 */ /* 0x000fe200078e00ff */
[----:B------:R-:W-:Y:S02]  /*3910*/  MOV R5, UR4 ;  /* 0x0000000400057c02 */ /* 0x000fe40008000f00 */
[-C--:B------:R-:W-:Y:S01]  /*3920*/  SHF.L.U32 R8, R7, R10.reuse, RZ ;  /* 0x0000000a07087219 */ /* 0x080fe200000006ff */
[----:B------:R2:W-:Y:S01]  /*3930*/  SYNCS.ARRIVE.TRANS64.RED RZ, [UR4], R6 ;  /* 0x00000006ffff79a7 */ /* 0x0005e20008000404 */
[----:B------:R-:W-:Y:S01]  /*3940*/  SHF.L.U32 R7, R3, R10, RZ ;  /* 0x0000000a03077219 */ /* 0x000fe200000006ff */
[----:B------:R2:W-:Y:S04]  /*3950*/  STS [UR6+0x120], R9 ;  /* 0x00012009ff007988 */ /* 0x0005e80008000806 */
[----:B------:R2:W-:Y:S04]  /*3960*/  STAS [R4.64], R10 ;  /* 0x0000000a04007dbd */ /* 0x0005e8000c0008ff */
[----:B------:R2:W-:Y:S04]  /*3970*/  ATOMS.OR RZ, [UR5+0x14], R8 ;  /* 0x00001408ffff798c */ /* 0x0005e8000b000005 */
[----:B------:R2:W-:Y:S04]  /*3980*/  ATOMS.OR RZ, [UR5+0x18], R7 ;  /* 0x00001807ffff798c */ /* 0x0005e8000b000005 */
[----:B------:R2:W-:Y:S02]  /*3990*/  ATOMS.XOR RZ, [UR5+0x10], R3 ;  /* 0x00001003ffff798c */ /* 0x0005e4000b800005 */
.L_x_56:
[----:B-1----:R-:W-:Y:S05]  /*39a0*/  BSYNC B0 ;  /* 0x0000000000007941 */ /* 0x002fea0003800000 */
.L_x_55:
[----:B------:R-:W-:Y:S05]  /*39b0*/  BRA.U UP1, `(.L_x_61) ;  /* 0x00000001016c7547 */ /* 0x000fea000b800000 */
[----:B------:R-:W-:-:S03]  /*39c0*/  UMOV UR4, 0xffffffff ;  /* 0xffffffff00047882 */ /* 0x000fc60000000000 */
[----:B------:R-:W-:Y:S05]  /*39d0*/  BRA.DIV UR4, `(.L_x_62) ;  /* 0x0000007204b87947 */ /* 0x000fea000b800000 */
[----:B------:R-:W-:-:S13]  /*39e0*/  ELECT P0, URZ, PT ;  /* 0x0000000000ff782f */ /* 0x000fda0003800000 */
.L_x_170:
[----:B------:R-:W-:Y:S05]  /*39f0*/  @!P0 BRA `(.L_x_61) ;  /* 0x00000000005c8947 */ /* 0x000fea0003800000 */
[----:B--2---:R-:W2:Y:S02]  /*3a00*/  LDS R4, [UR5+0x10] ;  /* 0x00001005ff047984 */ /* 0x004ea40008000800 */
[----:B--2---:R-:W-:-:S04]  /*3a10*/  SHF.L.U32 R4, R4, 0x1f, RZ ;  /* 0x0000001f04047819 */ /* 0x004fc800000006ff */
[----:B------:R-:W2:Y:S02]  /*3a20*/  SYNCS.PHASECHK.TRANS64.TRYWAIT P0, [UR5+0x8], R4 ;  /* 0x00000804ff0075a7 */ /* 0x000ea40008001105 */
[----:B--2---:R-:W-:Y:S05]  /*3a30*/  @P0 BRA `(.L_x_63) ;  /* 0x0000000000080947 */ /* 0x004fea0003800000 */
[----:B------:R-:W2:Y:S02]  /*3a40*/  SYNCS.PHASECHK.TRANS64.TRYWAIT P0, [UR5+0x8], R4 ;  /* 0x00000804ff0075a7 */ /* 0x000ea40008001105 */
[----:B--2---:R-:W-:Y:S05]  /*3a50*/  @!P0 BRA `(.L_x_64) ;  /* 0x0000007000bc8947 */ /* 0x004fea0003800000 */
.L_x_63:
[----:B------:R-:W3:Y:S01]  /*3a60*/  LDS R6, [UR6+0x120] ;  /* 0x00012006ff067984 */ /* 0x000ee20008000800 */
[----:B--2---:R-:W-:Y:S02]  /*3a70*/  HFMA2 R3, -RZ, RZ, 0, 5.9604644775390625e-08 ;  /* 0x00000001ff037431 */ /* 0x004fe400000001ff */
[----:B------:R-:W-:Y:S01]  /*3a80*/  IMAD.MOV.U32 R4, RZ, RZ, 0xffff ;  /* 0x0000ffffff047424 */ /* 0x000fe200078e00ff */
[----:B------:R-:W-:Y:S01]  /*3a90*/  UPRMT UR4, UR40, 0x654, UR7 ;  /* 0x0000065428047896 */ /* 0x000fe20008000007 */
[----:B---3--:R-:W-:-:S03]  /*3aa0*/  IMAD.SHL.U32 R5, R6, 0x20, RZ ;  /* 0x0000002006057824 */ /* 0x008fc600078e00ff */
[-C--:B------:R-:W-:Y:S02]  /*3ab0*/  SHF.L.U32 R4, R4, R6.reuse, RZ ;  /* 0x0000000604047219 */ /* 0x080fe400000006ff */
[----:B------:R-:W-:Y:S01]  /*3ac0*/  SHF.L.U32 R6, R3, R6, RZ ;  /* 0x0000000603067219 */ /* 0x000fe200000006ff */
[----:B------:R3:W-:Y:S04]  /*3ad0*/  STS [UR6+0x120], R5 ;  /* 0x00012005ff007988 */ /* 0x0007e80008000806 */
[----:B------:R3:W-:Y:S04]  /*3ae0*/  ATOMS.OR RZ, [UR5+0x14], R4 ;  /* 0x00001404ffff798c */ /* 0x0007e8000b000005 */
[----:B------:R3:W-:Y:S01]  /*3af0*/  ATOMS.OR RZ, [UR5+0x18], R6 ;  /* 0x00001806ffff798c */ /* 0x0007e2000b000005 */
[----:B------:R-:W-:Y:S03]  /*3b00*/  SYNCS.ARRIVE.TRANS64.RED.A1T0 RZ, [UR4], RZ ;  /* 0x000000ffffff79a7 */ /* 0x000fe60008100404 */
[----:B------:R3:W-:Y:S01]  /*3b10*/  ATOMS.XOR RZ, [UR5+0x10], R3 ;  /* 0x00001003ffff798c */ /* 0x0007e2000b800005 */
[----:B------:R-:W-:Y:S05]  /*3b20*/  BRA `(.L_x_61) ;  /* 0x0000000000107947 */ /* 0x000fea0003800000 */
.L_x_54:
[----:B------:R-:W-:Y:S02]  /*3b30*/  MOV R3, 0xffffffff ;  /* 0xffffffff00037802 */ /* 0x000fe40000000f00 */
[----:B------:R-:W-:-:S03]  /*3b40*/  MOV R4, 0x3b70 ;  /* 0x00003b7000047802 */ /* 0x000fc60000000f00 */
[----:B------:R2:W-:Y:S04]  /*3b50*/  STS [UR6+0x120], R3 ;  /* 0x00012003ff007988 */ /* 0x0005e80008000806 */
[----:B-12--5:R-:W-:Y:S05]  /*3b60*/  CALL.REL.NOINC `($__internal_1_$__cuda_sm10x_tcgen05_guardrail_trap_phase_invalid_during_alloc) ;  /* 0x00000078006c7944 */ /* 0x026fea0003c00000 */
.L_x_61:
[----:B------:R-:W-:Y:S05]  /*3b70*/  WARPSYNC.ALL ;  /* 0x0000000000007948 */ /* 0x000fea0003800000 */
[----:B------:R-:W4:Y:S01]  /*3b80*/  S2UR UR21, SR_CgaCtaId ;  /* 0x00000000001579c3 */ /* 0x000f220000008800 */
[----:B------:R-:W-:Y:S01]  /*3b90*/  UMOV UR4, 0x400 ;  /* 0x0000040000047882 */ /* 0x000fe20000000000 */
[----:B------:R-:W-:-:S06]  /*3ba0*/  NOP ;  /* 0x0000000000007918 */ /* 0x000fcc0000000000 */
[----:B------:R-:W-:Y:S06]  /*3bb0*/  BAR.ARV 0x6, 0xa0 ;  /* 0x0182800000007b1d */ /* 0x000fec0000002000 */
[----:B------:R-:W1:Y:S01]  /*3bc0*/  LDCU UR7, c[0x0][0x390] ;  /* 0x00007200ff0777ac */ /* 0x000e620008000800 */
[----:B------:R-:W-:Y:S01]  /*3bd0*/  LOP3.LUT R2, R2, 0xffff, RZ, 0xc0, !PT ;  /* 0x0000ffff02027812 */ /* 0x000fe200078ec0ff */
[----:B--2---:R-:W-:Y:S01]  /*3be0*/  IMAD.MOV.U32 R8, RZ, RZ, 0x1 ;  /* 0x00000001ff087424 */ /* 0x004fe200078e00ff */
[----:B------:R-:W-:Y:S01]  /*3bf0*/  LOP3.LUT R0, R0, 0xffff, RZ, 0xc0, !PT ;  /* 0x0000ffff00007812 */ /* 0x000fe200078ec0ff */
[----:B------:R-:W-:Y:S01]  /*3c00*/  UMOV UR25, URZ ;  /* 0x000000ff00197c82 */ /* 0x000fe20008000000 */
[----:B------:R-:W-:Y:S01]  /*3c10*/  R2UR UR22, R2 ;  /* 0x00000000021672ca */ /* 0x000fe200000e0000 */
[----:B------:R-:W-:Y:S01]  /*3c20*/  IMAD.MOV.U32 R2, RZ, RZ, RZ ;  /* 0x000000ffff027224 */ /* 0x000fe200078e00ff */
[----:B------:R-:W-:Y:S01]  /*3c30*/  R2UR UR37, R0 ;  /* 0x00000000002572ca */ /* 0x000fe200000e0000 */
[----:B------:R-:W-:Y:S01]  /*3c40*/  IMAD.MOV.U32 R0, RZ, RZ, RZ ;  /* 0x000000ffff007224 */ /* 0x000fe200078e00ff */
[----:B------:R-:W-:Y:S01]  /*3c50*/  UMOV UR18, URZ ;  /* 0x000000ff00127c82 */ /* 0x000fe20008000000 */
[----:B----4-:R-:W-:-:S02]  /*3c60*/  ULEA UR21, UR21, UR4, 0x18 ;  /* 0x0000000415157291 */ /* 0x010fc4000f8ec0ff */
[----:B------:R-:W-:Y:S02]  /*3c70*/  UISETP.NE.AND UP4, UPT, UR41, URZ, UPT ;  /* 0x000000ff2900728c */ /* 0x000fe4000bf85270 */
[----:B------:R-:W-:Y:S02]  /*3c80*/  UIADD3 UR5, UPT, UPT, UR21, 0x8400, URZ ;  /* 0x0000840015057890 */ /* 0x000fe4000fffe0ff */
[----:B------:R-:W-:Y:S02]  /*3c90*/  UIADD3 UR6, UPT, UPT, UR21, 0x28400, URZ ;  /* 0x0002840015067890 */ /* 0x000fe4000fffe0ff */
[----:B-1----:R-:W-:Y:S01]  /*3ca0*/  UIADD3 UR7, UPT, UPT, UR7, 0x3f, URZ ;  /* 0x0000003f07077890 */ /* 0x002fe2000fffe0ff */
[----:B---3--:R-:W1:Y:S01]  /*3cb0*/  LDS R3, [UR21+0x120] ;  /* 0x00012015ff037984 */ /* 0x008e620008000800 */
[----:B------:R-:W-:Y:S02]  /*3cc0*/  USHF.R.U32.HI UR5, URZ, 0x4, UR5 ;  /* 0x00000004ff057899 */ /* 0x000fe40008011605 */
[----:B------:R-:W-:-:S02]  /*3cd0*/  USHF.R.S32.HI UR4, URZ, 0x1f, UR7 ;  /* 0x0000001fff047899 */ /* 0x000fc40008011407 */
[----:B------:R-:W-:Y:S02]  /*3ce0*/  UIADD3 UR36, UPT, UPT, UR21, 0xd8, URZ ;  /* 0x000000d815247890 */ /* 0x000fe4000fffe0ff */
[----:B------:R-:W-:Y:S02]  /*3cf0*/  ULEA.HI UR4, UR4, UR7, URZ, 0x6 ;  /* 0x0000000704047291 */ /* 0x000fe4000f8f30ff */
[----:B------:R-:W-:Y:S02]  /*3d00*/  USHF.R.U32.HI UR6, URZ, 0x4, UR6 ;  /* 0x00000004ff067899 */ /* 0x000fe40008011606 */
[----:B------:R-:W-:Y:S02]  /*3d10*/  USHF.R.S32.HI UR27, URZ, 0x6, UR4 ;  /* 0x00000006ff1b7899 */ /* 0x000fe40008011404 */
[----:B------:R-:W-:Y:S02]  /*3d20*/  ULOP3.LUT UR23, UR5, 0x3fff, URZ, 0xc0, !UPT ;  /* 0x00003fff05177892 */ /* 0x000fe4000f8ec0ff */
[----:B------:R-:W-:-:S02]  /*3d30*/  UISETP.LT.AND UP0, UPT, UR27, 0x1, UPT ;  /* 0x000000011b00788c */ /* 0x000fc4000bf01270 */
[----:B------:R-:W-:Y:S02]  /*3d40*/  UPRMT UR36, URZ, 0x654, UR36 ;  /* 0x00000654ff247896 */ /* 0x000fe40008000024 */
[----:B------:R-:W-:Y:S02]  /*3d50*/  USEL UR38, UR27, 0x1, !UP0 ;  /* 0x000000011b267887 */ /* 0x000fe4000c000000 */
[----:B------:R-:W-:Y:S02]  /*3d60*/  ULOP3.LUT UR24, UR6, 0x3fff, URZ, 0xc0, !UPT ;  /* 0x00003fff06187892 */ /* 0x000fe4000f8ec0ff */
[----:B------:R-:W-:Y:S02]  /*3d70*/  ULOP3.LUT UR23, UR23, 0x2000000, URZ, 0xfc, !UPT ;  /* 0x0200000017177892 */ /* 0x000fe4000f8efcff */
[----:B------:R-:W-:Y:S01]  /*3d80*/  UIADD3 UR38, UPT, UPT, -UR38, URZ, URZ ;  /* 0x000000ff26267290 */ /* 0x000fe2000fffe1ff */
[----:B------:R-:W-:Y:S01]  /*3d90*/  UMOV UR34, 0x0 ;  /* 0x0000000000227882 */ /* 0x000fe20000000000 */
[----:B------:R-:W-:Y:S01]  /*3da0*/  UMOV UR35, 0x10218490 ;  /* 0x1021849000237882 */ /* 0x000fe20000000000 */
[----:B------:R-:W-:Y:S01]  /*3db0*/  UMOV UR32, 0x0 ;  /* 0x0000000000207882 */ /* 0x000fe20000000000 */
[----:B------:R-:W-:Y:S01]  /*3dc0*/  UMOV UR33, 0x10218490 ;  /* 0x1021849000217882 */ /* 0x000fe20000000000 */
[----:B------:R-:W-:Y:S01]  /*3dd0*/  UMOV UR30, 0x0 ;  /* 0x00000000001e7882 */ /* 0x000fe20000000000 */
[----:B------:R-:W-:Y:S01]  /*3de0*/  UMOV UR31, 0x10218490 ;  /* 0x10218490001f7882 */ /* 0x000fe20000000000 */
[----:B------:R-:W-:Y:S01]  /*3df0*/  UMOV UR28, 0x0 ;  /* 0x00000000001c7882 */ /* 0x000fe20000000000 */
[----:B------:R-:W-:Y:S01]  /*3e00*/  UMOV UR29, 0x10218490 ;  /* 0x10218490001d7882 */ /* 0x000fe20000000000 */
[C---:B-1----:R-:W-:Y:S01]  /*3e10*/  VIADD R5, R3.reuse, 0x80 ;  /* 0x0000008003057836 */ /* 0x042fe20000000000 */
[----:B------:R-:W-:-:S04]  /*3e20*/  LOP3.LUT R4, R3, 0xffff, RZ, 0xc0, !PT ;  /* 0x0000ffff03047812 */ /* 0x000fc800078ec0ff */
[----:B------:R-:W-:-:S05]  /*3e30*/  LOP3.LUT R5, R5, 0xffff, RZ, 0xc0, !PT ;  /* 0x0000ffff05057812 */ /* 0x000fca00078ec0ff */
[----:B------:R1:W-:Y:S02]  /*3e40*/  STL.64 [R1], R4 ;  /* 0x0000000401007387 */ /* 0x0003e40000100a00 */
.L_x_73:
[----:B-1----:R-:W-:-:S04]  /*3e50*/  SHF.L.U32 R5, R2, 0x1f, RZ ;  /* 0x0000001f02057819 */ /* 0x002fc800000006ff */
[----:B------:R-:W1:Y:S02]  /*3e60*/  SYNCS.PHASECHK.TRANS64.TRYWAIT P0, [UR21+0xd0], R5 ;  /* 0x0000d005ff0075a7 */ /* 0x000e640008001115 */
[----:B-1-34-:R-:W-:Y:S05]  /*3e70*/  @!P0 BRA `(.L_x_65) ;  /* 0x0000006c00cc8947 */ /* 0x01afea0003800000 */
.L_x_172:
[----:B-1----:R-:W1:Y:S01]  /*3e80*/  LDS.128 R4, [UR21+0x110] ;  /* 0x00011015ff047984 */ /* 0x002e620008000c00 */
[----:B------:R-:W-:Y:S01]  /*3e90*/  ULEA UR26, UR25, UR21, 0x3 ;  /* 0x00000015191a7291 */ /* 0x000fe2000f8e18ff */
[----:B------:R-:W-:Y:S01]  /*3ea0*/  @!PT LDS RZ, [RZ] ;  /* 0x00000000fffff984 */ /* 0x000fe20000000800 */
[----:B------:R-:W-:Y:S01]  /*3eb0*/  @!PT LDS RZ, [RZ] ;  /* 0x00000000fffff984 */ /* 0x000fe20000000800 */
[----:B------:R-:W-:Y:S01]  /*3ec0*/  @!PT LDS RZ, [RZ] ;  /* 0x00000000fffff984 */ /* 0x000fe20000000800 */
[----:B------:R-:W-:Y:S01]  /*3ed0*/  @!PT LDS RZ, [RZ] ;  /* 0x00000000fffff984 */ /* 0x000fe20000000800 */
[----:B------:R2:W-:Y:S06]  /*3ee0*/  MEMBAR.ALL.CTA ;  /* 0x0000000000007992 */ /* 0x0005ec0000008000 */
[----:B--2---:R-:W2:Y:S02]  /*3ef0*/  FENCE.VIEW.ASYNC.S ;  /* 0x00000000000073c6 */ /* 0x004ea40000000000 */
[----:B--2---:R-:W-:Y:S01]  /*3f00*/  SYNCS.ARRIVE.TRANS64.RED.A1T0 RZ, [UR36], RZ ;  /* 0x000000ffffff79a7 */ /* 0x004fe20008100424 */
[----:B-1----:R-:W-:Y:S01]  /*3f10*/  LOP3.LUT P3, RZ, R6, 0x1, RZ, 0xc0, !PT ;  /* 0x0000000106ff7812 */ /* 0x002fe2000786c0ff */
[----:B------:R-:W-:-:S12]  /*3f20*/  BRA.U UP4, `(.L_x_66) ;  /* 0x00000001040c7547 */ /* 0x000fd8000b800000 */
[----:B------:R-:W-:-:S04]  /*3f30*/  SHF.L.U32 R5, R8, 0x1f, RZ ;  /* 0x0000001f08057819 */ /* 0x000fc800000006ff */
[----:B------:R-:W1:Y:S02]  /*3f40*/  SYNCS.PHASECHK.TRANS64.TRYWAIT P0, [UR26+0xf0], R5 ;  /* 0x0000f005ff0075a7 */ /* 0x000e64000800111a */
[----:B-1----:R-:W-:Y:S05]  /*3f50*/  @!P0 BRA `(.L_x_67) ;  /* 0x0000006c00ac8947 */ /* 0x002fea0003800000 */
.L_x_66:
[----:B------:R-:W-:Y:S05]  /*3f60*/  BRA.U UP4, `(.L_x_68) ;  /* 0x00000005040c7547 */ /* 0x000fea000b800000 */
[----:B------:R-:W2:Y:S02]  /*3f70*/  LDCU UR4, c[0x0][0x390] ;  /* 0x00007200ff0477ac */ /* 0x000ea40008000800 */
[----:B--2---:R-:W-:-:S09]  /*3f80*/  UISETP.GE.AND UP0, UPT, UR4, 0x1, UPT ;  /* 0x000000010400788c */ /* 0x004fd2000bf06270 */
[----:B------:R-:W-:Y:S05]  /*3f90*/  BRA.U !UP0, `(.L_x_69) ;  /* 0x0000000108f47547 */ /* 0x000fea000b800000 */
[----:B------:R-:W-:Y:S01]  /*3fa0*/  ULEA UR4, UR25, UR48, 0x2 ;  /* 0x0000003019047291 */ /* 0x000fe2000f8e10ff */
[----:B-1----:R-:W-:-:S08]  /*3fb0*/  SHF.L.U32 R4, R0, 0x1f, RZ ;  /* 0x0000001f00047819 */ /* 0x002fd000000006ff */
[----:B------:R-:W5:Y:S01]  /*3fc0*/  LDL R5, [UR4] ;  /* 0x00000004ff057983 */ /* 0x000f620008100800 */
[----:B------:R-:W-:Y:S02]  /*3fd0*/  ULEA UR4, UR18, UR21, 0x3 ;  /* 0x0000001512047291 */ /* 0x000fe4000f8e18ff */
[----:B------:R-:W-:Y:S01]  /*3fe0*/  UPLOP3.LUT UP2, UPT, UPT, UPT, UPT, 0x40, 0x4 ;  /* 0x000000000004789c */ /* 0x000fe20003f4e870 */
[----:B------:R-:W-:Y:S01]  /*3ff0*/  UMOV UR20, UR38 ;  /* 0x0000002600147c82 */ /* 0x000fe20008000000 */
[----:B------:R-:W-:-:S05]  /*4000*/  UMOV UR19, UR27 ;  /* 0x0000001b00137c82 */ /* 0x000fca0008000000 */
[----:B------:R1:W2:Y:S01]  /*4010*/  SYNCS.PHASECHK.TRANS64.TRYWAIT P2, [UR4], R4 ;  /* 0x00000004ff0075a7 */ /* 0x0002a20008041104 */
[----:B------:R-:W-:-:S05]  /*4020*/  UMOV UR4, UR18 ;  /* 0x0000001200047c82 */ /* 0x000fca0008000000 */
.L_x_72:
[----:B------:R-:W-:Y:S02]  /*4030*/  UIADD3 UR20, UPT, UPT, UR20, 0x1, URZ ;  /* 0x0000000114147890 */ /* 0x000fe4000fffe0ff */
[----:B------:R-:W-:Y:S02]  /*4040*/  ULEA UR17, UR4, UR21, 0x3 ;  /* 0x0000001504117291 */ /* 0x000fe4000f8e18ff */
[----:B------:R-:W-:Y:S01]  /*4050*/  UISETP.NE.AND UP3, UPT, UR20, URZ, UPT ;  /* 0x000000ff1400728c */ /* 0x000fe2000bf65270 */
[----:B--234-:R-:W-:Y:S10]  /*4060*/  @P2 BRA `(.L_x_70) ;  /* 0x00000000000c2947 */ /* 0x01cff40003800000 */
[----:B------:R-:W-:Y:S04]  /*4070*/  SHF.L.U32 R7, R0, 0x1f, RZ ;  /* 0x0000001f00077819 */ /* 0x000fe800000006ff */
[----:B------:R-:W2:Y:S02]  /*4080*/  SYNCS.PHASECHK.TRANS64.TRYWAIT P0, [UR17], R7 ;  /* 0x00000007ff0075a7 */ /* 0x000ea40008001111 */
[----:B--2---:R-:W-:Y:S05]  /*4090*/  @!P0 BRA `(.L_x_71) ;  /* 0x0000006c00748947 */ /* 0x004fea0003800000 */
.L_x_70:
[----:B------:R-:W-:Y:S01]  /*40a0*/  UISETP.NE.AND UP0, UPT, UR19, 0x1, UPT ;  /* 0x000000011300788c */ /* 0x000fe2000bf05270 */
[----:B------:R-:W-:Y:S01]  /*40b0*/  PLOP3.LUT P2, PT, PT, PT, PT, 0x80, 0x8 ;  /* 0x000000000008781c */ /* 0x000fe20003f4f070 */
[----:B------:R-:W-:Y:S02]  /*40c0*/  UIADD3 UR5, UPT, UPT, UR4, 0x1, URZ ;  /* 0x0000000104057890 */ /* 0x000fe4000fffe0ff */
[----:B------:R-:W-:Y:S02]  /*40d0*/  ULEA UR10, UR4, UR24, 0x9 ;  /* 0x00000018040a7291 */ /* 0x000fe4000f8e48ff */
[----:B------:R-:W-:Y:S01]  /*40e0*/  UISETP.NE.AND UP1, UPT, UR5, 0x8, UPT ;  /* 0x000000080500788c */ /* 0x000fe2000bf25270 */
[----:B------:R-:W-:Y:S01]  /*40f0*/  PLOP3.LUT P0, PT, PT, PT, UP0, 0x80, 0x8 ;  /* 0x000000000008781c */ /* 0x000fe20003f0f008 */
[----:B------:R-:W-:Y:S02]  /*4100*/  ULEA UR14, UR4, UR23, 0xa ;  /* 0x00000017040e7291 */ /* 0x000fe4000f8e50ff */
[----:B------:R-:W-:Y:S02]  /*4110*/  USEL UR6, URZ, 0x1, UP1 ;  /* 0x00000001ff067887 */ /* 0x000fe40008800000 */
[----:B------:R-:W-:Y:S01]  /*4120*/  USEL UR18, UR5, URZ, UP1 ;  /* 0x000000ff05127287 */ /* 0x000fe20008800000 */
[----:B------:R-:W-:Y:S11]  /*4130*/  ELECT P1, URZ, PT ;  /* 0x0000000000ff782f */ /* 0x000ff60003820000 */
[----:B------:R-:W-:Y:S02]  /*4140*/  @!UPT UIADD3 URZ, UPT, UPT, URZ, URZ, URZ ;  /* 0x000000fffffff290 */ /* 0x000fe4000fffe0ff */
[C---:B-----5:R-:W-:Y:S01]  /*4150*/  @P1 R2UR.BROADCAST UR4, R5.reuse ;  /* 0x00000000050412ca */ /* 0x060fe200008e0000 */
[----:B------:R-:W-:Y:S01]  /*4160*/  @UP0 ULEA UR5, UR18, UR21, 0x3 ;  /* 0x0000001512050291 */ /* 0x000fe2000f8e18ff */
[----:B------:R-:W-:Y:S01]  /*4170*/  LOP3.LUT R0, R0, UR6, RZ, 0x3c, !PT ;  /* 0x0000000600007c12 */ /* 0x000fe2000f8e3cff */
[----:B------:R-:W-:Y:S02]  /*4180*/  UIADD3 UR8, UPT, UPT, UR10, 0x80, URZ ;  /* 0x000000800a087890 */ /* 0x000fe4000fffe0ff */
[----:B------:R-:W-:Y:S01]  /*4190*/  UIADD3 UR6, UPT, UPT, UR14, 0x80, URZ ;  /* 0x000000800e067890 */ /* 0x000fe2000fffe0ff */
[----:B-1----:R-:W-:Y:S01]  /*41a0*/  @P0 SHF.L.U32 R4, R0, 0x1f, RZ ;  /* 0x0000001f00040819 */ /* 0x002fe200000006ff */
[----:B------:R-:W-:Y:S02]  /*41b0*/  UIADD3 UR12, UPT, UPT, UR10, 0x100, URZ ;  /* 0x000001000a0c7890 */ /* 0x000fe4000fffe0ff */
[----:B------:R-:W-:Y:S01]  /*41c0*/  UIADD3 UR19, UPT, UPT, UR19, -0x1, URZ ;  /* 0xffffffff13137890 */ /* 0x000fe2000fffe0ff */
[----:B------:R3:W4:Y:S01]  /*41d0*/  @P0 SYNCS.PHASECHK.TRANS64.TRYWAIT P2, [UR5], R4 ;  /* 0x00000004ff0005a7 */ /* 0x0007220008041105 */
[----:B------:R-:W-:Y:S11]  /*41e0*/  ELECT P0, URZ, PT ;  /* 0x0000000000ff782f */ /* 0x000ff60003800000 */
[----:B------:R-:W-:Y:S02]  /*41f0*/  @!UPT UIADD3 URZ, UPT, UPT, URZ, URZ, URZ ;  /* 0x000000fffffff290 */ /* 0x000fe4000fffe0ff */
[C---:B------:R-:W-:Y:S02]  /*4200*/  @P0 R2UR.BROADCAST UR16, R5.reuse ;  /* 0x00000000051002ca */ /* 0x040fe400008e0000 */
[----:B------:R-:W-:Y:S01]  /*4210*/  ELECT P0, URZ, PT ;  /* 0x0000000000ff782f */ /* 0x000fe20003800000 */
[----:B------:R-:W-:Y:S01]  /*4220*/  UMOV UR11, 0x40004040 ;  /* 0x40004040000b7882 */ /* 0x000fe20000000000 */
[----:B------:R-:W-:Y:S01]  /*4230*/  UMOV UR15, 0x40004040 ;  /* 0x40004040000f7882 */ /* 0x000fe20000000000 */
[----:B------:R-:W-:Y:S01]  /*4240*/  UMOV UR9, 0x40004040 ;  /* 0x4000404000097882 */ /* 0x000fe20000000000 */
[----:B------:R1:W-:Y:S01]  /*4250*/  UTCHMMA.2CTA gdesc[UR14], gdesc[UR10], tmem[UR4], tmem[UR34], idesc[UR35], UP2 ;  /* 0x00ff220a0e0075ea */ /* 0x0003e20009200004 */
[----:B------:R-:W-:Y:S01]  /*4260*/  UPLOP3.LUT UP2, UPT, UPT, UPT, UPT, 0x80, 0x8 ;  /* 0x000000000008789c */ /* 0x000fe20003f4f070 */
[----:B------:R-:W-:Y:S01]  /*4270*/  UMOV UR7, 0x40004040 ;  /* 0x4000404000077882 */ /* 0x000fe20000000000 */
[----:B------:R-:W-:Y:S01]  /*4280*/  UMOV UR13, 0x40004040 ;  /* 0x40004040000d7882 */ /* 0x000fe20000000000 */
[----:B------:R-:W-:Y:S03]  /*4290*/  UMOV UR5, 0x40004040 ;  /* 0x4000404000057882 */ /* 0x000fe60000000000 */
[----:B------:R2:W-:Y:S01]  /*42a0*/  UTCHMMA.2CTA gdesc[UR6], gdesc[UR8], tmem[UR16], tmem[UR32], idesc[UR33], UPT ;  /* 0x00ff2008060075ea */ /* 0x0005e2000ba00010 */
[----:B-1----:R-:W-:Y:S01]  /*42b0*/  UIADD3 UR4, UPT, UPT, UR14, 0x100, URZ ;  /* 0x000001000e047890 */ /* 0x002fe2000fffe0ff */
[C---:B------:R-:W-:Y:S02]  /*42c0*/  @P0 R2UR.BROADCAST UR15, R5.reuse ;  /* 0x00000000050f02ca */ /* 0x040fe400008e0000 */
[----:B------:R-:W-:Y:S01]  /*42d0*/  ELECT P0, URZ, PT ;  /* 0x0000000000ff782f */ /* 0x000fe20003800000 */
[----:B------:R-:W-:Y:S02]  /*42e0*/  UIADD3 UR10, UPT, UPT, UR10, 0x180, URZ ;  /* 0x000001800a0a7890 */ /* 0x000fe4000fffe0ff */
[----:B--2---:R-:W-:Y:S10]  /*42f0*/  UIADD3 UR6, UPT, UPT, UR14, 0x180, URZ ;  /* 0x000001800e067890 */ /* 0x004ff4000fffe0ff */
[----:B------:R-:W-:Y:S01]  /*4300*/  @P0 R2UR.BROADCAST UR9, R5 ;  /* 0x00000000050902ca */ /* 0x000fe200008e0000 */
[----:B------:R-:W-:Y:S01]  /*4310*/  UIADD3 UR8, UPT, UPT, UR17, 0x40, URZ ;  /* 0x0000004011087890 */ /* 0x000fe2000fffe0ff */
[----:B------:R1:W-:Y:S11]  /*4320*/  UTCHMMA.2CTA gdesc[UR4], gdesc[UR12], tmem[UR15], tmem[UR30], idesc[UR31], UPT ;  /* 0x00ff1e0c040075ea */ /* 0x0003f6000ba0000f */
[----:B------:R3:W-:Y:S01]  /*4330*/  UTCHMMA.2CTA gdesc[UR6], gdesc[UR10], tmem[UR9], tmem[UR28], idesc[UR29], UPT ;  /* 0x00ff1c0a060075ea */ /* 0x0007e2000ba00009 */
[----:B------:R3:W-:Y:S01]  /*4340*/  UTCBAR.2CTA.MULTICAST [UR8], URZ, UR22 ;  /* 0x000000ff080073e9 */ /* 0x0007e20008200816 */
[----:B-1----:R-:W-:Y:S01]  /*4350*/  UMOV UR4, UR18 ;  /* 0x0000001200047c82 */ /* 0x002fe20008000000 */
[----:B------:R-:W-:Y:S05]  /*4360*/  BRA.U UP3, `(.L_x_72) ;  /* 0xfffffffd03307547 */ /* 0x000fea000b83ffff */
.L_x_69:
[----:B------:R-:W-:-:S09]  /*4370*/  UIADD3 UR4, UPT, UPT, UR26, 0xe0, URZ ;  /* 0x000000e01a047890 */ /* 0x000fd2000fffe0ff */
[----:B------:R2:W-:Y:S01]  /*4380*/  UTCBAR.2CTA.MULTICAST [UR4], URZ, UR37 ;  /* 0x000000ff040073e9 */ /* 0x0005e20008200825 */
[----:B------:R-:W-:Y:S02]  /*4390*/  NOP ;  /* 0x0000000000007918 */ /* 0x000fe40000000000 */
.L_x_68:
[----:B--2---:R-:W-:Y:S01]  /*43a0*/  UIADD3 UR4, UPT, UPT, UR25, 0x1, URZ ;  /* 0x0000000119047890 */ /* 0x004fe2000fffe0ff */
[----:B------:R-:W-:-:S03]  /*43b0*/  LOP3.LUT R2, R2, 0x1, RZ, 0x3c, !PT ;  /* 0x0000000102027812 */ /* 0x000fc600078e3cff */
[----:B------:R-:W-:-:S04]  /*43c0*/  UISETP.NE.AND UP0, UPT, UR4, 0x2, UPT ;  /* 0x000000020400788c */ /* 0x000fc8000bf05270 */
[----:B------:R-:W-:Y:S02]  /*43d0*/  USEL UR5, URZ, 0x1, UP0 ;  /* 0x00000001ff057887 */ /* 0x000fe40008000000 */
[----:B------:R-:W-:-:S04]  /*43e0*/  USEL UR25, UR4, URZ, UP0 ;  /* 0x000000ff04197287 */ /* 0x000fc80008000000 */
[----:B------:R-:W-:Y:S01]  /*43f0*/  LOP3.LUT R8, R8, UR5, RZ, 0x3c, !PT ;  /* 0x0000000508087c12 */ /* 0x000fe2000f8e3cff */
[----:B------:R-:W-:Y:S07]  /*4400*/  @P3 BRA `(.L_x_73) ;  /* 0xfffffff800903947 */ /* 0x000fee000383ffff */
[----:B---3--:R-:W2:Y:S01]  /*4410*/  S2UR UR8, SR_CgaCtaId ;  /* 0x00000000000879c3 */ /* 0x008ea20000008800 */
[----:B------:R-:W-:Y:S01]  /*4420*/  ELECT P0, URZ, PT ;  /* 0x0000000000ff782f */ /* 0x000fe20003800000 */
[----:B------:R-:W-:Y:S01]  /*4430*/  HFMA2 R0, -RZ, RZ, 0, 5.9604644775390625e-08 ;  /* 0x00000001ff007431 */ /* 0x000fe200000001ff */
[----:B------:R-:W-:-:S05]  /*4440*/  UMOV UR4, 0x40 ;  /* 0x0000004000047882 */ /* 0x000fca0000000000 */
[----:B------:R-:W-:Y:S01]  /*4450*/  UVIRTCOUNT.DEALLOC.SMPOOL 0x80 ;  /* 0x000000800000784c */ /* 0x000fe20000000000 */
[----:B------:R-:W-:Y:S02]  /*4460*/  UISETP.NE.AND UP0, UPT, UR41, URZ, UPT ;  /* 0x000000ff2900728c */ /* 0x000fe4000bf05270 */
[----:B--2---:R-:W-:-:S09]  /*4470*/  ULEA UR8, UR8, UR4, 0x18 ;  /* 0x0000000408087291 */ /* 0x004fd2000f8ec0ff */
[----:B------:R2:W-:Y:S01]  /*4480*/  @P0 STS.U8 [UR8+0x1c], R0 ;  /* 0x00001c00ff000988 */ /* 0x0005e20008000008 */
[----:B------:R-:W-:Y:S05]  /*4490*/  BRA.U UP0, `(.L_x_74) ;  /* 0x0000000100587547 */ /* 0x000fea000b800000 */
[----:B------:R-:W-:Y:S01]  /*44a0*/  UIADD3 UR5, UPT, UPT, UR21, 0xf0, URZ ;  /* 0x000000f015057890 */ /* 0x000fe2000fffe0ff */
[----:B-1----:R-:W-:-:S03]  /*44b0*/  SHF.L.U32 R5, R8, 0x1f, RZ ;  /* 0x0000001f08057819 */ /* 0x002fc600000006ff */
[----:B------:R-:W-:-:S09]  /*44c0*/  ULEA UR4, UR25, UR5, 0x3 ;  /* 0x0000000519047291 */ /* 0x000fd2000f8e18ff */
[----:B------:R-:W1:Y:S02]  /*44d0*/  SYNCS.PHASECHK.TRANS64.TRYWAIT P0, [UR4], R5 ;  /* 0x00000005ff0075a7 */ /* 0x000e640008001104 */
[----:B-1----:R-:W-:Y:S05]  /*44e0*/  @!P0 BRA `(.L_x_75) ;  /* 0x0000006800788947 */ /* 0x002fea0003800000 */
.L_x_176:
[----:B------:R-:W-:-:S04]  /*44f0*/  UIADD3 UR4, UPT, UPT, UR25, 0x1, URZ ;  /* 0x0000000119047890 */ /* 0x000fc8000fffe0ff */
[----:B------:R-:W-:-:S04]  /*4500*/  UISETP.NE.AND UP1, UPT, UR4, 0x2, UPT ;  /* 0x000000020400788c */ /* 0x000fc8000bf25270 */
[----:B------:R-:W-:Y:S02]  /*4510*/  USEL UR6, URZ, 0x1, UP1 ;  /* 0x00000001ff067887 */ /* 0x000fe40008800000 */
[----:B------:R-:W-:-:S04]  /*4520*/  USEL UR4, UR4, URZ, UP1 ;  /* 0x000000ff04047287 */ /* 0x000fc80008800000 */
[----:B------:R-:W-:Y:S01]  /*4530*/  ULEA UR4, UR4, UR5, 0x3 ;  /* 0x0000000504047291 */ /* 0x000fe2000f8e18ff */
[----:B-1----:R-:W-:-:S04]  /*4540*/  LOP3.LUT R5, R8, UR6, RZ, 0x3c, !PT ;  /* 0x0000000608057c12 */ /* 0x002fc8000f8e3cff */
[----:B------:R-:W-:Y:S01]  /*4550*/  SHF.L.U32 R5, R5, 0x1f, RZ ;  /* 0x0000001f05057819 */ /* 0x000fe200000006ff */
[----:B--2---:R-:W-:-:S04]  /*4560*/  IMAD.U32 R0, RZ, RZ, UR4 ;  /* 0x00000004ff007e24 */ /* 0x004fc8000f8e00ff */
[----:B------:R1:W2:Y:S03]  /*4570*/  SYNCS.PHASECHK.TRANS64.TRYWAIT P0, [R0+URZ], R5 ;  /* 0x00000005000075a7 */ /* 0x0002a600080011ff */
[----:B--2---:R-:W-:Y:S05]  /*4580*/  @!P0 NANOSLEEP.SYNCS 0x989680 ;  /* 0x009896800000895d */ /* 0x004fea0003900000 */
[----:B------:R-:W2:Y:S02]  /*4590*/  @!P0 SYNCS.PHASECHK.TRANS64 P0, [R0+URZ], R5 ;  /* 0x00000005000085a7 */ /* 0x000ea400080010ff */
[----:B--2---:R-:W-:Y:S05]  /*45a0*/  @P0 BRA `(.L_x_76) ;  /* 0x0000000000200947 */ /* 0x004fea0003800000 */
.L_x_77:
[----:B--2---:R2:W3:Y:S02]  /*45b0*/  SYNCS.PHASECHK.TRANS64.TRYWAIT P0, [R0+URZ], R5 ;  /* 0x00000005000075a7 */ /* 0x0044e400080011ff */
[----:B---3--:R-:W-:Y:S05]  /*45c0*/  @!P0 NANOSLEEP.SYNCS 0x989680 ;  /* 0x009896800000895d */ /* 0x008fea0003900000 */
[----:B------:R-:W3:Y:S02]  /*45d0*/  @!P0 SYNCS.PHASECHK.TRANS64 P0, [R0+URZ], R5 ;  /* 0x00000005000085a7 */ /* 0x000ee400080010ff */
[----:B---3--:R-:W-:Y:S05]  /*45e0*/  @!P0 BRA `(.L_x_77) ;  /* 0xfffffffc00f08947 */ /* 0x008fea000383ffff */
[----:B------:R-:W-:Y:S05]  /*45f0*/  BRA `(.L_x_76) ;  /* 0x00000000000c7947 */ /* 0x000fea0003800000 */
.L_x_74:
[----:B------:R-:W-:-:S04]  /*4600*/  UIADD3 UR4, UPT, UPT, UR21, 0x100, URZ ;  /* 0x0000010015047890 */ /* 0x000fc8000fffe0ff */
[----:B------:R-:W-:-:S09]  /*4610*/  UPRMT UR4, UR40, 0x654, UR4 ;  /* 0x0000065428047896 */ /* 0x000fd20008000004 */
[----:B------:R-:W-:Y:S03]  /*4620*/  SYNCS.ARRIVE.TRANS64.RED.A1T0 RZ, [UR4], RZ ;  /* 0x000000ffffff79a7 */ /* 0x000fe60008100404 */
.L_x_76:
[----:B-12---:R-:W-:Y:S01]  /*4630*/  SHF.L.U32 R5, RZ, 0x1f, RZ ;  /* 0x0000001fff057819 */ /* 0x006fe200000006ff */
[----:B------:R-:W-:Y:S01]  /*4640*/  UIADD3 UR4, UPT, UPT, UR21, 0x100, URZ ;  /* 0x0000010015047890 */ /* 0x000fe2000fffe0ff */
[----:B------:R-:W-:Y:S02]  /*4650*/  PLOP3.LUT P0, PT, PT, PT, UP0, 0x80, 0x8 ;  /* 0x000000000008781c */ /* 0x000fe40003f0f008 */
[----:B------:R-:W1:Y:S02]  /*4660*/  SYNCS.PHASECHK.TRANS64.TRYWAIT P1, [UR21+0x100], R5 ;  /* 0x00010005ff0075a7 */ /* 0x000e640008021115 */
[----:B-1----:R-:W-:Y:S09]  /*4670*/  @!P1 BRA `(.L_x_78) ;  /* 0x00000068002c9947 */ /* 0x002ff20003800000 */
.L_x_178:
[----:B------:R-:W-:Y:S01]  /*4680*/  @!UP0 UPRMT UR4, UR40, 0x654, UR4 ;  /* 0x0000065428048896 */ /* 0x000fe20008000004 */
[----:B------:R-:W-:Y:S01]  /*4690*/  LOP3.LUT R2, R3, 0xffff, RZ, 0xc0, !PT ;  /* 0x0000ffff03027812 */ /* 0x000fe200078ec0ff */
[----:B------:R-:W-:Y:S02]  /*46a0*/  IMAD.MOV.U32 R3, RZ, RZ, 0xffff ;  /* 0x0000ffffff037424 */ /* 0x000fe400078e00ff */
[----:B-1----:R-:W-:Y:S01]  /*46b0*/  IMAD.MOV.U32 R5, RZ, RZ, 0x1 ;  /* 0x00000001ff057424 */ /* 0x002fe200078e00ff */
[----:B------:R-:W-:-:S04]  /*46c0*/  SHF.R.U32.HI R2, RZ, 0x5, R2 ;  /* 0x00000005ff027819 */ /* 0x000fc80000011602 */
[----:B------:R-:W-:Y:S01]  /*46d0*/  @!P0 SYNCS.ARRIVE.TRANS64.RED.A1T0 RZ, [UR4], RZ ;  /* 0x000000ffffff89a7 */ /* 0x000fe20008100404 */
[----:B------:R-:W-:Y:S01]  /*46e0*/  NOP ;  /* 0x0000000000007918 */ /* 0x000fe20000000000 */
[----:B------:R-:W1:Y:S01]  /*46f0*/  LDS R0, [UR8+0x14] ;  /* 0x00001408ff007984 */ /* 0x000e620008000800 */
[-C--:B------:R-:W-:Y:S02]  /*4700*/  SHF.L.U32 R3, R3, R2.reuse, RZ ;  /* 0x0000000203037219 */ /* 0x080fe400000006ff */
[----:B------:R-:W-:Y:S02]  /*4710*/  SHF.L.U32 R5, R5, R2, RZ ;  /* 0x0000000205057219 */ /* 0x000fe400000006ff */
[----:B-1----:R-:W-:-:S04]  /*4720*/  LOP3.LUT R0, R0, R3, RZ, 0xc0, !PT ;  /* 0x0000000300007212 */ /* 0x002fc800078ec0ff */
[----:B------:R-:W-:-:S13]  /*4730*/  ISETP.NE.AND P0, PT, R0, R3, PT ;  /* 0x000000030000720c */ /* 0x000fda0003f05270 */
[----:B------:R-:W-:Y:S05]  /*4740*/  @P0 BRA `(.L_x_79) ;  /* 0x00000000005c0947 */ /* 0x000fea0003800000 */
[----:B------:R-:W1:Y:S02]  /*4750*/  LDS R0, [UR8+0x18] ;  /* 0x00001808ff007984 */ /* 0x000e640008000800 */
[----:B-1----:R-:W-:-:S04]  /*4760*/  LOP3.LUT R0, R0, R5, RZ, 0xc0, !PT ;  /* 0x0000000500007212 */ /* 0x002fc800078ec0ff */
[----:B------:R-:W-:-:S13]  /*4770*/  ISETP.NE.AND P0, PT, R0, R5, PT ;  /* 0x000000050000720c */ /* 0x000fda0003f05270 */
[----:B------:R-:W-:Y:S05]  /*4780*/  @P0 BRA `(.L_x_80) ;  /* 0x0000000000400947 */ /* 0x000fea0003800000 */
[----:B------:R-:W-:Y:S01]  /*4790*/  R2UR UR4, R3 ;  /* 0x00000000030472ca */ /* 0x000fe200000e0000 */
[----:B------:R-:W1:Y:S01]  /*47a0*/  S2R R2, SR_LANEID ;  /* 0x0000000000027919 */ /* 0x000e620000000000 */
[----:B------:R-:W-:-:S04]  /*47b0*/  LOP3.LUT R5, RZ, R5, RZ, 0x33, !PT ;  /* 0x00000005ff057212 */ /* 0x000fc800078e33ff */
[----:B------:R-:W2:Y:S07]  /*47c0*/  REDUX UR6, R5 ;  /* 0x00000000050673c4 */ /* 0x000eae0000000000 */
[----:B------:R-:W-:-:S03]  /*47d0*/  ULOP3.LUT UR5, URZ, UR4, URZ, 0x33, !UPT ;  /* 0x00000004ff057292 */ /* 0x000fc6000f8e33ff */
[----:B------:R-:W-:Y:S02]  /*47e0*/  VOTEU.ANY UR4, UPT, PT ;  /* 0x0000000000047886 */ /* 0x000fe400038e0100 */
[----:B------:R-:W-:Y:S01]  /*47f0*/  UFLO.U32 UR4, UR4 ;  /* 0x00000004000472bd */ /* 0x000fe200080e0000 */
[----:B------:R-:W-:-:S04]  /*4800*/  IMAD.U32 R0, RZ, RZ, UR5 ;  /* 0x00000005ff007e24 */ /* 0x000fc8000f8e00ff */
[----:B------:R-:W3:Y:S02]  /*4810*/  REDUX UR7, R0 ;  /* 0x00000000000773c4 */ /* 0x000ee40000000000 */
[----:B------:R1:W-:Y:S02]  /*4820*/  UTCATOMSWS.AND URZ, UR5 ;  /* 0x0000000500ff79e3 */ /* 0x0003e40008000000 */
[----:B-1----:R-:W-:Y:S01]  /*4830*/  ISETP.EQ.U32.AND P0, PT, R2, UR4, PT ;  /* 0x0000000402007c0c */ /* 0x002fe2000bf02070 */
[----:B--2---:R-:W-:Y:S02]  /*4840*/  IMAD.U32 R2, RZ, RZ, UR6 ;  /* 0x00000006ff027e24 */ /* 0x004fe4000f8e00ff */
[----:B---3--:R-:W-:-:S10]  /*4850*/  IMAD.U32 R3, RZ, RZ, UR7 ;  /* 0x00000007ff037e24 */ /* 0x008fd4000f8e00ff */
[----:B------:R1:W-:Y:S04]  /*4860*/  @P0 ATOMS.AND RZ, [UR8+0x14], R3 ;  /* 0x00001403ffff098c */ /* 0x0003e8000a800008 */
[----:B------:R1:W-:Y:S01]  /*4870*/  @P0 ATOMS.AND RZ, [UR8+0x18], R2 ;  /* 0x00001802ffff098c */ /* 0x0003e2000a800008 */
[----:B------:R-:W-:Y:S05]  /*4880*/  BRA `(.L_x_81) ;  /* 0x0000000000147947 */ /* 0x000fea0003800000 */
.L_x_80:
[----:B------:R-:W-:Y:S02]  /*4890*/  MOV R2, 0x48b0 ;  /* 0x000048b000027802 */ /* 0x000fe40000000f00 */
[----:B----45:R-:W-:Y:S05]  /*48a0*/  CALL.REL.NOINC `($__internal_0_$__cuda_sm10x_tcgen05_guardrail_trap_col_being_dealloced_not_returned_by_alloc) ;  /* 0x0000006c00107944 */ /* 0x030fea0003c00000 */
[----:B------:R-:W-:Y:S05]  /*48b0*/  BRA `(.L_x_81) ;  /* 0x0000000000087947 */ /* 0x000fea0003800000 */
.L_x_79:
[----:B------:R-:W-:Y:S02]  /*48c0*/  MOV R2, 0x48e0 ;  /* 0x000048e000027802 */ /* 0x000fe40000000f00 */
[----:B----45:R-:W-:Y:S05]  /*48d0*/  CALL.REL.NOINC `($__internal_2_$__cuda_sm10x_tcgen05_guardrail_trap_unallocated_columns_being_dealloced) ;  /* 0x0000006c001c7944 */ /* 0x030fea0003c00000 */
.L_x_81:
[----:B------:R-:W-:Y:S01]  /*48e0*/  NOP ;  /* 0x0000000000007918 */ /* 0x000fe20000000000 */
[----:B------:R-:W-:Y:S05]  /*48f0*/  EXIT ;  /* 0x000000000000794d */ /* 0x000fea0003800000 */
.L_x_53:
[----:B------:R-:W2:Y:S01]  /*4900*/  LDCU UR5, c[0x0][0x384] ;  /* 0x00007080ff0577ac */ /* 0x000ea20008000800 */
[----:B------:R-:W-:Y:S02]  /*4910*/  UISETP.NE.OR UP0, UPT, UR18, 0x3, !UP3 ;  /* 0x000000031200788c */ /* 0x000fe4000df05670 */
[----:B--2---:R-:W-:-:S07]  /*4920*/  UIADD3 UR5, UPT, UPT, UR5, 0x7f, URZ ;  /* 0x0000007f05057890 */ /* 0x004fce000fffe0ff */
[----:B------:R-:W-:Y:S05]  /*4930*/  BRA.U UP0, `(.L_x_82) ;  /* 0x0000001500807547 */ /* 0x000fea000b800000 */
[----:B------:R-:W-:Y:S01]  /*4940*/  USHF.R.S32.HI UR4, URZ, 0x1f, UR5 ;  /* 0x0000001fff047899 */ /* 0x000fe20008011405 */
[----:B------:R-:W2:Y:S01]  /*4950*/  S2UR UR12, SR_CgaCtaId ;  /* 0x00000000000c79c3 */ /* 0x000ea20000008800 */
[----:B------:R-:W3:Y:S01]  /*4960*/  LDCU UR49, c[0x0][0x370] ;  /* 0x00006e00ff3177ac */ /* 0x000ee20008000800 */
[----:B------:R-:W-:Y:S02]  /*4970*/  HFMA2 R10, -RZ, RZ, 0, 5.9604644775390625e-08 ;  /* 0x00000001ff0a7431 */ /* 0x000fe400000001ff */
[----:B------:R-:W-:Y:S01]  /*4980*/  IMAD.MOV.U32 R8, RZ, RZ, RZ ;  /* 0x000000ffff087224 */ /* 0x000fe200078e00ff */
[----:B------:R-:W-:Y:S01]  /*4990*/  ULEA.HI UR4, UR4, UR5, URZ, 0x7 ;  /* 0x0000000504047291 */ /* 0x000fe2000f8f38ff */
[----:B------:R-:W3:Y:S02]  /*49a0*/  LDCU.128 UR44, c[0x0][0xb10] ;  /* 0x00016200ff2c77ac */ /* 0x000ee40008000c00 */
[----:B------:R-:W4:Y:S01]  /*49b0*/  LDC.64 R14, c[0x0][0x348] ;  /* 0x0000d200ff0e7b82 */ /* 0x000f220000000a00 */
[----:B------:R-:W-:Y:S01]  /*49c0*/  USHF.R.S32.HI UR40, URZ, 0x7, UR4 ;  /* 0x00000007ff287899 */ /* 0x000fe20008011404 */
[----:B------:R-:W1:Y:S05]  /*49d0*/  LDCU UR48, c[0x0][0x374] ;  /* 0x00006e80ff3077ac */ /* 0x000e6a0008000800 */
[----:B------:R-:W-:Y:S01]  /*49e0*/  IMAD.U32 R2, RZ, RZ, UR40 ;  /* 0x00000028ff027e24 */ /* 0x000fe2000f8e00ff */
[----:B------:R-:W2:Y:S04]  /*49f0*/  LDCU.64 UR4, c[0x0][0x888] ;  /* 0x00011100ff0477ac */ /* 0x000ea80008000a00 */
[----:B------:R-:W-:Y:S01]  /*4a00*/  IABS R0, R2 ;  /* 0x0000000200007213 */ /* 0x000fe20000000000 */
[----:B------:R-:W1:Y:S03]  /*4a10*/  LDCU.64 UR42, c[0x0][0x890] ;  /* 0x00011200ff2a77ac */ /* 0x000e660008000a00 */
[----:B------:R-:W-:Y:S01]  /*4a20*/  R2UR UR38, R0 ;  /* 0x00000000002672ca */ /* 0x000fe200000e0000 */
[----:B------:R-:W4:Y:S01]  /*4a30*/  LDCU UR30, c[0x0][0xb0c] ;  /* 0x00016180ff1e77ac */ /* 0x000f220008000800 */
[----:B------:R-:W4:Y:S01]  /*4a40*/  LDCU UR62, c[0x0][0xb20] ;  /* 0x00016400ff3e77ac */ /* 0x000f220008000800 */
[----:B------:R-:W4:Y:S10]  /*4a50*/  LDCU UR41, c[0x0][0x388] ;  /* 0x00007100ff2977ac */ /* 0x000f340008000800 */
[----:B------:R-:W4:Y:S01]  /*4a60*/  I2F.RP R3, UR38 ;  /* 0x0000002600037d06 */ /* 0x000f220008209400 */
[----:B--2---:R-:W-:Y:S01]  /*4a70*/  UISETP.NE.U32.AND UP0, UPT, UR4, URZ, UPT ;  /* 0x000000ff0400728c */ /* 0x004fe2000bf05070 */
[----:B------:R-:W2:Y:S03]  /*4a80*/  LDCU UR4, c[0x0][0xb30] ;  /* 0x00016600ff0477ac */ /* 0x000ea60008000800 */
[----:B------:R-:W-:Y:S01]  /*4a90*/  UISETP.NE.AND.EX UP0, UPT, UR5, URZ, UPT, UP0 ;  /* 0x000000ff0500728c */ /* 0x000fe2000bf05300 */
[----:B------:R-:W-:Y:S01]  /*4aa0*/  UMOV UR31, 0x400 ;  /* 0x00000400001f7882 */ /* 0x000fe20000000000 */
[----:B---3--:R-:W-:-:S02]  /*4ab0*/  UIMAD.WIDE.U32 UR8, UR49, UR44, URZ ;  /* 0x0000002c310872a5 */ /* 0x008fc4000f8e00ff */
[----:B-1----:R-:W-:Y:S01]  /*4ac0*/  UIMAD.WIDE.U32 UR10, UR48, UR47, URZ ;  /* 0x0000002f300a72a5 */ /* 0x002fe2000f8e00ff */
[----:B------:R-:W-:Y:S01]  /*4ad0*/  UMOV UR6, URZ ;  /* 0x000000ff00067c82 */ /* 0x000fe20008000000 */
[----:B----4-:R-:W1:Y:S01]  /*4ae0*/  MUFU.RCP R0, R3 ;  /* 0x0000000300007308 */ /* 0x010e620000001000 */
[----:B------:R-:W-:Y:S02]  /*4af0*/  ULEA UR31, UR12, UR31, 0x18 ;  /* 0x0000001f0c1f7291 */ /* 0x000fe4000f8ec0ff */
[----:B------:R-:W-:Y:S02]  /*4b00*/  UP2UR UR60, UPR, URZ, 0x1 ;  /* 0x00000001ff3c7883 */ /* 0x000fe40008000000 */
[----:B------:R-:W-:Y:S02]  /*4b10*/  UISETP.NE.AND UP0, UPT, UR39, 0x1, UPT ;  /* 0x000000012700788c */ /* 0x000fe4000bf05270 */
[----:B------:R-:W-:Y:S02]  /*4b20*/  UISETP.NE.U32.AND UP0, UPT, UR42, URZ, UPT ;  /* 0x000000ff2a00728c */ /* 0x000fe4000bf05070 */
[----:B------:R-:W-:-:S02]  /*4b30*/  UIADD3 UR56, UPT, UPT, UR31, 0x98, URZ ;  /* 0x000000981f387890 */ /* 0x000fc4000fffe0ff */
[----:B------:R-:W-:Y:S02]  /*4b40*/  UIADD3 UR54, UPT, UPT, UR31, 0xd8, URZ ;  /* 0x000000d81f367890 */ /* 0x000fe4000fffe0ff */
[----:B------:R-:W-:Y:S02]  /*4b50*/  UIADD3 UR33, UPT, UPT, UR31, 0x80, URZ ;  /* 0x000000801f217890 */ /* 0x000fe4000fffe0ff */
[----:B------:R-:W-:Y:S01]  /*4b60*/  UIADD3 UR25, UPT, UPT, UR31, 0x88, URZ ;  /* 0x000000881f197890 */ /* 0x000fe2000fffe0ff */
[----:B-1----:R-:W-:Y:S01]  /*4b70*/  VIADD R0, R0, 0xffffffe ;  /* 0x0ffffffe00007836 */ /* 0x002fe20000000000 */
[----:B------:R-:W-:Y:S02]  /*4b80*/  UIADD3 UR17, UPT, UPT, UR31, 0x90, URZ ;  /* 0x000000901f117890 */ /* 0x000fe4000fffe0ff */
[----:B------:R-:W-:Y:S01]  /*4b90*/  UISETP.GE.AND UP3, UPT, UR39, 0x1, UPT ;  /* 0x000000012700788c */ /* 0x000fe2000bf66270 */
[----:B------:R-:W-:Y:S02]  /*4ba0*/  UMOV UR53, UR9 ;  /* 0x0000000900357c82 */ /* 0x000fe40008000000 */
[----:B------:R-:W1:Y:S01]  /*4bb0*/  F2I.FTZ.U32.TRUNC.NTZ R0, R0 ;  /* 0x0000000000007305 */ /* 0x000e62000021f000 */
[----:B------:R-:W-:Y:S01]  /*4bc0*/  UMOV UR52, UR11 ;  /* 0x0000000b00347c82 */ /* 0x000fe20008000000 */
[----:B------:R-:W-:-:S02]  /*4bd0*/  UISETP.NE.AND UP3, UPT, UR30, 0x1, UPT ;  /* 0x000000011e00788c */ /* 0x000fc4000bf65270 */
[----:B------:R-:W-:Y:S02]  /*4be0*/  UISETP.NE.AND.EX UP5, UPT, UR43, URZ, UPT, UP0 ;  /* 0x000000ff2b00728c */ /* 0x000fe4000bfa5300 */
[----:B------:R-:W-:Y:S01]  /*4bf0*/  UPLOP3.LUT UP2, UPT, UPT, UPT, UPT, 0x40, 0x4 ;  /* 0x000000000004789c */ /* 0x000fe20003f4e870 */
[----:B------:R-:W3:Y:S01]  /*4c00*/  LDCU.64 UR22, c[0x0][0xb28] ;  /* 0x00016500ff1677ac */ /* 0x000ee20008000a00 */
[----:B------:R-:W-:Y:S02]  /*4c10*/  UPRMT UR56, UR12, 0x654, UR56 ;  /* 0x000006540c387896 */ /* 0x000fe40008000038 */
[----:B------:R-:W-:Y:S01]  /*4c20*/  UPRMT UR54, URZ, 0x654, UR54 ;  /* 0x00000654ff367896 */ /* 0x000fe20008000036 */
[----:B-1----:R-:W-:Y:S01]  /*4c30*/  R2UR UR7, R0 ;  /* 0x00000000000772ca */ /* 0x002fe200000e0000 */
[----:B------:R-:W-:Y:S01]  /*4c40*/  UPRMT UR59, UR12, 0x654, UR33 ;  /* 0x000006540c3b7896 */ /* 0x000fe20008000021 */
[----:B------:R-:W-:Y:S01]  /*4c50*/  IABS R0, R2 ;  /* 0x0000000200007213 */ /* 0x000fe20000000000 */
[----:B------:R-:W-:Y:S01]  /*4c60*/  UPRMT UR58, UR12, 0x654, UR25 ;  /* 0x000006540c3a7896 */ /* 0x000fe20008000019 */
[----:B------:R-:W-:Y:S01]  /*4c70*/  MOV R2, 0x2000 ;  /* 0x0000200000027802 */ /* 0x000fe20000000f00 */
[----:B------:R-:W-:-:S02]  /*4c80*/  UPRMT UR57, UR12, 0x654, UR17 ;  /* 0x000006540c397896 */ /* 0x000fc40008000011 */
[----:B------:R-:W-:Y:S01]  /*4c90*/  IMAD.MOV R0, RZ, RZ, -R0 ;  /* 0x000000ffff007224 */ /* 0x000fe200078e0a00 */
[----:B------:R-:W-:Y:S02]  /*4ca0*/  USHF.R.U32.HI UR53, URZ, UR45, UR53 ;  /* 0x0000002dff357299 */ /* 0x000fe40008011635 */
[----:B------:R-:W-:Y:S02]  /*4cb0*/  USHF.R.U32.HI UR52, URZ, UR62, UR52 ;  /* 0x0000003eff347299 */ /* 0x000fe40008011634 */
[----:B------:R-:W-:Y:S01]  /*4cc0*/  R2UR UR55, R0 ;  /* 0x00000000003772ca */ /* 0x000fe200000e0000 */
[----:B------:R-:W-:Y:S02]  /*4cd0*/  UIADD3 UR5, UPT, UPT, URZ, -UR7, URZ ;  /* 0x80000007ff057290 */ /* 0x000fe4000fffe0ff */
[----:B------:R-:W-:Y:S02]  /*4ce0*/  UISETP.NE.AND UP3, UPT, UR46, 0x1, UPT ;  /* 0x000000012e00788c */ /* 0x000fe4000bf65270 */
[----:B------:R-:W-:-:S02]  /*4cf0*/  UIMAD UR5, UR5, UR38, URZ ;  /* 0x00000026050572a4 */ /* 0x000fc4000f8e02ff */
[----:B--2---:R-:W-:Y:S02]  /*4d00*/  UISETP.NE.AND UP4, UPT, UR4, 0x1, UPT ;  /* 0x000000010400788c */ /* 0x004fe4000bf85270 */
[----:B------:R-:W-:Y:S02]  /*4d10*/  UIMAD.WIDE.U32 UR6, UR7, UR5, UR6 ;  /* 0x00000005070672a5 */ /* 0x000fe4000f8e0006 */
[----:B------:R-:W-:Y:S02]  /*4d20*/  UISETP.NE.AND UP0, UPT, UR41, URZ, UPT ;  /* 0x000000ff2900728c */ /* 0x000fe4000bf05270 */
[----:B------:R-:W-:-:S03]  /*4d30*/  UISETP.NE.AND UP6, UPT, UR40, URZ, UPT ;  /* 0x000000ff2800728c */ /* 0x000fc6000bfc5270 */
[----:B---3--:R-:W-:-:S08]  /*4d40*/  UMOV UR51, UR7 ;  /* 0x0000000700337c82 */ /* 0x008fd00008000000 */
.L_x_93:
[----:B------:R-:W-:Y:S04]  /*4d50*/  SHF.L.U32 R3, R8, 0x1f, RZ ;  /* 0x0000001f08037819 */ /* 0x000fe800000006ff */
[----:B-1----:R-:W1:Y:S02]  /*4d60*/  SYNCS.PHASECHK.TRANS64.TRYWAIT P0, [UR31+0xd0], R3 ;  /* 0x0000d003ff0075a7 */ /* 0x002e64000800111f */
[----:B-1----:R-:W-:Y:S05]  /*4d70*/  @!P0 BRA `(.L_x_83) ;  /* 0x0000006000848947 */ /* 0x002fea0003800000 */
.L_x_180:
[----:B------:R-:W2:Y:S01]  /*4d80*/  LDS.128 R4, [UR31+0x110] ;  /* 0x0001101fff047984 */ /* 0x000ea20008000c00 */
[----:B------:R-:W-:Y:S01]  /*4d90*/  UISETP.GE.AND UP0, UPT, UR39, 0x1, UPT ;  /* 0x000000012700788c */ /* 0x000fe2000bf06270 */
[----:B------:R-:W-:Y:S01]  /*4da0*/  @!PT LDS RZ, [RZ] ;  /* 0x00000000fffff984 */ /* 0x000fe20000000800 */
[----:B------:R-:W-:Y:S01]  /*4db0*/  @!PT LDS RZ, [RZ] ;  /* 0x00000000fffff984 */ /* 0x000fe20000000800 */
[----:B------:R-:W-:Y:S01]  /*4dc0*/  @!PT LDS RZ, [RZ] ;  /* 0x00000000fffff984 */ /* 0x000fe20000000800 */
[----:B------:R-:W-:Y:S01]  /*4dd0*/  @!PT LDS RZ, [RZ] ;  /* 0x00000000fffff984 */ /* 0x000fe20000000800 */
[----:B------:R3:W-:Y:S06]  /*4de0*/  MEMBAR.ALL.CTA ;  /* 0x0000000000007992 */ /* 0x0007ec0000008000 */
[----:B---3--:R-:W3:Y:S02]  /*4df0*/  FENCE.VIEW.ASYNC.S ;  /* 0x00000000000073c6 */ /* 0x008ee40000000000 */
[----:B---3--:R-:W-:Y:S01]  /*4e00*/  SYNCS.ARRIVE.TRANS64.RED.A1T0 RZ, [UR54], RZ ;  /* 0x000000ffffff79a7 */ /* 0x008fe20008100436 */
[----:B--2---:R-:W-:Y:S11]  /*4e10*/  LOP3.LUT P0, RZ, R6, 0x1, RZ, 0xc0, !PT ;  /* 0x0000000106ff7812 */ /* 0x004ff6000780c0ff */
[----:B------:R-:W-:Y:S02]  /*4e20*/  @!UPT UIADD3 URZ, UPT, UPT, URZ, URZ, URZ ;  /* 0x000000fffffff290 */ /* 0x000fe4000fffe0ff */
[----:B------:R-:W-:Y:S01]  /*4e30*/  VOTEU.ANY UP3, P0 ;  /* 0x0000000000ff7886 */ /* 0x000fe20000060100 */
[----:B------:R-:W-:Y:S11]  /*4e40*/  PLOP3.LUT P0, PT, PT, PT, UP3, 0x80, 0x8 ;  /* 0x000000000008781c */ /* 0x000ff60003f0f038 */
[----:B------:R-:W-:Y:S02]  /*4e50*/  @!UPT UIADD3 URZ, UPT, UPT, URZ, URZ, URZ ;  /* 0x000000fffffff290 */ /* 0x000fe4000fffe0ff */
[----:B-1----:R-:W-:Y:S02]  /*4e60*/  @P0 MOV R3, R4 ;  /* 0x0000000400030202 */ /* 0x002fe40000000f00 */
[----:B------:R-:W-:Y:S02]  /*4e70*/  @P0 LOP3.LUT R0, R5, 0xffff, RZ, 0xc0, !PT ;  /* 0x0000ffff05000812 */ /* 0x000fe400078ec0ff */
[----:B------:R-:W-:Y:S02]  /*4e80*/  @P0 R2UR UR5, R3 ;  /* 0x00000000030502ca */ /* 0x000fe400000e0000 */
[----:B------:R-:W-:Y:S11]  /*4e90*/  @P0 R2UR UR4, R0 ;  /* 0x00000000000402ca */ /* 0x000ff600000e0000 */
[----:B------:R-:W-:Y:S02]  /*4ea0*/  @UP3 UMOV UR15, UR5 ;  /* 0x00000005000f3c82 */ /* 0x000fe40008000000 */
[----:B------:R-:W-:Y:S01]  /*4eb0*/  @UP3 UMOV UR14, UR4 ;  /* 0x00000004000e3c82 */ /* 0x000fe20008000000 */
[----:B------:R-:W-:Y:S05]  /*4ec0*/  BRA.U !UP0, `(.L_x_84) ;  /* 0x0000000108c07547 */ /* 0x000fea000b800000 */
[----:B------:R-:W-:Y:S02]  /*4ed0*/  UIMAD.WIDE.U32 UR8, UR14, UR47, URZ ;  /* 0x0000002f0e0872a5 */ /* 0x000fe4000f8e00ff */
[----:B------:R-:W-:Y:S02]  /*4ee0*/  UP2UR UR16, UPR, URZ, 0x4 ;  /* 0x00000004ff107883 */ /* 0x000fe40008000000 */
[----:B------:R-:W-:Y:S02]  /*4ef0*/  UISETP.NE.AND UP2, UPT, UR46, 0x1, UPT ;  /* 0x000000012e00788c */ /* 0x000fe4000bf45270 */
[----:B------:R-:W-:Y:S02]  /*4f00*/  UIMAD.WIDE.U32 UR10, UR15, UR44, URZ ;  /* 0x0000002c0f0a72a5 */ /* 0x000fe4000f8e00ff */
[----:B------:R-:W-:Y:S02]  /*4f10*/  USEL UR4, UR48, UR52, !UP2 ;  /* 0x0000003430047287 */ /* 0x000fe4000d000000 */
[----:B------:R-:W-:Y:S02]  /*4f20*/  UISETP.NE.AND UP0, UPT, UR30, 0x1, UPT ;  /* 0x000000011e00788c */ /* 0x000fe4000bf05270 */
[----:B------:R-:W-:Y:S02]  /*4f30*/  UP2UR UR21, UPR, URZ, 0x2 ;  /* 0x00000002ff157883 */ /* 0x000fe40008000000 */
[----:B------:R-:W-:Y:S02]  /*4f40*/  UISETP.NE.AND UP1, UPT, UR39, 0x1, UPT ;  /* 0x000000012700788c */ /* 0x000fe4000bf25270 */
[----:B------:R-:W-:Y:S02]  /*4f50*/  UIMAD.WIDE.U32 UR12, UR4, UR22, URZ ;  /* 0x00000016040c72a5 */ /* 0x000fe4000f8e00ff */
[----:B------:R-:W-:Y:S01]  /*4f60*/  USEL UR7, UR49, UR53, !UP0 ;  /* 0x0000003531077287 */ /* 0x000fe2000c000000 */
[----:B------:R-:W-:Y:S02]  /*4f70*/  UMOV UR5, UR9 ;  /* 0x0000000900057c82 */ /* 0x000fe40008000000 */
[----:B------:R-:W-:Y:S02]  /*4f80*/  USHF.R.U32.HI UR6, URZ, UR62, UR5 ;  /* 0x0000003eff067299 */ /* 0x000fe40008011605 */
[----:B------:R-:W-:Y:S02]  /*4f90*/  UIMAD.WIDE.U32 UR18, UR7, UR22, URZ ;  /* 0x00000016071272a5 */ /* 0x000fe4000f8e00ff */
[----:B------:R-:W-:Y:S02]  /*4fa0*/  USEL UR6, UR14, UR6, !UP2 ;  /* 0x000000060e067287 */ /* 0x000fe4000d000000 */
[----:B------:R-:W-:Y:S01]  /*4fb0*/  UISETP.NE.AND UP2, UPT, UR16, URZ, UPT ;  /* 0x000000ff1000728c */ /* 0x000fe2000bf45270 */
[----:B------:R-:W-:Y:S01]  /*4fc0*/  UMOV UR5, UR11 ;  /* 0x0000000b00057c82 */ /* 0x000fe20008000000 */
[----:B------:R-:W-:Y:S02]  /*4fd0*/  UIMAD.WIDE.U32 UR10, UR6, UR22, URZ ;  /* 0x00000016060a72a5 */ /* 0x000fe4000f8e00ff */
[----:B------:R-:W-:Y:S03]  /*4fe0*/  USHF.R.U32.HI UR8, URZ, UR45, UR5 ;  /* 0x0000002dff087299 */ /* 0x000fe60008011605 */
[----:B------:R-:W-:Y:S02]  /*4ff0*/  UMOV UR5, UR13 ;  /* 0x0000000d00057c82 */ /* 0x000fe40008000000 */
[----:B------:R-:W-:Y:S03]  /*5000*/  @UP1 USHF.R.U32.HI UR4, URZ, UR23, UR5 ;  /* 0x00000017ff041299 */ /* 0x000fe60008011605 */
[----:B------:R-:W-:Y:S01]  /*5010*/  UMOV UR5, UR19 ;  /* 0x0000001300057c82 */ /* 0x000fe20008000000 */
[----:B------:R-:W-:Y:S02]  /*5020*/  UIMAD UR4, UR39, UR4, URZ ;  /* 0x00000004270472a4 */ /* 0x000fe4000f8e02ff */
[----:B------:R-:W-:Y:S02]  /*5030*/  @UP1 USHF.R.U32.HI UR7, URZ, UR23, UR5 ;  /* 0x00000017ff071299 */ /* 0x000fe40008011605 */
[----:B------:R-:W-:Y:S02]  /*5040*/  USEL UR5, UR15, UR8, !UP0 ;  /* 0x000000080f057287 */ /* 0x000fe4000c000000 */
[----:B------:R-:W-:Y:S02]  /*5050*/  UIMAD UR8, UR39, UR7, URZ ;  /* 0x00000007270872a4 */ /* 0x000fe4000f8e02ff */
[----:B------:R-:W-:Y:S03]  /*5060*/  UISETP.GE.AND UP0, UPT, UR6, UR4, UPT ;  /* 0x000000040600728c */ /* 0x000fe6000bf06270 */
[----:B------:R-:W-:Y:S01]  /*5070*/  UMOV UR4, UR11 ;  /* 0x0000000b00047c82 */ /* 0x000fe20008000000 */
[----:B------:R-:W-:Y:S02]  /*5080*/  UISETP.GE.OR UP0, UPT, UR5, UR8, UP0 ;  /* 0x000000080500728c */ /* 0x000fe40008706670 */
[----:B------:R-:W-:Y:S02]  /*5090*/  USHF.R.U32.HI UR4, URZ, UR23, UR4 ;  /* 0x00000017ff047299 */ /* 0x000fe40008011604 */
[----:B------:R-:W-:Y:S02]  /*50a0*/  UIMAD.WIDE.U32 UR8, UR5, UR22, URZ ;  /* 0x00000016050872a5 */ /* 0x000fe4000f8e00ff */
[----:B------:R-:W-:Y:S04]  /*50b0*/  USEL UR10, UR6, UR4, !UP1 ;  /* 0x00000004060a7287 */ /* 0x000fe8000c800000 */
[----:B------:R-:W-:Y:S01]  /*50c0*/  UIADD3 UR11, UPT, UPT, -UR10, URZ, URZ ;  /* 0x000000ff0a0b7290 */ /* 0x000fe2000fffe1ff */
[----:B------:R-:W-:Y:S02]  /*50d0*/  @!UP0 UMOV UR4, UR9 ;  /* 0x0000000900048c82 */ /* 0x000fe40008000000 */
[----:B------:R-:W-:Y:S02]  /*50e0*/  @!UP0 USHF.R.U32.HI UR4, URZ, UR23, UR4 ;  /* 0x00000017ff048299 */ /* 0x000fe40008011604 */
[----:B------:R-:W-:Y:S02]  /*50f0*/  UIMAD UR8, UR39, UR11, UR6 ;  /* 0x0000000b270872a4 */ /* 0x000fe4000f8e0206 */
[----:B------:R-:W-:Y:S02]  /*5100*/  @!UP0 USEL UR4, UR5, UR4, !UP1 ;  /* 0x0000000405048287 */ /* 0x000fe4000c800000 */
[----:B------:R-:W-:Y:S02]  /*5110*/  UISETP.NE.AND UP1, UPT, UR21, URZ, UPT ;  /* 0x000000ff1500728c */ /* 0x000fe4000bf25270 */
[----:B------:R-:W-:Y:S02]  /*5120*/  @!UP0 UIMAD UR8, UR7, UR8, UR4 ;  /* 0x00000008070882a4 */ /* 0x000fe4000f8e0204 */
[----:B------:R-:W-:Y:S02]  /*5130*/  @!UP0 UIADD3 UR9, UPT, UPT, UR10, -UR4, URZ ;  /* 0x800000040a098290 */ /* 0x000fe4000fffe0ff */
[----:B------:R-:W-:Y:S02]  /*5140*/  UIADD3 UR4, UPT, UPT, -UR5, URZ, URZ ;  /* 0x000000ff05047290 */ /* 0x000fe4000fffe1ff */
[----:B------:R-:W-:Y:S02]  /*5150*/  UIADD3 UR7, UPT, UPT, -UR6, URZ, URZ ;  /* 0x000000ff06077290 */ /* 0x000fe4000fffe1ff */
[----:B------:R-:W-:Y:S02]  /*5160*/  @!UP0 UIMAD UR6, UR9, UR39, UR5 ;  /* 0x00000027090682a4 */ /* 0x000fe4000f8e0205 */
[----:B------:R-:W-:Y:S02]  /*5170*/  UIMAD UR15, UR30, UR4, UR15 ;  /* 0x000000041e0f72a4 */ /* 0x000fe4000f8e020f */
[----:B------:R-:W-:Y:S01]  /*5180*/  UIMAD UR4, UR46, UR7, UR14 ;  /* 0x000000072e0472a4 */ /* 0x000fe2000f8e020e */
[----:B------:R-:W-:Y:S02]  /*5190*/  @!UP0 UMOV UR5, UR8 ;  /* 0x0000000800058c82 */ /* 0x000fe40008000000 */
[----:B------:R-:W-:Y:S02]  /*51a0*/  UIMAD UR15, UR5, UR30, UR15 ;  /* 0x0000001e050f72a4 */ /* 0x000fe4000f8e020f */
[----:B------:R-:W-:Y:S11]  /*51b0*/  UIMAD UR14, UR6, UR46, UR4 ;  /* 0x0000002e060e72a4 */ /* 0x000ff6000f8e0204 */
[----:B------:R-:W-:Y:S01]  /*51c0*/  @!UPT UIADD3 URZ, UPT, UPT, URZ, URZ, URZ ;  /* 0x000000fffffff290 */ /* 0x000fe2000fffe0ff */
.L_x_84:
[----:B------:R-:W1:Y:S01]  /*51d0*/  @!UP4 LDCU.128 UR8, c[0x0][0xb10] ;  /* 0x00016200ff08c7ac */ /* 0x000e620008000c00 */
[----:B------:R-:W-:Y:S04]  /*51e0*/  MOV R0, UR20 ;  /* 0x0000001400007c02 */ /* 0x000fe80008000f00 */
[----:B------:R-:W-:Y:S01]  /*51f0*/  IABS R0, R0 ;  /* 0x0000000000007213 */ /* 0x000fe20000000000 */
[----:B------:R-:W2:Y:S01]  /*5200*/  @!UP4 LDCU UR5, c[0x0][0xb0c] ;  /* 0x00016180ff05c7ac */ /* 0x000ea20008000800 */
[----:B------:R-:W3:Y:S01]  /*5210*/  @!UP4 LDCU UR4, c[0x0][0xb20] ;  /* 0x00016400ff04c7ac */ /* 0x000ee20008000800 */
[----:B-1----:R-:W-:Y:S04]  /*5220*/  UIMAD.WIDE.U32 UR6, UR15, UR8, URZ ;  /* 0x000000080f0672a5 */ /* 0x002fe8000f8e00ff */
[----:B------:R-:W-:Y:S02]  /*5230*/  @!UP4 USHF.R.U32.HI UR7, URZ, UR9, UR7 ;  /* 0x00000009ff07c299 */ /* 0x000fe40008011607 */
[----:B------:R-:W-:Y:S02]  /*5240*/  UIMAD.WIDE.U32 UR8, UR14, UR11, URZ ;  /* 0x0000000b0e0872a5 */ /* 0x000fe4000f8e00ff */
[----:B--2---:R-:W-:Y:S04]  /*5250*/  @!UP4 UISETP.NE.AND UP0, UPT, UR5, 0x1, UPT ;  /* 0x000000010500c88c */ /* 0x004fe8000bf05270 */
[----:B------:R-:W-:Y:S02]  /*5260*/  @!UP4 USEL UR7, UR15, UR7, !UP0 ;  /* 0x000000070f07c287 */ /* 0x000fe4000c000000 */
[----:B------:R-:W-:Y:S01]  /*5270*/  @!UP4 UISETP.NE.AND UP0, UPT, UR10, 0x1, UPT ;  /* 0x000000010a00c88c */ /* 0x000fe2000bf05270 */
[----:B------:R-:W-:Y:S02]  /*5280*/  @!UP4 UMOV UR6, UR9 ;  /* 0x000000090006cc82 */ /* 0x000fe40008000000 */
[----:B---3--:R-:W-:Y:S04]  /*5290*/  @!UP4 USHF.R.U32.HI UR6, URZ, UR4, UR6 ;  /* 0x00000004ff06c299 */ /* 0x008fe80008011606 */
[----:B------:R-:W-:Y:S04]  /*52a0*/  @!UP4 USEL UR6, UR14, UR6, !UP0 ;  /* 0x000000060e06c287 */ /* 0x000fe8000c000000 */
[----:B------:R-:W-:Y:S02]  /*52b0*/  @!UP4 UIADD3 UR4, UPT, UPT, -UR7, UR6, URZ ;  /* 0x000000060704c290 */ /* 0x000fe4000fffe1ff */
[----:B------:R-:W-:Y:S02]  /*52c0*/  @!UP4 UIADD3 UR6, UPT, UPT, UR7, -UR6, URZ ;  /* 0x800000060706c290 */ /* 0x000fe4000fffe0ff */
[----:B------:R-:W-:Y:S02]  /*52d0*/  @!UP4 UIMAD UR15, UR4, UR5, UR15 ;  /* 0x00000005040fc2a4 */ /* 0x000fe4000f8e020f */
[----:B------:R-:W-:Y:S01]  /*52e0*/  @!UP4 UIMAD UR14, UR6, UR10, UR14 ;  /* 0x0000000a060ec2a4 */ /* 0x000fe2000f8e020e */
[----:B------:R-:W-:Y:S11]  /*52f0*/  BRA.U UP2, `(.L_x_85) ;  /* 0x0000000102107547 */ /* 0x000ff6000b800000 */
[----:B------:R-:W-:Y:S04]  /*5300*/  MOV R3, UR61 ;  /* 0x0000003d00037c02 */ /* 0x000fe80008000f00 */
[----:B------:R-:W-:Y:S04]  /*5310*/  SHF.L.U32 R12, R3, 0x1f, RZ ;  /* 0x0000001f030c7819 */ /* 0x000fe800000006ff */
[----:B------:R-:W1:Y:S02]  /*5320*/  SYNCS.PHASECHK.TRANS64.TRYWAIT P1, [UR31+0xc8], R12 ;  /* 0x0000c80cff0075a7 */ /* 0x000e64000802111f */
[----:B-1----:R-:W-:Y:S05]  /*5330*/  @!P1 BRA `(.L_x_86) ;  /* 0x0000005c002c9947 */ /* 0x002fea0003800000 */
.L_x_85:
[----:B------:R-:W-:Y:S01]  /*5340*/  UISETP.NE.AND UP2, UPT, UR41, URZ, UPT ;  /* 0x000000ff2900728c */ /* 0x000fe2000bf45270 */
[----:B------:R-:W-:Y:S01]  /*5350*/  R2UR UR4, R0 ;  /* 0x00000000000472ca */ /* 0x000fe200000e0000 */
[----:B------:R-:W-:Y:S01]  /*5360*/  USHF.L.U32 UR35, UR24, 0x7, URZ ;  /* 0x0000000718237899 */ /* 0x000fe200080006ff */
[----:B------:R-:W-:Y:S05]  /*5370*/  IMAD.U32 R0, RZ, RZ, UR41 ;  /* 0x00000029ff007e24 */ /* 0x000fea000f8e00ff */
[----:B------:R-:W-:Y:S04]  /*5380*/  IABS R9, R0 ;  /* 0x0000000000097213 */ /* 0x000fe80000000000 */
[----:B------:R-:W2:Y:S02]  /*5390*/  I2F.RP R16, R9 ;  /* 0x0000000900107306 */ /* 0x000ea40000209400 */
[----:B------:R-:W-:Y:S07]  /*53a0*/  UIMAD.WIDE.U32 UR6, UR51, UR4, URZ ;  /* 0x00000004330672a5 */ /* 0x000fee000f8e00ff */
[----:B------:R-:W-:Y:S02]  /*53b0*/  UMOV UR36, UR7 ;  /* 0x0000000700247c82 */ /* 0x000fe40008000000 */
[----:B------:R-:W-:Y:S04]  /*53c0*/  UIMAD UR4, UR36, UR55, UR4 ;  /* 0x00000037240472a4 */ /* 0x000fe8000f8e0204 */
[----:B------:R-:W-:Y:S01]  /*53d0*/  UISETP.GT.U32.AND UP0, UPT, UR38, UR4, UPT ;  /* 0x000000042600728c */ /* 0x000fe2000bf04070 */
[----:B--2---:R-:W2:Y:S10]  /*53e0*/  MUFU.RCP R0, R16 ;  /* 0x0000001000007308 */ /* 0x004eb40000001000 */
[----:B------:R-:W-:Y:S02]  /*53f0*/  @!UP0 UIADD3 UR4, UPT, UPT, UR4, -UR38, URZ ;  /* 0x8000002604048290 */ /* 0x000fe4000fffe0ff */
[----:B------:R-:W-:Y:S02]  /*5400*/  @!UP0 UIADD3 UR36, UPT, UPT, UR36, 0x1, URZ ;  /* 0x0000000124248890 */ /* 0x000fe4000fffe0ff */
[----:B------:R-:W-:Y:S02]  /*5410*/  UISETP.GE.U32.AND UP0, UPT, UR4, UR38, UPT ;  /* 0x000000260400728c */ /* 0x000fe4000bf06070 */
[----:B------:R-:W-:Y:S01]  /*5420*/  ULOP3.LUT UR4, UR20, UR40, URZ, 0x3c, !UPT ;  /* 0x0000002814047292 */ /* 0x000fe2000f8e3cff */
[----:B--2---:R-:W-:Y:S04]  /*5430*/  VIADD R11, R0, 0xffffffe ;  /* 0x0ffffffe000b7836 */ /* 0x004fe80000000000 */
[----:B------:R-:W1:Y:S04]  /*5440*/  F2I.FTZ.U32.TRUNC.NTZ R13, R11 ;  /* 0x0000000b000d7305 */ /* 0x000e68000021f000 */
[----:B------:R-:W-:Y:S02]  /*5450*/  @UP0 UIADD3 UR36, UPT, UPT, UR36, 0x1, URZ ;  /* 0x0000000124240890 */ /* 0x000fe4000fffe0ff */
[----:B------:R-:W-:Y:S01]  /*5460*/  UISETP.GE.AND UP0, UPT, UR4, URZ, UPT ;  /* 0x000000ff0400728c */ /* 0x000fe2000bf06270 */
[--C-:B-1----:R-:W-:Y:S10]  /*5470*/  IMAD.MOV R12, RZ, RZ, -R13.reuse ;  /* 0x000000ffff0c7224 */ /* 0x102ff400078e0a0d */
[----:B------:R-:W-:Y:S02]  /*5480*/  @!UP0 UIADD3 UR36, UPT, UPT, -UR36, URZ, URZ ;  /* 0x000000ff24248290 */ /* 0x000fe4000fffe1ff */
[----:B------:R-:W-:Y:S01]  /*5490*/  @!UP6 ULOP3.LUT UR36, URZ, UR40, URZ, 0x33, !UPT ;  /* 0x00000028ff24e292 */ /* 0x000fe2000f8e33ff */
[----:B------:R-:W-:Y:S02]  /*54a0*/  IMAD R3, R12, R9, RZ ;  /* 0x000000090c037224 */ /* 0x000fe400078e02ff */
[----:B------:R-:W-:Y:S01]  /*54b0*/  IMAD.MOV.U32 R12, RZ, RZ, RZ ;  /* 0x000000ffff0c7224 */ /* 0x000fe200078e00ff */
[----:B------:R-:W-:Y:S02]  /*54c0*/  ULOP3.LUT UR4, UR36, UR41, URZ, 0x3c, !UPT ;  /* 0x0000002924047292 */ /* 0x000fe4000f8e3cff */
[----:B------:R-:W-:Y:S01]  /*54d0*/  MOV R0, UR36 ;  /* 0x0000002400007c02 */ /* 0x000fe20008000f00 */
[----:B------:R-:W-:Y:S01]  /*54e0*/  IMAD.HI.U32 R13, R13, R3, R12 ;  /* 0x000000030d0d7227 */ /* 0x000fe200078e000c */
[----:B------:R-:W-:Y:S02]  /*54f0*/  UISETP.GE.AND UP0, UPT, UR4, URZ, UPT ;  /* 0x000000ff0400728c */ /* 0x000fe4000bf06270 */
[----:B------:R-:W-:Y:S01]  /*5500*/  IABS R0, R0 ;  /* 0x0000000000007213 */ /* 0x000fe20000000000 */
[----:B------:R-:W-:Y:S04]  /*5510*/  UIADD3 UR4, UPT, UPT, -UR36, URZ, URZ ;  /* 0x000000ff24047290 */ /* 0x000fe8000fffe1ff */
[----:B------:R-:W-:Y:S01]  /*5520*/  IMAD.HI.U32 R13, R13, R0, RZ ;  /* 0x000000000d0d7227 */ /* 0x000fe200078e00ff */
[----:B------:R-:W-:Y:S03]  /*5530*/  UIMAD UR4, UR40, UR4, UR20 ;  /* 0x00000004280472a4 */ /* 0x000fe6000f8e0214 */
[----:B------:R-:W-:Y:S01]  /*5540*/  IMAD.MOV R3, RZ, RZ, -R13 ;  /* 0x000000ffff037224 */ /* 0x000fe200078e0a0d */
[----:B------:R-:W-:Y:S03]  /*5550*/  USHF.L.U32 UR34, UR4, 0x7, URZ ;  /* 0x0000000704227899 */ /* 0x000fe600080006ff */
[C---:B------:R-:W-:Y:S05]  /*5560*/  IMAD R0, R9.reuse, R3, R0 ;  /* 0x0000000309007224 */ /* 0x040fea00078e0200 */
[----:B------:R-:W-:Y:S11]  /*5570*/  ISETP.GT.U32.AND P1, PT, R9, R0, PT ;  /* 0x000000000900720c */ /* 0x000ff60003f24070 */
[----:B------:R-:W-:Y:S02]  /*5580*/  @!UPT UIADD3 URZ, UPT, UPT, URZ, URZ, URZ ;  /* 0x000000fffffff290 */ /* 0x000fe4000fffe0ff */
[-C--:B------:R-:W-:Y:S01]  /*5590*/  @!P1 IADD3 R0, PT, PT, R0, -R9.reuse, RZ ;  /* 0x8000000900009210 */ /* 0x080fe20007ffe0ff */
[----:B------:R-:W-:Y:S01]  /*55a0*/  @!P1 VIADD R13, R13, 0x1 ;  /* 0x000000010d0d9836 */ /* 0x000fe20000000000 */
[----:B------:R-:W-:Y:S02]  /*55b0*/  ISETP.NE.U32.AND P1, PT, RZ, UR42, PT ;  /* 0x0000002aff007c0c */ /* 0x000fe4000bf25070 */
[----:B------:R-:W-:Y:S02]  /*55c0*/  ISETP.GE.U32.AND P2, PT, R0, R9, PT ;  /* 0x000000090000720c */ /* 0x000fe40003f46070 */
[----:B------:R-:W-:Y:S02]  /*55d0*/  ISETP.NE.AND.EX P1, PT, RZ, UR43, PT, P1 ;  /* 0x0000002bff007c0c */ /* 0x000fe4000bf25310 */
[----:B------:R-:W-:Y:S09]  /*55e0*/  SHF.L.U32 R9, R10, 0x1f, RZ ;  /* 0x0000001f0a097819 */ /* 0x000ff200000006ff */
[----:B------:R-:W-:Y:S04]  /*55f0*/  @P2 IADD3 R13, PT, PT, R13, 0x1, RZ ;  /* 0x000000010d0d2810 */ /* 0x000fe80007ffe0ff */
[----:B------:R-:W-:Y:S11]  /*5600*/  R2UR UR37, R13 ;  /* 0x000000000d2572ca */ /* 0x000ff600000e0000 */
[----:B------:R-:W-:Y:S02]  /*5610*/  @!UPT UIADD3 URZ, UPT, UPT, URZ, URZ, URZ ;  /* 0x000000fffffff290 */ /* 0x000fe4000fffe0ff */
[----:B------:R-:W-:Y:S02]  /*5620*/  @!UP0 UIADD3 UR37, UPT, UPT, -UR37, URZ, URZ ;  /* 0x000000ff25258290 */ /* 0x000fe4000fffe1ff */
[----:B------:R-:W-:Y:S04]  /*5630*/  @!UP2 ULOP3.LUT UR37, URZ, UR41, URZ, 0x33, !UPT ;  /* 0x00000029ff25a292 */ /* 0x000fe8000f8e33ff */
[----:B------:R-:W-:Y:S04]  /*5640*/  UIADD3 UR5, UPT, UPT, -UR37, URZ, URZ ;  /* 0x000000ff25057290 */ /* 0x000fe8000fffe1ff */
[----:B------:R-:W-:Y:S01]  /*5650*/  UIMAD UR36, UR41, UR5, UR36 ;  /* 0x00000005292472a4 */ /* 0x000fe2000f8e0224 */
[----:B------:R-:W-:Y:S11]  /*5660*/  BRA.U !UP5, `(.L_x_87) ;  /* 0x000000010d387547 */ /* 0x000ff6000b800000 */
[----:B------:R-:W-:Y:S01]  /*5670*/  UISETP.NE.AND UP1, UPT, UR60, URZ, UPT ;  /* 0x000000ff3c00728c */ /* 0x000fe2000bf25270 */
[----:B------:R-:W-:Y:S01]  /*5680*/  HFMA2 R0, -RZ, RZ, 0, 5.9604644775390625e-08 ;  /* 0x00000001ff007431 */ /* 0x000fe200000001ff */
[----:B------:R-:W1:Y:S01]  /*5690*/  LDCU.64 UR8, c[0x0][0x358] ;  /* 0x00006b00ff0877ac */ /* 0x000e620008000a00 */
[----:B------:R-:W-:Y:S03]  /*56a0*/  IMAD.MOV.U32 R87, RZ, RZ, 0x1 ;  /* 0x00000001ff577424 */ /* 0x000fe600078e00ff */
[----:B------:R-:W-:Y:S05]  /*56b0*/  PLOP3.LUT P2, PT, PT, PT, UP1, 0x80, 0x8 ;  /* 0x000000000008781c */ /* 0x000fea0003f4f018 */
[----:B------:R-:W2:Y:S01]  /*56c0*/  @UP1 LDCU.64 UR4, c[0x0][0x888] ;  /* 0x00011100ff0417ac */ /* 0x000ea20008000a00 */
[----:B------:R-:W-:Y:S07]  /*56d0*/  @UP1 UIMAD UR6, UR50, UR42, URZ ;  /* 0x0000002a320612a4 */ /* 0x000fee000f8e02ff */
[----:B------:R-:W-:Y:S01]  /*56e0*/  @!P2 PRMT R87, R0, 0x7610, R87 ;  /* 0x000076100057a816 */ /* 0x000fe20000000057 */
[----:B--2---:R-:W-:Y:S06]  /*56f0*/  @UP1 UIMAD.WIDE UR4, UR6, 0x4, UR4 ;  /* 0x00000004060418a5 */ /* 0x004fec000f8e0204 */
[----:B------:R-:W-:Y:S01]  /*5700*/  IMAD.U32 R12, RZ, RZ, UR4 ;  /* 0x00000004ff0c7e24 */ /* 0x000fe2000f8e00ff */
[----:B------:R-:W-:Y:S04]  /*5710*/  MOV R13, UR5 ;  /* 0x00000005000d7c02 */ /* 0x000fe80008000f00 */
[----:B------:R-:W2:Y:S01]  /*5720*/  @!UP1 LDCU UR4, c[0x0][0x880] ;  /* 0x00011000ff0497ac */ /* 0x000ea20008000800 */
[----:B-1---5:R1:W5:Y:S02]  /*5730*/  @P2 LDG.E R41, desc[UR8][R12.64] ;  /* 0x000000080c292981 */ /* 0x022364000c1e1900 */
[----:B-12---:R-:W-:Y:S07]  /*5740*/  @!P2 IMAD.U32 R41, RZ, RZ, UR4 ;  /* 0x00000004ff29ae24 */ /* 0x006fee000f8e00ff */
.L_x_87:
[----:B-----5:R-:W-:Y:S01]  /*5750*/  @!P1 FSETP.EQ.AND P3, PT, R41, RZ, PT ;  /* 0x000000ff2900920b */ /* 0x020fe20003f62000 */
[----:B------:R-:W-:Y:S01]  /*5760*/  @!UPT UIADD3 URZ, UPT, UPT, URZ, URZ, URZ ;  /* 0x000000fffffff290 */ /* 0x000fe2000fffe0ff */
[----:B------:R-:W-:Y:S11]  /*5770*/  @!P1 BRA `(.L_x_88) ;  /* 0x0000000000149947 */ /* 0x000ff60003800000 */
[----:B------:R-:W-:Y:S02]  /*5780*/  LOP3.LUT P1, RZ, R87, 0xff, RZ, 0xc0, !PT ;  /* 0x000000ff57ff7812 */ /* 0x000fe4000782c0ff */
[----:B------:R-:W-:Y:S04]  /*5790*/  PLOP3.LUT P3, PT, PT, PT, UP1, 0x80, 0x8 ;  /* 0x000000000008781c */ /* 0x000fe80003f6f018 */
[----:B------:R-:W-:Y:S07]  /*57a0*/  PLOP3.LUT P3, PT, P3, PT, PT, 0x8, 0x80 ;  /* 0x000000000080781c */ /* 0x000fee0001f6e170 */
[----:B------:R-:W-:Y:S11]  /*57b0*/  @P1 FSETP.EQ.AND P3, PT, R41, RZ, PT ;  /* 0x000000ff2900120b */ /* 0x000ff60003f62000 */
[----:B------:R-:W-:Y:S02]  /*57c0*/  @!UPT UIADD3 URZ, UPT, UPT, URZ, URZ, URZ ;  /* 0x000000fffffff290 */ /* 0x000fe4000fffe0ff */
.L_x_88:
[----:B------:R-:W1:Y:S01]  /*57d0*/  SYNCS.PHASECHK.TRANS64.TRYWAIT P1, [UR31+0xa0], R9 ;  /* 0x0000a009ff0075a7 */ /* 0x000e62000802111f */
[----:B------:R-:W-:Y:S04]  /*57e0*/  ELECT P2, URZ, PT ;  /* 0x0000000000ff782f */ /* 0x000fe80003840000 */
[----:B------:R-:W-:Y:S01]  /*57f0*/  PLOP3.LUT P2, PT, P3, P2, PT, 0xf2, 0x2f ;  /* 0x00000000002f781c */ /* 0x000fe20001f45e72 */
[----:B------:R-:W-:Y:S01]  /*5800*/  @!UPT UIADD3 URZ, UPT, UPT, URZ, URZ, URZ ;  /* 0x000000fffffff290 */ /* 0x000fe2000fffe0ff */
[----:B-1----:R-:W-:Y:S11]  /*5810*/  @!P1 BRA `(.L_x_89) ;  /* 0x00000058000c9947 */ /* 0x002ff60003800000 */
.L_x_183:
[----:B------:R-:W-:Y:S01]  /*5820*/  @!P2 IADD3 R3, P1, PT, R14, 0x580, RZ ;  /* 0x000005800e03a810 */ /* 0x000fe20007f3e0ff */
[----:B------:R-:W-:Y:S01]  /*5830*/  VOTEU.ALL UP0, P2 ;  /* 0x0000000000ff7886 */ /* 0x000fe20001000000 */
[----:B------:R-:W-:Y:S01]  /*5840*/  UMOV UR6, 0x0 ;  /* 0x0000000000067882 */ /* 0x000fe20000000000 */
[----:B------:R-:W-:Y:S01]  /*5850*/  UMOV UR7, 0x10000000 ;  /* 0x1000000000077882 */ /* 0x000fe20000000000 */
[----:B------:R-:W-:Y:S01]  /*5860*/  @!P2 R2UR UR5, R3 ;  /* 0x000000000305a2ca */ /* 0x000fe200000e0000 */
[----:B-1----:R-:W-:Y:S01]  /*5870*/  @!P2 IMAD.X R0, RZ, RZ, R15, P1 ;  /* 0x000000ffff00a224 */ /* 0x002fe200008e060f */
[----:B------:R-:W-:Y:S01]  /*5880*/  @!UP0 UIADD3 UR32, UPT, UPT, UR31, 0x200, URZ ;  /* 0x000002001f208890 */ /* 0x000fe2000fffe0ff */
[----:B------:R-:W-:Y:S03]  /*5890*/  VOTEU.ALL UP0, P2 ;  /* 0x0000000000ff7886 */ /* 0x000fe60001000000 */
[----:B------:R-:W-:Y:S01]  /*58a0*/  @!P2 R2UR UR4, R0 ;  /* 0x000000000004a2ca */ /* 0x000fe200000e0000 */
[----:B------:R-:W-:Y:S06]  /*58b0*/  @!P2 IMAD.MOV.U32 R0, RZ, RZ, 0x2000 ;  /* 0x00002000ff00a424 */ /* 0x000fec00078e00ff */
[----:B------:R-:W-:Y:S06]  /*58c0*/  IMAD.U32 R12, RZ, RZ, UR5 ;  /* 0x00000005ff0c7e24 */ /* 0x000fec000f8e00ff */
[----:B------:R-:W-:Y:S01]  /*58d0*/  IMAD.U32 R13, RZ, RZ, UR4 ;  /* 0x00000004ff0d7e24 */ /* 0x000fe2000f8e00ff */
[----:B------:R-:W-:Y:S04]  /*58e0*/  @!P2 R2UR UR4, R12 ;  /* 0x000000000c04a2ca */ /* 0x000fe800000e0000 */
[----:B------:R-:W-:Y:S11]  /*58f0*/  @!P2 R2UR UR5, R13 ;  /* 0x000000000d05a2ca */ /* 0x000ff600000e0000 */
[----:B------:R-:W-:Y:S02]  /*5900*/  @!UPT UIADD3 URZ, UPT, UPT, URZ, URZ, URZ ;  /* 0x000000fffffff290 */ /* 0x000fe4000fffe0ff */
[----:B------:R1:W-:Y:S01]  /*5910*/  @!UP0 UTMALDG.4D [UR32], [UR4], desc[UR6] ;  /* 0x00000620040085b4 */ /* 0x0003e20008019000 */
[----:B------:R1:W-:Y:S01]  /*5920*/  @!P2 SYNCS.ARRIVE.TRANS64.RED.A0TR RZ, [UR31+0x80], R0 ;  /* 0x00008000ffffa9a7 */ /* 0x0003e2000830041f */
[----:B------:R-:W-:Y:S01]  /*5930*/  SYNCS.ARRIVE.TRANS64.RED.A1T0 RZ, [UR59], RZ ;  /* 0x000000ffffff79a7 */ /* 0x000fe2000810043b */
[----:B------:R-:W2:Y:S02]  /*5940*/  SYNCS.PHASECHK.TRANS64.TRYWAIT P1, [UR31+0xa8], R9 ;  /* 0x0000a809ff0075a7 */ /* 0x000ea4000802111f */
[----:B-12---:R-:W-:Y:S05]  /*5950*/  @!P1 BRA `(.L_x_90) ;  /* 0x0000005400d49947 */ /* 0x006fea0003800000 */
.L_x_185:
[----:B------:R-:W-:Y:S01]  /*5960*/  @!P2 IADD3 R3, P1, PT, R14, 0x580, RZ ;  /* 0x000005800e03a810 */ /* 0x000fe20007f3e0ff */
[----:B------:R-:W-:Y:S01]  /*5970*/  VOTEU.ALL UP0, P2 ;  /* 0x0000000000ff7886 */ /* 0x000fe20001000000 */
[----:B------:R-:W-:Y:S01]  /*5980*/  UMOV UR6, 0x0 ;  /* 0x0000000000067882 */ /* 0x000fe20000000000 */
[----:B------:R-:W-:Y:S01]  /*5990*/  UMOV UR7, 0x10000000 ;  /* 0x1000000000077882 */ /* 0x000fe20000000000 */
[----:B------:R-:W-:Y:S01]  /*59a0*/  @!P2 R2UR UR5, R3 ;  /* 0x000000000305a2ca */ /* 0x000fe200000e0000 */
[----:B-1----:R-:W-:Y:S01]  /*59b0*/  @!P2 IMAD.X R0, RZ, RZ, R15, P1 ;  /* 0x000000ffff00a224 */ /* 0x002fe200008e060f */
[----:B------:R-:W-:Y:S02]  /*59c0*/  @!UP0 UIADD3 UR26, UPT, UPT, UR34, 0x20, URZ ;  /* 0x00000020221a8890 */ /* 0x000fe4000fffe0ff */
[----:B------:R-:W-:Y:S02]  /*59d0*/  @!UP0 UIADD3 UR24, UPT, UPT, UR31, 0x2200, URZ ;  /* 0x000022001f188890 */ /* 0x000fe4000fffe0ff */
[----:B------:R-:W-:Y:S01]  /*59e0*/  @!P2 R2UR UR4, R0 ;  /* 0x000000000004a2ca */ /* 0x000fe200000e0000 */
[----:B------:R-:W-:Y:S01]  /*59f0*/  VOTEU.ALL UP0, P2 ;  /* 0x0000000000ff7886 */ /* 0x000fe20001000000 */
[----:B------:R-:W-:Y:S01]  /*5a00*/  @!P2 IMAD.MOV.U32 R0, RZ, RZ, 0x2000 ;  /* 0x00002000ff00a424 */ /* 0x000fe200078e00ff */
[----:B------:R-:W-:Y:S01]  /*5a10*/  UMOV UR27, UR35 ;  /* 0x00000023001b7c82 */ /* 0x000fe20008000000 */
[----:B------:R-:W-:Y:S01]  /*5a20*/  UMOV UR28, UR36 ;  /* 0x00000024001c7c82 */ /* 0x000fe20008000000 */
[----:B------:R-:W-:Y:S02]  /*5a30*/  UMOV UR29, UR37 ;  /* 0x00000025001d7c82 */ /* 0x000fe40008000000 */
        /* <DEDUP_REMOVED lines=10> */
.L_x_187:
[----:B------:R-:W-:Y:S01]  /*5ae0*/  @!P2 IADD3 R3, P1, PT, R14, 0x580, RZ ;  /* 0x000005800e03a810 */ /* 0x000fe20007f3e0ff */
[----:B------:R-:W-:Y:S01]  /*5af0*/  VOTEU.ALL UP0, P2 ;  /* 0x0000000000ff7886 */ /* 0x000fe20001000000 */
[----:B------:R-:W-:Y:S01]  /*5b00*/  UMOV UR6, 0x0 ;  /* 0x0000000000067882 */ /* 0x000fe20000000000 */
[----:B------:R-:W-:Y:S01]  /*5b10*/  UMOV UR7, 0x10000000 ;  /* 0x1000000000077882 */ /* 0x000fe20000000000 */
[----:B------:R-:W-:Y:S01]  /*5b20*/  @!P2 R2UR UR5, R3 ;  /* 0x000000000305a2ca */ /* 0x000fe200000e0000 */
[----:B-1----:R-:W-:Y:S01]  /*5b30*/  @!P2 IMAD.X R0, RZ, RZ, R15, P1 ;  /* 0x000000ffff00a224 */ /* 0x002fe200008e060f */
[----:B------:R-:W-:Y:S01]  /*5b40*/  @!UP0 UIADD3 UR18, UPT, UPT, UR34, 0x40, URZ ;  /* 0x0000004022128890 */ /* 0x000fe2000fffe0ff */
[----:B------:R-:W-:Y:S01]  /*5b50*/  @P0 SHF.R.U32.HI R4, RZ, 0x10, R5 ;  /* 0x00000010ff040819 */ /* 0x000fe20000011605 */
[----:B------:R-:W-:Y:S02]  /*5b60*/  @!UP0 UIADD3 UR16, UPT, UPT, UR31, 0x4200, URZ ;  /* 0x000042001f108890 */ /* 0x000fe4000fffe0ff */
[----:B------:R-:W-:Y:S01]  /*5b70*/  @!P2 R2UR UR4, R0 ;  /* 0x000000000004a2ca */ /* 0x000fe200000e0000 */
[----:B------:R-:W-:Y:S01]  /*5b80*/  VOTEU.ALL UP0, P2 ;  /* 0x0000000000ff7886 */ /* 0x000fe20001000000 */
[----:B------:R-:W-:Y:S01]  /*5b90*/  @!P2 IMAD.MOV.U32 R0, RZ, RZ, 0x2000 ;  /* 0x00002000ff00a424 */ /* 0x000fe200078e00ff */
[----:B------:R-:W-:Y:S01]  /*5ba0*/  UMOV UR19, UR35 ;  /* 0x0000002300137c82 */ /* 0x000fe20008000000 */
[----:B------:R-:W-:Y:S01]  /*5bb0*/  UMOV UR20, UR36 ;  /* 0x0000002400147c82 */ /* 0x000fe20008000000 */
[----:B------:R-:W-:Y:S01]  /*5bc0*/  UMOV UR21, UR37 ;  /* 0x0000002500157c82 */ /* 0x000fe20008000000 */
[----:B------:R-:W-:Y:S01]  /*5bd0*/  @P0 R2UR UR50, R4 ;  /* 0x00000000043202ca */ /* 0x000fe200000e0000 */
        /* <DEDUP_REMOVED lines=10> */
.L_x_189:
[----:B------:R-:W-:Y:S01]  /*5c80*/  @!P2 IADD3 R3, P0, PT, R14, 0x580, RZ ;  /* 0x000005800e03a810 */ /* 0x000fe20007f1e0ff */
[----:B------:R-:W-:Y:S01]  /*5c90*/  VOTEU.ALL UP0, P2 ;  /* 0x0000000000ff7886 */ /* 0x000fe20001000000 */
[----:B------:R-:W-:Y:S01]  /*5ca0*/  UMOV UR6, 0x0 ;  /* 0x0000000000067882 */ /* 0x000fe20000000000 */
[----:B------:R-:W-:Y:S01]  /*5cb0*/  UMOV UR7, 0x10000000 ;  /* 0x1000000000077882 */ /* 0x000fe20000000000 */
[----:B------:R-:W-:Y:S01]  /*5cc0*/  @!P2 R2UR UR5, R3 ;  /* 0x000000000305a2ca */ /* 0x000fe200000e0000 */
[----:B-1----:R-:W-:Y:S01]  /*5cd0*/  @!P2 IMAD.X R0, RZ, RZ, R15, P0 ;  /* 0x000000ffff00a224 */ /* 0x002fe200000e060f */
[----:B------:R-:W-:Y:S01]  /*5ce0*/  @!UP0 UIADD3 UR10, UPT, UPT, UR34, 0x60, URZ ;  /* 0x00000060220a8890 */ /* 0x000fe2000fffe0ff */
[----:B------:R-:W-:Y:S01]  /*5cf0*/  R2UR UR18, R91 ;  /* 0x000000005b1272ca */ /* 0x000fe200000e0000 */
[----:B------:R-:W-:Y:S01]  /*5d00*/  @!UP0 UIADD3 UR8, UPT, UPT, UR31, 0x6200, URZ ;  /* 0x000062001f088890 */ /* 0x000fe2000fffe0ff */
[----:B------:R-:W-:Y:S01]  /*5d10*/  R2UR UR16, R92 ;  /* 0x000000005c1072ca */ /* 0x000fe200000e0000 */
[----:B------:R-:W-:Y:S01]  /*5d20*/  @!UP0 UIADD3 UR9, UPT, UPT, UR31, 0x98, URZ ;  /* 0x000000981f098890 */ /* 0x000fe2000fffe0ff */
[----:B------:R-:W-:Y:S01]  /*5d30*/  @!P2 R2UR UR4, R0 ;  /* 0x000000000004a2ca */ /* 0x000fe200000e0000 */
[----:B------:R-:W-:Y:S01]  /*5d40*/  VOTEU.ALL UP0, P2 ;  /* 0x0000000000ff7886 */ /* 0x000fe20001000000 */
[----:B------:R-:W-:Y:S01]  /*5d50*/  UMOV UR11, UR35 ;  /* 0x00000023000b7c82 */ /* 0x000fe20008000000 */
[----:B------:R-:W-:Y:S01]  /*5d60*/  UMOV UR12, UR36 ;  /* 0x00000024000c7c82 */ /* 0x000fe20008000000 */
[----:B------:R-:W-:Y:S01]  /*5d70*/  UMOV UR13, UR37 ;  /* 0x00000025000d7c82 */ /* 0x000fe20008000000 */
[----:B------:R-:W-:Y:S01]  /*5d80*/  LOP3.LUT R10, R10, 0x1, RZ, 0x3c, !PT ;  /* 0x000000010a0a7812 */ /* 0x000fe200078e3cff */
[----:B------:R-:W-:Y:S01]  /*5d90*/  IMAD.U32 R4, RZ, RZ, UR5 ;  /* 0x00000005ff047e24 */ /* 0x000fe2000f8e00ff */
[----:B------:R-:W-:Y:S01]  /*5da0*/  LOP3.LUT R8, R8, 0x1, RZ, 0x3c, !PT ;  /* 0x0000000108087812 */ /* 0x000fe200078e3cff */
[----:B------:R-:W-:Y:S02]  /*5db0*/  UPLOP3.LUT UP2, UPT, UPT, UPT, UPT, 0x80, 0x8 ;  /* 0x000000000008789c */ /* 0x000fe40003f4f070 */
[----:B------:R-:W-:Y:S02]  /*5dc0*/  UIADD3 UR20, UPT, UPT, UR14, UR18, URZ ;  /* 0x000000120e147290 */ /* 0x000fe4000fffe0ff */
[----:B------:R-:W-:Y:S01]  /*5dd0*/  UIADD3 UR24, UPT, UPT, UR15, UR16, URZ ;  /* 0x000000100f187290 */ /* 0x000fe2000fffe0ff */
[----:B------:R-:W-:Y:S01]  /*5de0*/  IMAD.U32 R5, RZ, RZ, UR4 ;  /* 0x00000004ff057e24 */ /* 0x000fe2000f8e00ff */
[----:B------:R-:W-:Y:S04]  /*5df0*/  @!P2 R2UR UR4, R4 ;  /* 0x000000000404a2ca */ /* 0x000fe800000e0000 */
[----:B------:R-:W-:Y:S11]  /*5e00*/  @!P2 R2UR UR5, R5 ;  /* 0x000000000505a2ca */ /* 0x000ff600000e0000 */
[----:B------:R-:W-:Y:S02]  /*5e10*/  @!UPT UIADD3 URZ, UPT, UPT, URZ, URZ, URZ ;  /* 0x000000fffffff290 */ /* 0x000fe4000fffe0ff */
[----:B------:R1:W-:Y:S01]  /*5e20*/  @!UP0 UTMALDG.4D [UR8], [UR4], desc[UR6] ;  /* 0x00000608040085b4 */ /* 0x0003e20008019000 */
[----:B------:R1:W-:Y:S01]  /*5e30*/  @!P2 SYNCS.ARRIVE.TRANS64.RED.A0TR RZ, [UR31+0x98], R2 ;  /* 0x00009802ffffa9a7 */ /* 0x0003e2000830041f */
[----:B------:R-:W-:Y:S01]  /*5e40*/  SYNCS.ARRIVE.TRANS64.RED.A1T0 RZ, [UR56], RZ ;  /* 0x000000ffffff79a7 */ /* 0x000fe20008100438 */
[----:B------:R-:W-:Y:S05]  /*5e50*/  BRA.U UP3, `(.L_x_93) ;  /* 0xffffffed03bc7547 */ /* 0x000fea000b83ffff */
[----:B------:R-:W-:-:S04]  /*5e60*/  SHF.L.U32 R3, R10, 0x1f, RZ ;  /* 0x0000001f0a037819 */ /* 0x000fc800000006ff */
[----:B------:R-:W2:Y:S02]  /*5e70*/  SYNCS.PHASECHK.TRANS64.TRYWAIT P0, [UR31+0xa0], R3 ;  /* 0x0000a003ff0075a7 */ /* 0x000ea4000800111f */
[----:B--2---:R-:W-:Y:S05]  /*5e80*/  @!P0 BRA `(.L_x_94) ;  /* 0x0000005000d08947 */ /* 0x004fea0003800000 */
.L_x_191:
[----:B------:R-:W3:Y:S02]  /*5e90*/  SYNCS.PHASECHK.TRANS64.TRYWAIT P0, [UR31+0xa8], R3 ;  /* 0x0000a803ff0075a7 */ /* 0x000ee4000800111f */
[----:B---3--:R-:W-:Y:S05]  /*5ea0*/  @!P0 BRA `(.L_x_95) ;  /* 0x0000005000e08947 */ /* 0x008fea0003800000 */
.L_x_193:
[----:B------:R-:W3:Y:S02]  /*5eb0*/  SYNCS.PHASECHK.TRANS64.TRYWAIT P0, [UR31+0xb0], R3 ;  /* 0x0000b003ff0075a7 */ /* 0x000ee4000800111f */
[----:B---3--:R-:W-:Y:S05]  /*5ec0*/  @!P0 BRA `(.L_x_96) ;  /* 0x0000005000f08947 */ /* 0x008fea0003800000 */
.L_x_195:
[----:B--2---:R-:W-:-:S07]  /*5ed0*/  MOV R0, UR31 ;  /* 0x0000001f00007c02 */ /* 0x004fce0008000f00 */
.L_x_97:
[----:B--2---:R-:W-:-:S04]  /*5ee0*/  SHF.L.U32 R3, R10, 0x1f, RZ ;  /* 0x0000001f0a037819 */ /* 0x004fc800000006ff */
[----:B------:R2:W3:Y:S03]  /*5ef0*/  SYNCS.PHASECHK.TRANS64.TRYWAIT P0, [R0+URZ+0xb8], R3 ;  /* 0x0000b803000075a7 */ /* 0x0004e600080011ff */
[----:B---3--:R-:W-:Y:S05]  /*5f00*/  @!P0 NANOSLEEP.SYNCS 0x989680 ;  /* 0x009896800000895d */ /* 0x008fea0003900000 */
[----:B------:R-:W3:Y:S02]  /*5f10*/  @!P0 SYNCS.PHASECHK.TRANS64 P0, [R0+URZ+0xb8], R3 ;  /* 0x0000b803000085a7 */ /* 0x000ee400080010ff */
[----:B-1-3--:R-:W-:Y:S05]  /*5f20*/  @P0 EXIT ;  /* 0x000000000000094d */ /* 0x00afea0003800000 */
[----:B------:R-:W-:Y:S05]  /*5f30*/  BRA `(.L_x_97) ;  /* 0xfffffffc00e87947 */ /* 0x000fea000383ffff */
.L_x_82:
[----:B------:R-:W-:-:S06]  /*5f40*/  UISETP.GE.AND UP0, UPT, UR18, 0x4, UPT ;  /* 0x000000041200788c */ /* 0x000fcc000bf06270 */
[----:B------:R-:W-:-:S13]  /*5f50*/  PLOP3.LUT P0, PT, PT, PT, UP0, 0x80, 0x8 ;  /* 0x000000000008781c */ /* 0x000fda0003f0f008 */
[----:B-1----:R-:W-:Y:S05]  /*5f60*/  @!P0 EXIT ;  /* 0x000000000000894d */ /* 0x002fea0003800000 */
[----:B------:R-:W1:Y:S08]  /*5f70*/  S2UR UR4, SR_CgaCtaId ;  /* 0x00000000000479c3 */ /* 0x000e700000008800 */
[----:B------:R-:W-:Y:S01]  /*5f80*/  BAR.SYNC.DEFER_BLOCKING 0x6, 0xa0 ;  /* 0x0182800000007b1d */ /* 0x000fe20000010000 */
[C---:B------:R-:W-:Y:S01]  /*5f90*/  IMAD.SHL.U32 R0, R85.reuse, 0x20, RZ ;  /* 0x0000002055007824 */ /* 0x040fe200078e00ff */
[C---:B------:R-:W-:Y:S01]  /*5fa0*/  LOP3.LUT R86, R85.reuse, 0x60, RZ, 0xc0, !PT ;  /* 0x0000006055567812 */ /* 0x040fe200078ec0ff */
[C---:B------:R-:W-:Y:S01]  /*5fb0*/  IMAD.SHL.U32 R5, R85.reuse, 0x4, RZ ;  /* 0x0000000455057824 */ /* 0x040fe200078e00ff */
[----:B------:R-:W-:Y:S01]  /*5fc0*/  USHF.R.S32.HI UR53, URZ, 0x1f, UR5 ;  /* 0x0000001fff357899 */ /* 0x000fe20008011405 */
[----:B------:R-:W-:Y:S01]  /*5fd0*/  IMAD.U32 R37, R85, 0x10000, RZ ;  /* 0x0001000055257824 */ /* 0x000fe200078e00ff */
[----:B------:R-:W-:-:S02]  /*5fe0*/  UMOV UR49, 0x400 ;  /* 0x0000040000317882 */ /* 0x000fc40000000000 */
[----:B------:R-:W2:Y:S01]  /*5ff0*/  LDC.64 R78, c[0x0][0x8b0] ;  /* 0x00022c00ff4e7b82 */ /* 0x000ea20000000a00 */
[----:B------:R-:W3:Y:S01]  /*6000*/  LDCU.64 UR6, c[0x0][0x890] ;  /* 0x00011200ff0677ac */ /* 0x000ee20008000a00 */
[----:B------:R-:W-:Y:S01]  /*6010*/  LOP3.LUT R4, R0, 0xc0, RZ, 0xc0, !PT ;  /* 0x000000c000047812 */ /* 0x000fe200078ec0ff */
[----:B------:R-:W-:Y:S02]  /*6020*/  HFMA2 R81, -RZ, RZ, 0, 0 ;  /* 0x00000000ff517431 */ /* 0x000fe400000001ff */
[----:B------:R-:W-:Y:S01]  /*6030*/  IMAD.MOV.U32 R83, RZ, RZ, 0x1 ;  /* 0x00000001ff537424 */ /* 0x000fe200078e00ff */
[----:B------:R-:W-:Y:S01]  /*6040*/  ULEA.HI UR53, UR53, UR5, URZ, 0x7 ;  /* 0x0000000535357291 */ /* 0x000fe2000f8f38ff */
[----:B------:R-:W-:Y:S01]  /*6050*/  LOP3.LUT R5, R4, 0x18, R5, 0xf8, !PT ;  /* 0x0000001804057812 */ /* 0x000fe200078ef805 */
[----:B------:R-:W-:Y:S01]  /*6060*/  IMAD.MOV.U32 R36, RZ, RZ, RZ ;  /* 0x000000ffff247224 */ /* 0x000fe200078e00ff */
[----:B------:R-:W4:Y:S01]  /*6070*/  LDC.64 R76, c[0x0][0x8a8] ;  /* 0x00022a00ff4c7b82 */ /* 0x000f220000000a00 */
[----:B------:R-:W-:Y:S01]  /*6080*/  IMAD.MOV.U32 R82, RZ, RZ, RZ ;  /* 0x000000ffff527224 */ /* 0x000fe200078e00ff */
[----:B------:R-:W-:Y:S01]  /*6090*/  LOP3.LUT R5, R5, 0xf20, R0, 0xf8, !PT ;  /* 0x00000f2005057812 */ /* 0x000fe200078ef800 */
[----:B------:R-:W2:Y:S01]  /*60a0*/  LDCU UR62, c[0x0][0x370] ;  /* 0x00006e00ff3e77ac */ /* 0x000ea20008000800 */
[----:B------:R-:W-:Y:S01]  /*60b0*/  LOP3.LUT R37, R37, 0x600000, RZ, 0xc0, !PT ;  /* 0x0060000025257812 */ /* 0x000fe200078ec0ff */
[----:B------:R-:W2:Y:S01]  /*60c0*/  LDCU UR45, c[0x0][0xb0c] ;  /* 0x00016180ff2d77ac */ /* 0x000ea20008000800 */
[----:B-1----:R-:W-:Y:S01]  /*60d0*/  ULEA UR49, UR4, UR49, 0x18 ;  /* 0x0000003104317291 */ /* 0x002fe2000f8ec0ff */
[----:B---3--:R-:W-:Y:S01]  /*60e0*/  MOV R90, UR6 ;  /* 0x00000006005a7c02 */ /* 0x008fe20008000f00 */
[----:B------:R-:W-:Y:S01]  /*60f0*/  IMAD.U32 R89, RZ, RZ, UR7 ;  /* 0x00000007ff597e24 */ /* 0x000fe2000f8e00ff */
[----:B------:R-:W1:Y:S01]  /*6100*/  LDCU UR38, c[0x0][0xb30] ;  /* 0x00016600ff2677ac */ /* 0x000e620008000800 */
[----:B------:R-:W-:-:S05]  /*6110*/  UIADD3 UR4, UPT, UPT, UR49, 0x200, URZ ;  /* 0x0000020031047890 */ /* 0x000fca000fffe0ff */
[----:B------:R-:W3:Y:S01]  /*6120*/  LDS R2, [UR49+0x120] ;  /* 0x00012031ff027984 */ /* 0x000ee20008000800 */
[----:B------:R-:W1:Y:S01]  /*6130*/  LDCU.64 UR60, c[0x0][0x888] ;  /* 0x00011100ff3c77ac */ /* 0x000e620008000a00 */
[----:B------:R-:W-:Y:S01]  /*6140*/  MOV R80, UR4 ;  /* 0x0000000400507c02 */ /* 0x000fe20008000f00 */
[----:B------:R-:W1:Y:S03]  /*6150*/  LDCU.64 UR46, c[0x0][0xb28] ;  /* 0x00016500ff2e77ac */ /* 0x000e660008000a00 */
[----:B------:R-:W-:Y:S01]  /*6160*/  LEA R84, R5, R80, 0x1 ;  /* 0x0000005005547211 */ /* 0x000fe200078e08ff */
[----:B------:R-:W1:Y:S01]  /*6170*/  LDCU.128 UR56, c[0x0][0xb10] ;  /* 0x00016200ff3877ac */ /* 0x000e620008000c00 */
[----:B------:R-:W1:Y:S01]  /*6180*/  LDCU UR55, c[0x0][0x374] ;  /* 0x00006e80ff3777ac */ /* 0x000e620008000800 */
[----:B------:R-:W-:Y:S01]  /*6190*/  USHF.R.S32.HI UR53, URZ, 0x7, UR53 ;  /* 0x00000007ff357899 */ /* 0x000fe20008011435 */
[----:B------:R-:W-:Y:S01]  /*61a0*/  UMOV UR54, URZ ;  /* 0x000000ff00367c82 */ /* 0x000fe20008000000 */
[----:B------:R-:W-:Y:S01]  /*61b0*/  UMOV UR51, URZ ;  /* 0x000000ff00337c82 */ /* 0x000fe20008000000 */
[C---:B---3--:R-:W-:Y:S01]  /*61c0*/  VIADD R3, R2.reuse, 0x80 ;  /* 0x0000008002037836 */ /* 0x048fe20000000000 */
[----:B------:R-:W-:-:S04]  /*61d0*/  LOP3.LUT R2, R2, 0xffff, RZ, 0xc0, !PT ;  /* 0x0000ffff02027812 */ /* 0x000fc800078ec0ff */
[----:B------:R-:W-:-:S05]  /*61e0*/  LOP3.LUT R3, R3, 0xffff, RZ, 0xc0, !PT ;  /* 0x0000ffff03037812 */ /* 0x000fca00078ec0ff */
[----:B------:R3:W-:Y:S02]  /*61f0*/  STL.64 [R1], R2 ;  /* 0x0000000201007387 */ /* 0x0007e40000100a00 */
[C---:B---3--:R-:W-:Y:S02]  /*6200*/  LOP3.LUT R3, R85.reuse, 0x2, RZ, 0xc0, !PT ;  /* 0x0000000255037812 */ /* 0x048fe400078ec0ff */
[----:B------:R-:W-:-:S03]  /*6210*/  LOP3.LUT R85, R85, 0x4, RZ, 0xc0, !PT ;  /* 0x0000000455557812 */ /* 0x000fc600078ec0ff */
[--C-:B------:R-:W-:Y:S02]  /*6220*/  IMAD R96, R3, -0x10, R84.reuse ;  /* 0xfffffff003607824 */ /* 0x100fe400078e0254 */
[----:B-12-4-:R-:W-:-:S07]  /*6230*/  IMAD R94, R85, -0x10, R84 ;  /* 0xfffffff0555e7824 */ /* 0x016fce00078e0254 */
.L_x_141:
[----:B------:R-:W-:Y:S04]  /*6240*/  SHF.L.U32 R3, R81, 0x1f, RZ ;  /* 0x0000001f51037819 */ /* 0x000fe800000006ff */
[----:B-1----:R-:W1:Y:S02]  /*6250*/  SYNCS.PHASECHK.TRANS64.TRYWAIT P0, [UR49+0xd0], R3 ;  /* 0x0000d003ff0075a7 */ /* 0x002e640008001131 */
[----:B-123--:R-:W-:Y:S05]  /*6260*/  @!P0 BRA `(.L_x_98) ;  /* 0x0000005000208947 */ /* 0x00efea0003800000 */
.L_x_197:
[----:B------:R-:W2:Y:S01]  /*6270*/  LDS.128 R4, [UR49+0x110] ;  /* 0x00011031ff047984 */ /* 0x000ea20008000c00 */
[----:B------:R-:W-:Y:S01]  /*6280*/  LEA R2, R36, UR48, 0x2 ;  /* 0x0000003024027c11 */ /* 0x000fe2000f8e10ff */
[----:B------:R-:W-:Y:S02]  /*6290*/  UIADD3 UR4, UPT, UPT, UR49, 0xd8, URZ ;  /* 0x000000d831047890 */ /* 0x000fe4000fffe0ff */
[----:B------:R-:W-:Y:S02]  /*62a0*/  UISETP.GE.AND UP0, UPT, UR39, 0x1, UPT ;  /* 0x000000012700788c */ /* 0x000fe4000bf06270 */
[----:B------:R-:W-:Y:S01]  /*62b0*/  UPRMT UR4, URZ, 0x654, UR4 ;  /* 0x00000654ff047896 */ /* 0x000fe20008000004 */
[----:B------:R-:W-:Y:S01]  /*62c0*/  @!PT LDS RZ, [RZ] ;  /* 0x00000000fffff984 */ /* 0x000fe20000000800 */
[----:B------:R-:W-:Y:S01]  /*62d0*/  @!PT LDS RZ, [RZ] ;  /* 0x00000000fffff984 */ /* 0x000fe20000000800 */
[----:B------:R-:W-:Y:S01]  /*62e0*/  @!PT LDS RZ, [RZ] ;  /* 0x00000000fffff984 */ /* 0x000fe20000000800 */
[----:B------:R-:W-:Y:S01]  /*62f0*/  @!PT LDS RZ, [RZ] ;  /* 0x00000000fffff984 */ /* 0x000fe20000000800 */
[----:B------:R3:W-:Y:S06]  /*6300*/  MEMBAR.ALL.CTA ;  /* 0x0000000000007992 */ /* 0x0007ec0000008000 */
[----:B---3--:R-:W3:Y:S02]  /*6310*/  FENCE.VIEW.ASYNC.S ;  /* 0x00000000000073c6 */ /* 0x008ee40000000000 */
[----:B---3--:R-:W-:Y:S06]  /*6320*/  SYNCS.ARRIVE.TRANS64.RED.A1T0 RZ, [UR4], RZ ;  /* 0x000000ffffff79a7 */ /* 0x008fec0008100404 */
[----:B------:R-:W5:Y:S01]  /*6330*/  LDL R2, [R2] ;  /* 0x0000000002027983 */ /* 0x000f620000100800 */
[----:B--2---:R-:W-:Y:S11]  /*6340*/  LOP3.LUT P0, RZ, R6, 0x1, RZ, 0xc0, !PT ;  /* 0x0000000106ff7812 */ /* 0x004ff6000780c0ff */
[----:B------:R-:W-:Y:S02]  /*6350*/  @!UPT UIADD3 URZ, UPT, UPT, URZ, URZ, URZ ;  /* 0x000000fffffff290 */ /* 0x000fe4000fffe0ff */
[----:B------:R-:W-:Y:S01]  /*6360*/  VOTEU.ANY UP1, P0 ;  /* 0x0000000000ff7886 */ /* 0x000fe20000020100 */
[----:B------:R-:W-:Y:S01]  /*6370*/  PLOP3.LUT P0, PT, PT, PT, UP1, 0x80, 0x8 ;  /* 0x000000000008781c */ /* 0x000fe20003f0f018 */
[----:B------:R-:W-:Y:S11]  /*6380*/  UP2UR UR63, UPR, URZ, 0x2 ;  /* 0x00000002ff3f7883 */ /* 0x000ff60008000000 */
[----:B------:R-:W-:Y:S01]  /*6390*/  @!UPT UIADD3 URZ, UPT, UPT, URZ, URZ, URZ ;  /* 0x000000fffffff290 */ /* 0x000fe2000fffe0ff */
[----:B-1----:R-:W-:Y:S02]  /*63a0*/  @P0 MOV R3, R4 ;  /* 0x0000000400030202 */ /* 0x002fe40000000f00 */
[----:B------:R-:W-:Y:S02]  /*63b0*/  @P0 LOP3.LUT R0, R5, 0xffff, RZ, 0xc0, !PT ;  /* 0x0000ffff05000812 */ /* 0x000fe400078ec0ff */
[----:B------:R-:W-:Y:S01]  /*63c0*/  @P0 R2UR UR5, R3 ;  /* 0x00000000030502ca */ /* 0x000fe200000e0000 */
[----:B------:R-:W-:Y:S01]  /*63d0*/  IMAD.U32 R3, RZ, RZ, UR53 ;  /* 0x00000035ff037e24 */ /* 0x000fe2000f8e00ff */
[----:B------:R-:W-:Y:S04]  /*63e0*/  @P0 R2UR UR4, R0 ;  /* 0x00000000000402ca */ /* 0x000fe800000e0000 */
[----:B------:R-:W-:Y:S07]  /*63f0*/  IABS R0, R3 ;  /* 0x0000000300007213 */ /* 0x000fee0000000000 */
[----:B------:R-:W-:Y:S02]  /*6400*/  @UP1 UMOV UR37, UR5 ;  /* 0x0000000500251c82 */ /* 0x000fe40008000000 */
[----:B------:R-:W-:Y:S01]  /*6410*/  @UP1 UMOV UR36, UR4 ;  /* 0x0000000400241c82 */ /* 0x000fe20008000000 */
[----:B------:R-:W-:Y:S05]  /*6420*/  BRA.U !UP0, `(.L_x_99) ;  /* 0x0000000108cc7547 */ /* 0x000fea000b800000 */
[----:B------:R-:W1:Y:S01]  /*6430*/  LDCU UR9, c[0x0][0xb20] ;  /* 0x00016400ff0977ac */ /* 0x000e620008000800 */
[----:B------:R-:W-:Y:S02]  /*6440*/  UIMAD.WIDE.U32 UR4, UR55, UR59, URZ ;  /* 0x0000003b370472a5 */ /* 0x000fe4000f8e00ff */
[----:B------:R-:W-:Y:S02]  /*6450*/  UIMAD.WIDE.U32 UR6, UR62, UR56, URZ ;  /* 0x000000383e0672a5 */ /* 0x000fe4000f8e00ff */
[----:B------:R-:W-:Y:S02]  /*6460*/  UIMAD.WIDE.U32 UR10, UR36, UR59, URZ ;  /* 0x0000003b240a72a5 */ /* 0x000fe4000f8e00ff */
[----:B------:R-:W-:Y:S02]  /*6470*/  UISETP.NE.AND UP0, UPT, UR58, 0x1, UPT ;  /* 0x000000013a00788c */ /* 0x000fe4000bf05270 */
[----:B------:R-:W-:Y:S02]  /*6480*/  UISETP.NE.AND UP1, UPT, UR45, 0x1, UPT ;  /* 0x000000012d00788c */ /* 0x000fe4000bf25270 */
[----:B------:R-:W-:Y:S02]  /*6490*/  UISETP.NE.AND UP2, UPT, UR39, 0x1, UPT ;  /* 0x000000012700788c */ /* 0x000fe4000bf45270 */
[----:B------:R-:W-:Y:S01]  /*64a0*/  UIMAD.WIDE.U32 UR12, UR37, UR56, URZ ;  /* 0x00000038250c72a5 */ /* 0x000fe2000f8e00ff */
[----:B------:R-:W-:Y:S01]  /*64b0*/  UMOV UR4, UR5 ;  /* 0x0000000500047c82 */ /* 0x000fe20008000000 */
[----:B------:R-:W-:Y:S01]  /*64c0*/  UMOV UR6, UR11 ;  /* 0x0000000b00067c82 */ /* 0x000fe20008000000 */
[----:B-1----:R-:W-:Y:S03]  /*64d0*/  USHF.R.U32.HI UR8, URZ, UR9, UR4 ;  /* 0x00000009ff087299 */ /* 0x002fe60008011604 */
[----:B------:R-:W-:Y:S02]  /*64e0*/  UMOV UR4, UR7 ;  /* 0x0000000700047c82 */ /* 0x000fe40008000000 */
[----:B------:R-:W-:Y:S02]  /*64f0*/  USHF.R.U32.HI UR5, URZ, UR57, UR4 ;  /* 0x00000039ff057299 */ /* 0x000fe40008011604 */
[----:B------:R-:W-:Y:S02]  /*6500*/  USEL UR4, UR55, UR8, !UP0 ;  /* 0x0000000837047287 */ /* 0x000fe4000c000000 */
[----:B------:R-:W-:Y:S02]  /*6510*/  USHF.R.U32.HI UR8, URZ, UR9, UR6 ;  /* 0x00000009ff087299 */ /* 0x000fe40008011606 */
[----:B------:R-:W-:Y:S02]  /*6520*/  UIMAD.WIDE.U32 UR6, UR4, UR46, URZ ;  /* 0x0000002e040672a5 */ /* 0x000fe4000f8e00ff */
[----:B------:R-:W-:Y:S02]  /*6530*/  USEL UR9, UR62, UR5, !UP1 ;  /* 0x000000053e097287 */ /* 0x000fe4000c800000 */
[----:B------:R-:W-:Y:S02]  /*6540*/  USEL UR8, UR36, UR8, !UP0 ;  /* 0x0000000824087287 */ /* 0x000fe4000c000000 */
[----:B------:R-:W-:Y:S01]  /*6550*/  UIMAD.WIDE.U32 UR10, UR9, UR46, URZ ;  /* 0x0000002e090a72a5 */ /* 0x000fe2000f8e00ff */
[----:B------:R-:W-:Y:S01]  /*6560*/  UMOV UR6, UR7 ;  /* 0x0000000700067c82 */ /* 0x000fe20008000000 */
[----:B------:R-:W-:Y:S01]  /*6570*/  UMOV UR5, UR13 ;  /* 0x0000000d00057c82 */ /* 0x000fe20008000000 */
[----:B------:R-:W-:Y:S02]  /*6580*/  @UP2 USHF.R.U32.HI UR4, URZ, UR47, UR6 ;  /* 0x0000002fff042299 */ /* 0x000fe40008011606 */
[----:B------:R-:W-:Y:S02]  /*6590*/  USHF.R.U32.HI UR5, URZ, UR57, UR5 ;  /* 0x00000039ff057299 */ /* 0x000fe40008011605 */
[----:B------:R-:W-:Y:S02]  /*65a0*/  UIMAD UR4, UR39, UR4, URZ ;  /* 0x00000004270472a4 */ /* 0x000fe4000f8e02ff */
[----:B------:R-:W-:Y:S02]  /*65b0*/  USEL UR5, UR37, UR5, !UP1 ;  /* 0x0000000525057287 */ /* 0x000fe4000c800000 */
[----:B------:R-:W-:Y:S01]  /*65c0*/  UISETP.GE.AND UP0, UPT, UR8, UR4, UPT ;  /* 0x000000040800728c */ /* 0x000fe2000bf06270 */
[----:B------:R-:W-:Y:S01]  /*65d0*/  UMOV UR6, UR11 ;  /* 0x0000000b00067c82 */ /* 0x000fe20008000000 */
[----:B------:R-:W-:Y:S02]  /*65e0*/  UIMAD.WIDE.U32 UR10, UR8, UR46, URZ ;  /* 0x0000002e080a72a5 */ /* 0x000fe4000f8e00ff */
[----:B------:R-:W-:Y:S04]  /*65f0*/  @UP2 USHF.R.U32.HI UR9, URZ, UR47, UR6 ;  /* 0x0000002fff092299 */ /* 0x000fe80008011606 */
[----:B------:R-:W-:Y:S01]  /*6600*/  UIMAD UR6, UR39, UR9, URZ ;  /* 0x00000009270672a4 */ /* 0x000fe2000f8e02ff */
[----:B------:R-:W-:Y:S03]  /*6610*/  UMOV UR4, UR11 ;  /* 0x0000000b00047c82 */ /* 0x000fe60008000000 */
[----:B------:R-:W-:Y:S02]  /*6620*/  UISETP.GE.OR UP0, UPT, UR5, UR6, UP0 ;  /* 0x000000060500728c */ /* 0x000fe40008706670 */
[----:B------:R-:W-:Y:S02]  /*6630*/  USHF.R.U32.HI UR4, URZ, UR47, UR4 ;  /* 0x0000002fff047299 */ /* 0x000fe40008011604 */
[----:B------:R-:W-:Y:S02]  /*6640*/  UIMAD.WIDE.U32 UR6, UR5, UR46, URZ ;  /* 0x0000002e050672a5 */ /* 0x000fe4000f8e00ff */
[----:B------:R-:W-:Y:S02]  /*6650*/  USEL UR11, UR8, UR4, !UP2 ;  /* 0x00000004080b7287 */ /* 0x000fe4000d000000 */
[----:B------:R-:W-:Y:S02]  /*6660*/  UIADD3 UR6, UPT, UPT, -UR5, URZ, URZ ;  /* 0x000000ff05067290 */ /* 0x000fe4000fffe1ff */
[----:B------:R-:W-:Y:S02]  /*6670*/  UIADD3 UR10, UPT, UPT, -UR11, URZ, URZ ;  /* 0x000000ff0b0a7290 */ /* 0x000fe4000fffe1ff */
[----:B------:R-:W-:Y:S02]  /*6680*/  UIMAD UR6, UR45, UR6, UR37 ;  /* 0x000000062d0672a4 */ /* 0x000fe4000f8e0225 */
[----:B------:R-:W-:Y:S01]  /*6690*/  UIMAD UR10, UR39, UR10, UR8 ;  /* 0x0000000a270a72a4 */ /* 0x000fe2000f8e0208 */
[----:B------:R-:W-:Y:S01]  /*66a0*/  @!UP0 UMOV UR4, UR7 ;  /* 0x0000000700048c82 */ /* 0x000fe20008000000 */
[----:B------:R-:W-:Y:S02]  /*66b0*/  UIADD3 UR7, UPT, UPT, -UR8, URZ, URZ ;  /* 0x000000ff08077290 */ /* 0x000fe4000fffe1ff */
[----:B------:R-:W-:Y:S04]  /*66c0*/  @!UP0 USHF.R.U32.HI UR4, URZ, UR47, UR4 ;  /* 0x0000002fff048299 */ /* 0x000fe80008011604 */
[----:B------:R-:W-:Y:S04]  /*66d0*/  @!UP0 USEL UR4, UR5, UR4, !UP2 ;  /* 0x0000000405048287 */ /* 0x000fe8000d000000 */
[----:B------:R-:W-:Y:S02]  /*66e0*/  @!UP0 UIMAD UR9, UR9, UR10, UR4 ;  /* 0x0000000a090982a4 */ /* 0x000fe4000f8e0204 */
[----:B------:R-:W-:Y:S02]  /*66f0*/  @!UP0 UIADD3 UR10, UPT, UPT, UR11, -UR4, URZ ;  /* 0x800000040b0a8290 */ /* 0x000fe4000fffe0ff */
[----:B------:R-:W-:Y:S02]  /*6700*/  UIMAD UR4, UR58, UR7, UR36 ;  /* 0x000000073a0472a4 */ /* 0x000fe4000f8e0224 */
[----:B------:R-:W-:Y:S03]  /*6710*/  @!UP0 UIMAD UR8, UR10, UR39, UR5 ;  /* 0x000000270a0882a4 */ /* 0x000fe6000f8e0205 */
[----:B------:R-:W-:Y:S02]  /*6720*/  @!UP0 UMOV UR5, UR9 ;  /* 0x0000000900058c82 */ /* 0x000fe40008000000 */
[----:B------:R-:W-:Y:S02]  /*6730*/  UIMAD UR37, UR5, UR45, UR6 ;  /* 0x0000002d052572a4 */ /* 0x000fe4000f8e0206 */
[----:B------:R-:W-:Y:S11]  /*6740*/  UIMAD UR36, UR8, UR58, UR4 ;  /* 0x0000003a082472a4 */ /* 0x000ff6000f8e0204 */
[----:B------:R-:W-:Y:S01]  /*6750*/  @!UPT UIADD3 URZ, UPT, UPT, URZ, URZ, URZ ;  /* 0x000000fffffff290 */ /* 0x000fe2000fffe0ff */
.L_x_99:
[----:B------:R-:W1:Y:S01]  /*6760*/  LDCU UR11, c[0x0][0x388] ;  /* 0x00007100ff0b77ac */ /* 0x000e620008000800 */
[----:B------:R-:W-:Y:S01]  /*6770*/  R2UR UR6, R0 ;  /* 0x00000000000672ca */ /* 0x000fe200000e0000 */
[----:B------:R-:W-:Y:S01]  /*6780*/  BSSY.RECONVERGENT B6, `(.L_x_100) ;  /* 0x0000076000067945 */ /* 0x000fe20003800200 */
[----:B------:R-:W-:Y:S01]  /*6790*/  IABS R3, R3 ;  /* 0x0000000300037213 */ /* 0x000fe20000000000 */
[----:B------:R-:W-:Y:S01]  /*67a0*/  USHF.L.U32 UR42, UR24, 0x7, URZ ;  /* 0x00000007182a7899 */ /* 0x000fe200080006ff */
[----:B------:R-:W-:Y:S02]  /*67b0*/  @P0 SHF.R.U32.HI R4, RZ, 0x10, R5 ;  /* 0x00000010ff040819 */ /* 0x000fe40000011605 */
[----:B------:R-:W-:Y:S01]  /*67c0*/  R2UR UR16, R95 ;  /* 0x000000005f1072ca */ /* 0x000fe200000e0000 */
[----:B------:R-:W-:Y:S01]  /*67d0*/  IMAD.MOV R3, RZ, RZ, -R3 ;  /* 0x000000ffff037224 */ /* 0x000fe200078e0a03 */
[----:B------:R-:W-:Y:S02]  /*67e0*/  @P0 R2UR UR16, R4 ;  /* 0x00000000041002ca */ /* 0x000fe400000e0000 */
[----:B------:R-:W-:Y:S02]  /*67f0*/  LOP3.LUT P0, RZ, R80, 0x1b0, RZ, 0xc0, !PT ;  /* 0x000001b050ff7812 */ /* 0x000fe4000780c0ff */
[----:B------:R-:W-:Y:S01]  /*6800*/  R2UR UR9, R3 ;  /* 0x00000000030972ca */ /* 0x000fe200000e0000 */
[----:B------:R-:W2:Y:S08]  /*6810*/  I2F.RP R9, UR6 ;  /* 0x0000000600097d06 */ /* 0x000eb00008209400 */
[----:B------:R-:W-:Y:S02]  /*6820*/  IMAD.U32 R95, RZ, RZ, UR16 ;  /* 0x00000010ff5f7e24 */ /* 0x000fe4000f8e00ff */
[----:B--2---:R-:W2:Y:S02]  /*6830*/  MUFU.RCP R0, R9 ;  /* 0x0000000900007308 */ /* 0x004ea40000001000 */
[----:B--2---:R-:W-:Y:S08]  /*6840*/  VIADD R8, R0, 0xffffffe ;  /* 0x0ffffffe00087836 */ /* 0x004ff00000000000 */
[----:B------:R-:W2:Y:S02]  /*6850*/  F2I.FTZ.U32.TRUNC.NTZ R0, R8 ;  /* 0x0000000800007305 */ /* 0x000ea4000021f000 */
[----:B--2---:R-:W-:Y:S01]  /*6860*/  R2UR UR5, R0 ;  /* 0x00000000000572ca */ /* 0x004fe200000e0000 */
[----:B------:R-:W-:Y:S05]  /*6870*/  IMAD.U32 R0, RZ, RZ, UR20 ;  /* 0x00000014ff007e24 */ /* 0x000fea000f8e00ff */
[----:B------:R-:W-:Y:S04]  /*6880*/  IABS R0, R0 ;  /* 0x0000000000007213 */ /* 0x000fe80000000000 */
[----:B------:R-:W-:Y:S01]  /*6890*/  R2UR UR8, R0 ;  /* 0x00000000000872ca */ /* 0x000fe200000e0000 */
[----:B-1----:R-:W-:Y:S02]  /*68a0*/  IMAD.U32 R0, RZ, RZ, UR11 ;  /* 0x0000000bff007e24 */ /* 0x002fe4000f8e00ff */
[----:B------:R-:W-:Y:S03]  /*68b0*/  UIADD3 UR4, UPT, UPT, URZ, -UR5, URZ ;  /* 0x80000005ff047290 */ /* 0x000fe6000fffe0ff */
[----:B------:R-:W-:Y:S01]  /*68c0*/  IABS R9, R0 ;  /* 0x0000000000097213 */ /* 0x000fe20000000000 */
[----:B------:R-:W-:Y:S03]  /*68d0*/  UIMAD UR7, UR4, UR6, URZ ;  /* 0x00000006040772a4 */ /* 0x000fe6000f8e02ff */
[----:B------:R-:W-:Y:S01]  /*68e0*/  UMOV UR4, URZ ;  /* 0x000000ff00047c82 */ /* 0x000fe20008000000 */
[----:B------:R-:W1:Y:S01]  /*68f0*/  I2F.RP R0, R9 ;  /* 0x0000000900007306 */ /* 0x000e620000209400 */
[----:B------:R-:W-:Y:S07]  /*6900*/  UIMAD.WIDE.U32 UR4, UR5, UR7, UR4 ;  /* 0x00000007050472a5 */ /* 0x000fee000f8e0004 */
[----:B------:R-:W-:Y:S02]  /*6910*/  UMOV UR4, UR5 ;  /* 0x0000000500047c82 */ /* 0x000fe40008000000 */
[----:B------:R-:W-:Y:S01]  /*6920*/  UIMAD.WIDE.U32 UR4, UR4, UR8, URZ ;  /* 0x00000008040472a5 */ /* 0x000fe2000f8e00ff */
[----:B-1----:R-:W1:Y:S06]  /*6930*/  MUFU.RCP R0, R0 ;  /* 0x0000000000007308 */ /* 0x002e6c0000001000 */
[----:B------:R-:W-:Y:S02]  /*6940*/  UMOV UR43, UR5 ;  /* 0x00000005002b7c82 */ /* 0x000fe40008000000 */
[----:B------:R-:W-:Y:S04]  /*6950*/  UIMAD UR4, UR43, UR9, UR8 ;  /* 0x000000092b0472a4 */ /* 0x000fe8000f8e0208 */
[----:B------:R-:W-:Y:S01]  /*6960*/  UISETP.GT.U32.AND UP0, UPT, UR6, UR4, UPT ;  /* 0x000000040600728c */ /* 0x000fe2000bf04070 */
[----:B-1----:R-:W-:Y:S10]  /*6970*/  VIADD R10, R0, 0xffffffe ;  /* 0x0ffffffe000a7836 */ /* 0x002ff40000000000 */
[----:B------:R-:W-:Y:S02]  /*6980*/  @!UP0 UIADD3 UR4, UPT, UPT, UR4, -UR6, URZ ;  /* 0x8000000604048290 */ /* 0x000fe4000fffe0ff */
[----:B------:R-:W-:Y:S01]  /*6990*/  @!UP0 UIADD3 UR43, UPT, UPT, UR43, 0x1, URZ ;  /* 0x000000012b2b8890 */ /* 0x000fe2000fffe0ff */
[----:B------:R-:W1:Y:S01]  /*69a0*/  F2I.FTZ.U32.TRUNC.NTZ R11, R10 ;  /* 0x0000000a000b7305 */ /* 0x000e62000021f000 */
[----:B------:R-:W-:Y:S02]  /*69b0*/  UISETP.GE.U32.AND UP2, UPT, UR4, UR6, UPT ;  /* 0x000000060400728c */ /* 0x000fe4000bf46070 */
[----:B------:R-:W-:Y:S02]  /*69c0*/  ULOP3.LUT UR4, UR20, UR53, URZ, 0x3c, !UPT ;  /* 0x0000003514047292 */ /* 0x000fe4000f8e3cff */
[----:B------:R-:W-:Y:S02]  /*69d0*/  UISETP.NE.AND UP0, UPT, UR53, URZ, UPT ;  /* 0x000000ff3500728c */ /* 0x000fe4000bf05270 */
[----:B------:R-:W-:Y:S05]  /*69e0*/  UISETP.GE.AND UP1, UPT, UR4, URZ, UPT ;  /* 0x000000ff0400728c */ /* 0x000fea000bf26270 */
[----:B------:R-:W-:Y:S01]  /*69f0*/  @UP2 UIADD3 UR43, UPT, UPT, UR43, 0x1, URZ ;  /* 0x000000012b2b2890 */ /* 0x000fe2000fffe0ff */
[--C-:B-1----:R-:W-:Y:S02]  /*6a00*/  IMAD.MOV R8, RZ, RZ, -R11.reuse ;  /* 0x000000ffff087224 */ /* 0x102fe400078e0a0b */
[----:B------:R-:W-:Y:S03]  /*6a10*/  IMAD.MOV.U32 R10, RZ, RZ, RZ ;  /* 0x000000ffff0a7224 */ /* 0x000fe600078e00ff */
[----:B------:R-:W-:Y:S01]  /*6a20*/  @!UP1 UIADD3 UR43, UPT, UPT, -UR43, URZ, URZ ;  /* 0x000000ff2b2b9290 */ /* 0x000fe2000fffe1ff */
[----:B------:R-:W-:Y:S01]  /*6a30*/  IMAD R3, R8, R9, RZ ;  /* 0x0000000908037224 */ /* 0x000fe200078e02ff */
[----:B------:R-:W-:Y:S02]  /*6a40*/  UISETP.NE.AND UP1, UPT, UR38, 0x1, UPT ;  /* 0x000000012600788c */ /* 0x000fe4000bf25270 */
[----:B------:R-:W-:Y:S01]  /*6a50*/  @!UP0 ULOP3.LUT UR43, URZ, UR53, URZ, 0x33, !UPT ;  /* 0x00000035ff2b8292 */ /* 0x000fe2000f8e33ff */
[----:B------:R-:W-:Y:S05]  /*6a60*/  IMAD.HI.U32 R11, R11, R3, R10 ;  /* 0x000000030b0b7227 */ /* 0x000fea00078e000a */
[----:B------:R-:W-:Y:S03]  /*6a70*/  MOV R0, UR43 ;  /* 0x0000002b00007c02 */ /* 0x000fe60008000f00 */
[----:B------:R-:W1:Y:S01]  /*6a80*/  @!UP1 LDCU.128 UR12, c[0x0][0xb10] ;  /* 0x00016200ff0c97ac */ /* 0x000e620008000c00 */
[----:B------:R-:W-:Y:S05]  /*6a90*/  IABS R0, R0 ;  /* 0x0000000000007213 */ /* 0x000fea0000000000 */
[----:B------:R-:W-:Y:S01]  /*6aa0*/  IMAD.HI.U32 R11, R11, R0, RZ ;  /* 0x000000000b0b7227 */ /* 0x000fe200078e00ff */
[----:B------:R-:W2:Y:S03]  /*6ab0*/  @!UP1 LDCU UR10, c[0x0][0xb20] ;  /* 0x00016400ff0a97ac */ /* 0x000ea60008000800 */
[----:B------:R-:W-:Y:S01]  /*6ac0*/  IMAD.MOV R3, RZ, RZ, -R11 ;  /* 0x000000ffff037224 */ /* 0x000fe200078e0a0b */
[----:B------:R-:W3:Y:S03]  /*6ad0*/  @!UP1 LDCU UR5, c[0x0][0xb0c] ;  /* 0x00016180ff0597ac */ /* 0x000ee60008000800 */
[C---:B------:R-:W-:Y:S01]  /*6ae0*/  IMAD R0, R9.reuse, R3, R0 ;  /* 0x0000000309007224 */ /* 0x040fe200078e0200 */
[----:B-1----:R-:W-:Y:S04]  /*6af0*/  UIMAD.WIDE.U32 UR6, UR36, UR15, URZ ;  /* 0x0000000f240672a5 */ /* 0x002fe8000f8e00ff */
[----:B------:R-:W-:Y:S01]  /*6b00*/  ISETP.GT.U32.AND P1, PT, R9, R0, PT ;  /* 0x000000000900720c */ /* 0x000fe20003f24070 */
[----:B------:R-:W-:Y:S02]  /*6b10*/  UIMAD.WIDE.U32 UR8, UR37, UR12, URZ ;  /* 0x0000000c250872a5 */ /* 0x000fe4000f8e00ff */
[----:B------:R-:W-:Y:S02]  /*6b20*/  @!UP1 UISETP.NE.AND UP0, UPT, UR14, 0x1, UPT ;  /* 0x000000010e00988c */ /* 0x000fe4000bf05270 */
[----:B------:R-:W-:Y:S01]  /*6b30*/  ULOP3.LUT UR8, UR43, UR11, URZ, 0x3c, !UPT ;  /* 0x0000000b2b087292 */ /* 0x000fe2000f8e3cff */
[----:B------:R-:W-:Y:S02]  /*6b40*/  @!UP1 UMOV UR6, UR7 ;  /* 0x0000000700069c82 */ /* 0x000fe40008000000 */
[----:B------:R-:W-:Y:S01]  /*6b50*/  @!UP1 UMOV UR4, UR9 ;  /* 0x0000000900049c82 */ /* 0x000fe20008000000 */
[----:B--2---:R-:W-:Y:S02]  /*6b60*/  @!UP1 USHF.R.U32.HI UR6, URZ, UR10, UR6 ;  /* 0x0000000aff069299 */ /* 0x004fe40008011606 */
[----:B---3--:R-:W-:Y:S02]  /*6b70*/  @!UP1 UISETP.NE.AND UP2, UPT, UR5, 0x1, UPT ;  /* 0x000000010500988c */ /* 0x008fe4000bf45270 */
[----:B------:R-:W-:Y:S01]  /*6b80*/  @!UP1 USHF.R.U32.HI UR4, URZ, UR13, UR4 ;  /* 0x0000000dff049299 */ /* 0x000fe20008011604 */
[----:B------:R-:W-:Y:S01]  /*6b90*/  @!P1 IMAD.IADD R0, R0, 0x1, -R9 ;  /* 0x0000000100009824 */ /* 0x000fe200078e0a09 */
[----:B------:R-:W-:Y:S01]  /*6ba0*/  @!UP1 USEL UR6, UR36, UR6, !UP0 ;  /* 0x0000000624069287 */ /* 0x000fe2000c000000 */
[----:B------:R-:W-:Y:S01]  /*6bb0*/  @!P1 IADD3 R11, PT, PT, R11, 0x1, RZ ;  /* 0x000000010b0b9810 */ /* 0x000fe20007ffe0ff */
[----:B------:R-:W-:Y:S02]  /*6bc0*/  @!UP1 USEL UR7, UR37, UR4, !UP2 ;  /* 0x0000000425079287 */ /* 0x000fe4000d000000 */
[----:B------:R-:W-:Y:S01]  /*6bd0*/  UISETP.GE.AND UP0, UPT, UR8, URZ, UPT ;  /* 0x000000ff0800728c */ /* 0x000fe2000bf06270 */
[----:B------:R-:W-:Y:S01]  /*6be0*/  ISETP.GE.U32.AND P2, PT, R0, R9, PT ;  /* 0x000000090000720c */ /* 0x000fe20003f46070 */
[----:B------:R-:W-:Y:S02]  /*6bf0*/  UISETP.NE.AND UP2, UPT, UR11, URZ, UPT ;  /* 0x000000ff0b00728c */ /* 0x000fe4000bf45270 */
[----:B------:R-:W-:Y:S02]  /*6c00*/  @!UP1 UIADD3 UR4, UPT, UPT, -UR7, UR6, URZ ;  /* 0x0000000607049290 */ /* 0x000fe4000fffe1ff */
[----:B------:R-:W-:Y:S02]  /*6c10*/  @!UP1 UIADD3 UR6, UPT, UPT, UR7, -UR6, URZ ;  /* 0x8000000607069290 */ /* 0x000fe4000fffe0ff */
[----:B------:R-:W-:Y:S02]  /*6c20*/  @!UP1 UIMAD UR37, UR4, UR5, UR37 ;  /* 0x00000005042592a4 */ /* 0x000fe4000f8e0225 */
[----:B------:R-:W-:Y:S02]  /*6c30*/  UIADD3 UR4, UPT, UPT, -UR43, URZ, URZ ;  /* 0x000000ff2b047290 */ /* 0x000fe4000fffe1ff */
[----:B------:R-:W-:Y:S02]  /*6c40*/  @!UP1 UIMAD UR36, UR6, UR14, UR36 ;  /* 0x0000000e062492a4 */ /* 0x000fe4000f8e0224 */
[----:B------:R-:W-:Y:S01]  /*6c50*/  UIMAD UR5, UR53, UR4, UR20 ;  /* 0x00000004350572a4 */ /* 0x000fe2000f8e0214 */
[----:B------:R-:W-:Y:S03]  /*6c60*/  @P2 VIADD R11, R11, 0x1 ;  /* 0x000000010b0b2836 */ /* 0x000fe60000000000 */
[----:B------:R-:W-:Y:S02]  /*6c70*/  USHF.L.U32 UR52, UR5, 0x7, URZ ;  /* 0x0000000705347899 */ /* 0x000fe400080006ff */
[----:B------:R-:W-:Y:S11]  /*6c80*/  R2UR UR44, R11 ;  /* 0x000000000b2c72ca */ /* 0x000ff600000e0000 */
[----:B------:R-:W-:Y:S02]  /*6c90*/  @!UPT UIADD3 URZ, UPT, UPT, URZ, URZ, URZ ;  /* 0x000000fffffff290 */ /* 0x000fe4000fffe0ff */
[----:B------:R-:W-:Y:S02]  /*6ca0*/  @!UP0 UIADD3 UR44, UPT, UPT, -UR44, URZ, URZ ;  /* 0x000000ff2c2c8290 */ /* 0x000fe4000fffe1ff */
[----:B------:R-:W-:Y:S04]  /*6cb0*/  @!UP2 ULOP3.LUT UR44, URZ, UR11, URZ, 0x33, !UPT ;  /* 0x0000000bff2ca292 */ /* 0x000fe8000f8e33ff */
[----:B------:R-:W-:Y:S04]  /*6cc0*/  UIADD3 UR4, UPT, UPT, -UR44, URZ, URZ ;  /* 0x000000ff2c047290 */ /* 0x000fe8000fffe1ff */
[----:B------:R-:W-:Y:S01]  /*6cd0*/  UIMAD UR43, UR11, UR4, UR43 ;  /* 0x000000040b2b72a4 */ /* 0x000fe2000f8e022b */
[----:B------:R-:W-:Y:S11]  /*6ce0*/  @!P0 BRA `(.L_x_101) ;  /* 0x00000000007c8947 */ /* 0x000ff60003800000 */
[----:B------:R-:W1:Y:S01]  /*6cf0*/  LDCU.64 UR8, c[0x4][0x80] ;  /* 0x01001000ff0877ac */ /* 0x000e620008000a00 */
[----:B------:R-:W-:Y:S01]  /*6d00*/  MOV R16, 0x0 ;  /* 0x0000000000107802 */ /* 0x000fe20000000f00 */
[----:B------:R-:W-:Y:S02]  /*6d10*/  HFMA2 R12, -RZ, RZ, 0, 5.9604644775390625e-08 ;  /* 0x00000001ff0c7431 */ /* 0x000fe400000001ff */
[----:B------:R-:W-:Y:S01]  /*6d20*/  IMAD.MOV.U32 R8, RZ, RZ, 0x70 ;  /* 0x00000070ff087424 */ /* 0x000fe200078e00ff */
[----:B------:R2:W3:Y:S01]  /*6d30*/  LDC.64 R14, c[0x4][R16] ;  /* 0x01000000100e7b82 */ /* 0x0004e20000000a00 */
[----:B------:R-:W4:Y:S01]  /*6d40*/  LDCU.64 UR6, c[0x4][0x88] ;  /* 0x01001100ff0677ac */ /* 0x000f220008000a00 */
[----:B------:R-:W-:Y:S01]  /*6d50*/  IMAD.MOV.U32 R13, RZ, RZ, RZ ;  /* 0x000000ffff0d7224 */ /* 0x000fe200078e00ff */
[----:B------:R-:W2:Y:S01]  /*6d60*/  LDCU.64 UR4, c[0x4][0x8] ;  /* 0x01000100ff0477ac */ /* 0x000ea20008000a00 */
[----:B-1----:R-:W-:Y:S01]  /*6d70*/  MOV R5, UR9 ;  /* 0x0000000900057c02 */ /* 0x002fe20008000f00 */
[----:B------:R-:W-:Y:S01]  /*6d80*/  IMAD.U32 R4, RZ, RZ, UR8 ;  /* 0x00000008ff047e24 */ /* 0x000fe2000f8e00ff */
[----:B----4-:R-:W-:Y:S01]  /*6d90*/  MOV R7, UR7 ;  /* 0x0000000700077c02 */ /* 0x010fe20008000f00 */
[----:B------:R-:W-:Y:S01]  /*6da0*/  IMAD.U32 R6, RZ, RZ, UR6 ;  /* 0x00000006ff067e24 */ /* 0x000fe2000f8e00ff */
[----:B--2---:R-:W-:Y:S01]  /*6db0*/  MOV R11, UR5 ;  /* 0x00000005000b7c02 */ /* 0x004fe20008000f00 */
[----:B------:R-:W-:Y:S02]  /*6dc0*/  IMAD.U32 R10, RZ, RZ, UR4 ;  /* 0x00000004ff0a7e24 */ /* 0x000fe4000f8e00ff */
[----:B------:R-:W-:Y:S07]  /*6dd0*/  LEPC R20, `(.L_x_102) ;  /* 0x000000001014794e */ /* 0x000fee0000000000 */
[----:B---3-5:R-:W-:Y:S05]  /*6de0*/  CALL.ABS.NOINC R14 ;  /* 0x000000000e007343 */ /* 0x028fea0003c00000 */
.L_x_102:
[----:B------:R-:W1:Y:S01]  /*6df0*/  LDCU.64 UR8, c[0x4][0x80] ;  /* 0x01001000ff0877ac */ /* 0x000e620008000a00 */
[----:B------:R-:W2:Y:S01]  /*6e00*/  LDC.64 R16, c[0x4][R16] ;  /* 0x0100000010107b82 */ /* 0x000ea20000000a00 */
[----:B------:R-:W-:Y:S02]  /*6e10*/  HFMA2 R12, -RZ, RZ, 0, 5.9604644775390625e-08 ;  /* 0x00000001ff0c7431 */ /* 0x000fe400000001ff */
[----:B------:R-:W-:Y:S02]  /*6e20*/  IMAD.MOV.U32 R8, RZ, RZ, 0x70 ;  /* 0x00000070ff087424 */ /* 0x000fe400078e00ff */
[----:B------:R-:W-:Y:S01]  /*6e30*/  IMAD.MOV.U32 R13, RZ, RZ, RZ ;  /* 0x000000ffff0d7224 */ /* 0x000fe200078e00ff */
[----:B------:R-:W3:Y:S01]  /*6e40*/  LDCU.64 UR6, c[0x4][0x88] ;  /* 0x01001100ff0677ac */ /* 0x000ee20008000a00 */
[----:B------:R-:W4:Y:S01]  /*6e50*/  LDCU.64 UR4, c[0x4][0x8] ;  /* 0x01000100ff0477ac */ /* 0x000f220008000a00 */
[----:B-1----:R-:W-:Y:S02]  /*6e60*/  MOV R4, UR8 ;  /* 0x0000000800047c02 */ /* 0x002fe40008000f00 */
[----:B------:R-:W-:Y:S02]  /*6e70*/  MOV R5, UR9 ;  /* 0x0000000900057c02 */ /* 0x000fe40008000f00 */
[----:B---3--:R-:W-:Y:S01]  /*6e80*/  MOV R7, UR7 ;  /* 0x0000000700077c02 */ /* 0x008fe20008000f00 */
[----:B------:R-:W-:Y:S01]  /*6e90*/  IMAD.U32 R6, RZ, RZ, UR6 ;  /* 0x00000006ff067e24 */ /* 0x000fe2000f8e00ff */
[----:B----4-:R-:W-:Y:S01]  /*6ea0*/  MOV R11, UR5 ;  /* 0x00000005000b7c02 */ /* 0x010fe20008000f00 */
[----:B------:R-:W-:Y:S02]  /*6eb0*/  IMAD.U32 R10, RZ, RZ, UR4 ;  /* 0x00000004ff0a7e24 */ /* 0x000fe4000f8e00ff */
[----:B------:R-:W-:Y:S07]  /*6ec0*/  LEPC R20, `(.L_x_101) ;  /* 0x000000001014794e */ /* 0x000fee0000000000 */
[----:B--2---:R-:W-:Y:S05]  /*6ed0*/  CALL.ABS.NOINC R16 ;  /* 0x0000000010007343 */ /* 0x004fea0003c00000 */
.L_x_101:
[----:B------:R-:W-:Y:S05]  /*6ee0*/  BSYNC.RECONVERGENT B6 ;  /* 0x0000000000067941 */ /* 0x000fea0003800200 */
.L_x_100:
[----:B------:R-:W-:Y:S02]  /*6ef0*/  R2UR UR6, R93 ;  /* 0x000000005d0672ca */ /* 0x000fe400000e0000 */
[----:B------:R-:W-:Y:S02]  /*6f00*/  R2UR UR5, R90 ;  /* 0x000000005a0572ca */ /* 0x000fe400000e0000 */
[----:B------:R-:W-:Y:S02]  /*6f10*/  R2UR UR4, R89 ;  /* 0x00000000590472ca */ /* 0x000fe400000e0000 */
[----:B------:R-:W-:Y:S02]  /*6f20*/  ISETP.NE.U32.AND P4, PT, R78, RZ, PT ;  /* 0x000000ff4e00720c */ /* 0x000fe40003f85070 */
[----:B------:R-:W-:Y:S02]  /*6f30*/  ISETP.NE.U32.AND P2, PT, RZ, UR60, PT ;  /* 0x0000003cff007c0c */ /* 0x000fe4000bf45070 */
[----:B------:R-:W-:Y:S02]  /*6f40*/  ISETP.NE.AND.EX P4, PT, R79, RZ, PT, P4 ;  /* 0x000000ff4f00720c */ /* 0x000fe40003f85340 */
[----:B------:R-:W-:Y:S01]  /*6f50*/  ISETP.NE.AND.EX P2, PT, RZ, UR61, PT, P2 ;  /* 0x0000003dff007c0c */ /* 0x000fe2000bf45320 */
[----:B------:R-:W-:Y:S02]  /*6f60*/  UISETP.NE.AND UP2, UPT, UR6, URZ, UPT ;  /* 0x000000ff0600728c */ /* 0x000fe4000bf45270 */
[----:B------:R-:W-:Y:S04]  /*6f70*/  UISETP.NE.U32.AND UP0, UPT, UR5, URZ, UPT ;  /* 0x000000ff0500728c */ /* 0x000fe8000bf05070 */
[----:B------:R-:W-:Y:S01]  /*6f80*/  UISETP.NE.AND.EX UP1, UPT, UR4, URZ, UPT, UP0 ;  /* 0x000000ff0400728c */ /* 0x000fe2000bf25300 */
[----:B------:R-:W-:Y:S01]  /*6f90*/  PLOP3.LUT P1, PT, PT, PT, UP2, 0x80, 0x8 ;  /* 0x000000000008781c */ /* 0x000fe20003f2f028 */
[----:B------:R-:W-:Y:S03]  /*6fa0*/  UPLOP3.LUT UP0, UPT, UPT, UPT, UPT, 0x40, 0x4 ;  /* 0x000000000004789c */ /* 0x000fe60003f0e870 */
[----:B------:R-:W-:Y:S06]  /*6fb0*/  @UP2 UPLOP3.LUT UP0, UPT, UPT, UPT, UP1, 0x80, 0x8 ;  /* 0x000000000008289c */ /* 0x000fec0003f0f010 */
[----:B------:R-:W-:Y:S01]  /*6fc0*/  PLOP3.LUT P0, PT, PT, PT, UP0, 0x80, 0x8 ;  /* 0x000000000008781c */ /* 0x000fe20003f0f008 */
[----:B------:R-:W-:Y:S01]  /*6fd0*/  @!UPT UIADD3 URZ, UPT, UPT, URZ, URZ, URZ ;  /* 0x000000fffffff290 */ /* 0x000fe2000fffe0ff */
[----:B------:R-:W-:Y:S11]  /*6fe0*/  BRA.U !UP1, `(.L_x_103) ;  /* 0x0000000109407547 */ /* 0x000ff6000b800000 */
[----:B------:R-:W-:Y:S01]  /*6ff0*/  UISETP.NE.U32.AND UP0, UPT, UR60, URZ, UPT ;  /* 0x000000ff3c00728c */ /* 0x000fe2000bf05070 */
[----:B------:R-:W-:Y:S01]  /*7000*/  R2UR UR6, R90 ;  /* 0x000000005a0672ca */ /* 0x000fe200000e0000 */
[----:B------:R-:W1:Y:S01]  /*7010*/  LDCU.64 UR8, c[0x0][0x358] ;  /* 0x00006b00ff0877ac */ /* 0x000e620008000a00 */
[----:B------:R-:W-:Y:S02]  /*7020*/  HFMA2 R87, -RZ, RZ, 0, 5.9604644775390625e-08 ;  /* 0x00000001ff577431 */ /* 0x000fe400000001ff */
[----:B------:R-:W-:Y:S01]  /*7030*/  IMAD.MOV.U32 R0, RZ, RZ, 0x1 ;  /* 0x00000001ff007424 */ /* 0x000fe200078e00ff */
[----:B------:R-:W-:Y:S06]  /*7040*/  UISETP.NE.AND.EX UP0, UPT, UR61, URZ, UPT, UP0 ;  /* 0x000000ff3d00728c */ /* 0x000fec000bf05300 */
[----:B------:R-:W-:Y:S05]  /*7050*/  PLOP3.LUT P3, PT, PT, PT, UP0, 0x80, 0x8 ;  /* 0x000000000008781c */ /* 0x000fea0003f6f008 */
[----:B------:R-:W2:Y:S01]  /*7060*/  @UP0 LDCU.64 UR4, c[0x0][0x888] ;  /* 0x00011100ff0407ac */ /* 0x000ea20008000a00 */
[----:B------:R-:W-:Y:S07]  /*7070*/  @UP0 UIMAD UR6, UR50, UR6, URZ ;  /* 0x00000006320602a4 */ /* 0x000fee000f8e02ff */
[----:B------:R-:W-:Y:S01]  /*7080*/  @!P3 PRMT R87, R0, 0x7610, R87 ;  /* 0x000076100057b816 */ /* 0x000fe20000000057 */
[----:B--2---:R-:W-:Y:S06]  /*7090*/  @UP0 UIMAD.WIDE UR4, UR6, 0x4, UR4 ;  /* 0x00000004060408a5 */ /* 0x004fec000f8e0204 */
[----:B------:R-:W-:Y:S02]  /*70a0*/  IMAD.U32 R4, RZ, RZ, UR4 ;  /* 0x00000004ff047e24 */ /* 0x000fe4000f8e00ff */
[----:B------:R-:W-:Y:S03]  /*70b0*/  IMAD.U32 R5, RZ, RZ, UR5 ;  /* 0x00000005ff057e24 */ /* 0x000fe6000f8e00ff */
[----:B------:R-:W2:Y:S02]  /*70c0*/  @!UP0 LDCU UR4, c[0x0][0x880] ;  /* 0x00011000ff0487ac */ /* 0x000ea40008000800 */
[----:B-1---5:R1:W5:Y:S02]  /*70d0*/  @P3 LDG.E R41, desc[UR8][R4.64] ;  /* 0x0000000804293981 */ /* 0x022364000c1e1900 */
[----:B-12---:R-:W-:Y:S02]  /*70e0*/  @!P3 MOV R41, UR4 ;  /* 0x000000040029bc02 */ /* 0x006fe40008000f00 */
.L_x_103:
[----:B------:R-:W-:Y:S05]  /*70f0*/  @!P4 BRA `(.L_x_104) ;  /* 0x000000000024c947 */ /* 0x000fea0003800000 */
[----:B------:R-:W-:Y:S01]  /*7100*/  ISETP.NE.U32.AND P3, PT, R76, RZ, PT ;  /* 0x000000ff4c00720c */ /* 0x000fe20003f65070 */
[----:B------:R-:W1:Y:S03]  /*7110*/  LDCU.64 UR4, c[0x0][0x358] ;  /* 0x00006b00ff0477ac */ /* 0x000e660008000a00 */
[----:B------:R-:W-:Y:S11]  /*7120*/  ISETP.NE.AND.EX P3, PT, R77, RZ, PT, P3 ;  /* 0x000000ff4d00720c */ /* 0x000ff60003f65330 */
[----:B------:R-:W-:Y:S02]  /*7130*/  @!UPT UIADD3 URZ, UPT, UPT, URZ, URZ, URZ ;  /* 0x000000fffffff290 */ /* 0x000fe4000fffe0ff */
[----:B------:R-:W2:Y:S01]  /*7140*/  @P3 LDC.64 R4, c[0x0][0x8a8] ;  /* 0x00022a00ff043b82 */ /* 0x000ea20000000a00 */
[----:B------:R-:W-:Y:S04]  /*7150*/  @P3 IMAD R0, R78, UR50, RZ ;  /* 0x000000324e003c24 */ /* 0x000fe8000f8e02ff */
[----:B--2---:R-:W-:Y:S05]  /*7160*/  @P3 IMAD.WIDE R4, R0, 0x4, R4 ;  /* 0x0000000400043825 */ /* 0x004fea00078e0204 */
[----:B-1---5:R1:W5:Y:S02]  /*7170*/  @P3 LDG.E R38, desc[UR4][R4.64] ;  /* 0x0000000404263981 */ /* 0x022364000c1e1900 */
[----:B-1----:R-:W2:Y:S02]  /*7180*/  @!P3 LDC R38, c[0x0][0x8a0] ;  /* 0x00022800ff26bb82 */ /* 0x002ea40000000800 */
.L_x_104:
[----:B-----5:R-:W-:Y:S01]  /*7190*/  FSETP.NEU.AND P3, PT, R41, RZ, PT ;  /* 0x000000ff2900720b */ /* 0x020fe20003f6d000 */
[----:B------:R-:W-:Y:S01]  /*71a0*/  BSSY B1, `(.L_x_105) ;  /* 0x0000039000017945 */ /* 0x000fe20003800000 */
[----:B------:R-:W-:Y:S01]  /*71b0*/  SEL R4, RZ, 0xffffffff, P2 ;  /* 0xffffffffff047807 */ /* 0x000fe20001000000 */
[----:B------:R-:W-:Y:S01]  /*71c0*/  IMAD.MOV.U32 R46, RZ, RZ, 0x1 ;  /* 0x00000001ff2e7424 */ /* 0x000fe200078e00ff */
[----:B------:R-:W-:Y:S01]  /*71d0*/  @P1 LOP3.LUT P2, RZ, R87, 0xff, RZ, 0xc0, !PT ;  /* 0x000000ff57ff1812 */ /* 0x000fe2000784c0ff */
[----:B------:R-:W-:Y:S01]  /*71e0*/  IMAD.IADD R39, R37, 0x1, R2 ;  /* 0x0000000125277824 */ /* 0x000fe200078e0202 */
[----:B------:R-:W-:Y:S01]  /*71f0*/  @P1 SEL R3, RZ, 0xffffffff, P3 ;  /* 0xffffffffff031807 */ /* 0x000fe20001800000 */
[----:B------:R-:W-:Y:S01]  /*7200*/  IMAD R100, R85, -0x10, R96 ;  /* 0xfffffff055647824 */ /* 0x000fe200078e0260 */
[----:B------:R-:W-:Y:S01]  /*7210*/  LOP3.LUT R83, R83, 0x1, RZ, 0x3c, !PT ;  /* 0x0000000153537812 */ /* 0x000fe200078e3cff */
[----:B------:R-:W-:Y:S01]  /*7220*/  IMAD.MOV.U32 R47, RZ, RZ, RZ ;  /* 0x000000ffff2f7224 */ /* 0x000fe200078e00ff */
[----:B------:R-:W-:Y:S02]  /*7230*/  @P0 SEL R3, R4, R3, !P2 ;  /* 0x0000000304030207 */ /* 0x000fe40005000000 */
[----:B------:R-:W-:Y:S02]  /*7240*/  CS2R R74, SRZ ;  /* 0x00000000004a7805 */ /* 0x000fe4000001ff00 */
[----:B------:R-:W-:Y:S02]  /*7250*/  LEA R99, R36, UR49, 0x3 ;  /* 0x0000003124637c11 */ /* 0x000fe4000f8e18ff */
[----:B------:R-:W-:Y:S02]  /*7260*/  CS2R R72, SRZ ;  /* 0x0000000000487805 */ /* 0x000fe4000001ff00 */
[----:B------:R-:W-:Y:S02]  /*7270*/  @P1 LOP3.LUT R3, R3, 0x1, RZ, 0xc0, !PT ;  /* 0x0000000103031812 */ /* 0x000fe400078ec0ff */
[----:B------:R-:W-:Y:S02]  /*7280*/  CS2R R66, SRZ ;  /* 0x0000000000427805 */ /* 0x000fe4000001ff00 */
[----:B------:R-:W-:Y:S02]  /*7290*/  SHF.L.U32 R0, R82, 0x1f, RZ ;  /* 0x0000001f52007819 */ /* 0x000fe400000006ff */
[----:B------:R-:W-:Y:S02]  /*72a0*/  CS2R R64, SRZ ;  /* 0x0000000000407805 */ /* 0x000fe4000001ff00 */
[----:B------:R-:W-:Y:S02]  /*72b0*/  ISETP.NE.U32.OR P5, PT, R3, 0x1, !P1 ;  /* 0x000000010300780c */ /* 0x000fe40004fa5470 */
[----:B------:R-:W-:Y:S02]  /*72c0*/  CS2R R58, SRZ ;  /* 0x00000000003a7805 */ /* 0x000fe4000001ff00 */
[----:B------:R-:W-:Y:S02]  /*72d0*/  PLOP3.LUT P2, PT, PT, PT, UP1, 0x80, 0x8 ;  /* 0x000000000008781c */ /* 0x000fe40003f4f018 */
[----:B------:R-:W-:Y:S02]  /*72e0*/  CS2R R56, SRZ ;  /* 0x0000000000387805 */ /* 0x000fe4000001ff00 */
[----:B------:R-:W-:Y:S02]  /*72f0*/  LOP3.LUT P4, R97, R87, 0xff, RZ, 0xc0, !PT ;  /* 0x000000ff57617812 */ /* 0x000fe4000788c0ff */
[----:B------:R-:W-:Y:S02]  /*7300*/  CS2R R50, SRZ ;  /* 0x0000000000327805 */ /* 0x000fe4000001ff00 */
[----:B------:R-:W-:Y:S02]  /*7310*/  SEL R3, RZ, 0xffffffff, P3 ;  /* 0xffffffffff037807 */ /* 0x000fe40001800000 */
[----:B------:R-:W-:Y:S02]  /*7320*/  CS2R R48, SRZ ;  /* 0x0000000000307805 */ /* 0x000fe4000001ff00 */
[----:B------:R-:W-:Y:S02]  /*7330*/  P2R R98, PR, RZ, 0x20 ;  /* 0x00000020ff627803 */ /* 0x000fe40000000000 */
[----:B------:R-:W-:Y:S02]  /*7340*/  @P5 SHF.L.U32 R5, R83, 0x1f, RZ ;  /* 0x0000001f53055819 */ /* 0x000fe400000006ff */
[----:B------:R-:W-:Y:S02]  /*7350*/  @P2 SEL R3, R4, R3, !P4 ;  /* 0x0000000304032207 */ /* 0x000fe40006000000 */
[----:B------:R-:W1:Y:S02]  /*7360*/  @P5 SYNCS.PHASECHK.TRANS64.TRYWAIT P1, [UR49+0x80], R5 ;  /* 0x00008005ff0055a7 */ /* 0x000e640008021131 */
[----:B------:R-:W-:Y:S04]  /*7370*/  LOP3.LUT R3, R3, 0x1, RZ, 0xc0, !PT ;  /* 0x0000000103037812 */ /* 0x000fe800078ec0ff */
[----:B------:R-:W-:Y:S04]  /*7380*/  ISETP.NE.U32.AND P2, PT, R3, 0x1, PT ;  /* 0x000000010300780c */ /* 0x000fe80003f45070 */
[----:B------:R-:W-:Y:S01]  /*7390*/  P2R R60, PR, RZ, 0x4 ;  /* 0x00000004ff3c7803 */ /* 0x000fe20000000000 */
[----:B------:R3:W4:Y:S01]  /*73a0*/  SYNCS.PHASECHK.TRANS64.TRYWAIT P0, [R99+URZ+0xe0], R0 ;  /* 0x0000e000630075a7 */ /* 0x00072200080011ff */
[----:B-1----:R-:W-:Y:S01]  /*73b0*/  @P5 SEL R46, RZ, 0x1, !P1 ;  /* 0x00000001ff2e5807 */ /* 0x002fe20004800000 */
[----:B---3--:R-:W-:Y:S06]  /*73c0*/  @!P5 BRA `(.L_x_106) ;  /* 0x000000000058d947 */ /* 0x008fec0003800000 */
[----:B------:R-:W-:Y:S01]  /*73d0*/  IMAD.MOV.U32 R75, RZ, RZ, RZ ;  /* 0x000000ffff4b7224 */ /* 0x000fe200078e00ff */
[----:B------:R-:W-:Y:S01]  /*73e0*/  ISETP.NE.AND P1, PT, R46, RZ, PT ;  /* 0x000000ff2e00720c */ /* 0x000fe20003f25270 */
[----:B------:R-:W-:Y:S01]  /*73f0*/  BSSY B0, `(.L_x_107) ;  /* 0x000000c000007945 */ /* 0x000fe20003800000 */
[----:B------:R-:W-:Y:S02]  /*7400*/  CS2R R50, SRZ ;  /* 0x0000000000327805 */ /* 0x000fe4000001ff00 */
[----:B------:R-:W-:Y:S02]  /*7410*/  CS2R R48, SRZ ;  /* 0x0000000000307805 */ /* 0x000fe4000001ff00 */
[----:B------:R-:W-:Y:S02]  /*7420*/  CS2R R58, SRZ ;  /* 0x00000000003a7805 */ /* 0x000fe4000001ff00 */
[----:B------:R-:W-:Y:S02]  /*7430*/  CS2R R56, SRZ ;  /* 0x0000000000387805 */ /* 0x000fe4000001ff00 */
[----:B------:R-:W-:Y:S02]  /*7440*/  CS2R R66, SRZ ;  /* 0x0000000000427805 */ /* 0x000fe4000001ff00 */
[----:B------:R-:W-:Y:S02]  /*7450*/  CS2R R64, SRZ ;  /* 0x0000000000407805 */ /* 0x000fe4000001ff00 */
[----:B------:R-:W-:Y:S01]  /*7460*/  CS2R R72, SRZ ;  /* 0x0000000000487805 */ /* 0x000fe2000001ff00 */
[----:B------:R-:W-:Y:S06]  /*7470*/  @P1 BRA `(.L_x_108) ;  /* 0x00000000000c1947 */ /* 0x000fec0003800000 */
[----:B------:R-:W-:Y:S04]  /*7480*/  SHF.L.U32 R3, R83, 0x1f, RZ ;  /* 0x0000001f53037819 */ /* 0x000fe800000006ff */
[----:B------:R-:W1:Y:S02]  /*7490*/  SYNCS.PHASECHK.TRANS64.TRYWAIT P1, [UR49+0x80], R3 ;  /* 0x00008003ff0075a7 */ /* 0x000e640008021131 */
[----:B-1----:R-:W-:Y:S05]  /*74a0*/  @!P1 BRA `(.L_x_109) ;  /* 0x0000003c00a89947 */ /* 0x002fea0003800000 */
.L_x_108:
[----:B------:R-:W-:Y:S05]  /*74b0*/  BSYNC B0 ;  /* 0x0000000000007941 */ /* 0x000fea0003800000 */
.L_x_107:
[----:B------:R-:W-:Y:S01]  /*74c0*/  ISETP.NE.AND P1, PT, R60, RZ, PT ;  /* 0x000000ff3c00720c */ /* 0x000fe20003f25270 */
[----:B------:R-:W-:Y:S11]  /*74d0*/  HFMA2 R47, -RZ, RZ, 0, 5.9604644775390625e-08 ;  /* 0x00000001ff2f7431 */ /* 0x000ff600000001ff */
[----:B------:R-:W-:Y:S01]  /*74e0*/  @!UPT UIADD3 URZ, UPT, UPT, URZ, URZ, URZ ;  /* 0x000000fffffff290 */ /* 0x000fe2000fffe0ff */
[----:B------:R3:W1:Y:S04]  /*74f0*/  @P1 LDS.128 R48, [R84] ;  /* 0x0000000054301984 */ /* 0x0006680000000c00 */
[----:B------:R3:W1:Y:S04]  /*7500*/  @P1 LDS.128 R56, [R96+0x10] ;  /* 0x0000100060381984 */ /* 0x0006680000000c00 */
[----:B------:R3:W1:Y:S04]  /*7510*/  @P1 LDS.128 R64, [R94+0x20] ;  /* 0x000020005e401984 */ /* 0x0006680000000c00 */
[----:B------:R3:W1:Y:S02]  /*7520*/  @P1 LDS.128 R72, [R100+0x30] ;  /* 0x0000300064481984 */ /* 0x0006640000000c00 */
.L_x_106:
[----:B------:R-:W-:Y:S05]  /*7530*/  BSYNC B1 ;  /* 0x0000000000017941 */ /* 0x000fea0003800000 */
.L_x_105:
[----:B-1----:R-:W-:Y:S04]  /*7540*/  SHF.R.U32.HI R3, RZ, 0x15, R39 ;  /* 0x00000015ff037819 */ /* 0x002fe80000011627 */
[----:B------:R-:W-:Y:S01]  /*7550*/  LOP3.LUT P1, RZ, R3, 0x3, R88, 0x48, !PT ;  /* 0x0000000303ff7812 */ /* 0x000fe20007824858 */
[----:B------:R-:W-:Y:S01]  /*7560*/  @!UPT UIADD3 URZ, UPT, UPT, URZ, URZ, URZ ;  /* 0x000000fffffff290 */ /* 0x000fe2000fffe0ff */
[----:B----4-:R-:W-:Y:S11]  /*7570*/  @P0 BRA `(.L_x_110) ;  /* 0x0000000000080947 */ /* 0x010ff60003800000 */
[----:B------:R-:W1:Y:S02]  /*7580*/  SYNCS.PHASECHK.TRANS64.TRYWAIT P0, [R99+URZ+0xe0], R0 ;  /* 0x0000e000630075a7 */ /* 0x000e6400080011ff */
[----:B-1----:R-:W-:Y:S05]  /*7590*/  @!P0 BRA `(.L_x_111) ;  /* 0x0000003c00848947 */ /* 0x002fea0003800000 */
.L_x_110:
[----:B------:R-:W-:Y:S05]  /*75a0*/  @!P1 BRA `(.L_x_112) ;  /* 0x0000000000409947 */ /* 0x000fea0003800000 */
[----:B------:R-:W4:Y:S01]  /*75b0*/  LDCU.64 UR8, c[0x4][0x70] ;  /* 0x01000e00ff0877ac */ /* 0x000f220008000a00 */
[----:B------:R-:W-:Y:S01]  /*75c0*/  MOV R3, 0x0 ;  /* 0x0000000000037802 */ /* 0x000fe20000000f00 */
[----:B------:R-:W-:Y:S02]  /*75d0*/  HFMA2 R12, -RZ, RZ, 0, 5.9604644775390625e-08 ;  /* 0x00000001ff0c7431 */ /* 0x000fe400000001ff */
[----:B------:R-:W-:Y:S02]  /*75e0*/  IMAD.MOV.U32 R8, RZ, RZ, 0x192 ;  /* 0x00000192ff087424 */ /* 0x000fe400078e00ff */
[----:B------:R-:W-:Y:S01]  /*75f0*/  IMAD.MOV.U32 R13, RZ, RZ, RZ ;  /* 0x000000ffff0d7224 */ /* 0x000fe200078e00ff */
[----:B------:R-:W5:Y:S01]  /*7600*/  LDCU.64 UR6, c[0x4][0x78] ;  /* 0x01000f00ff0677ac */ /* 0x000f620008000a00 */
[----:B------:R-:W1:Y:S01]  /*7610*/  LDC.64 R2, c[0x4][R3] ;  /* 0x0100000003027b82 */ /* 0x000e620000000a00 */
[----:B------:R-:W2:Y:S01]  /*7620*/  LDCU.64 UR4, c[0x4][0x10] ;  /* 0x01000200ff0477ac */ /* 0x000ea20008000a00 */
[----:B----4-:R-:W-:Y:S01]  /*7630*/  MOV R5, UR9 ;  /* 0x0000000900057c02 */ /* 0x010fe20008000f00 */
[----:B------:R-:W-:Y:S01]  /*7640*/  IMAD.U32 R4, RZ, RZ, UR8 ;  /* 0x00000008ff047e24 */ /* 0x000fe2000f8e00ff */
[----:B-----5:R-:W-:Y:S01]  /*7650*/  MOV R7, UR7 ;  /* 0x0000000700077c02 */ /* 0x020fe20008000f00 */
[----:B------:R-:W-:Y:S01]  /*7660*/  IMAD.U32 R6, RZ, RZ, UR6 ;  /* 0x00000006ff067e24 */ /* 0x000fe2000f8e00ff */
[----:B--2---:R-:W-:Y:S01]  /*7670*/  MOV R11, UR5 ;  /* 0x00000005000b7c02 */ /* 0x004fe20008000f00 */
[----:B------:R-:W-:Y:S02]  /*7680*/  IMAD.U32 R10, RZ, RZ, UR4 ;  /* 0x00000004ff0a7e24 */ /* 0x000fe4000f8e00ff */
[----:B------:R-:W-:Y:S07]  /*7690*/  LEPC R20, `(.L_x_112) ;  /* 0x000000001014794e */ /* 0x000fee0000000000 */
[----:B-1-3--:R-:W-:Y:S05]  /*76a0*/  CALL.ABS.NOINC R2 ;  /* 0x0000000002007343 */ /* 0x00afea0003c00000 */
.L_x_112:
[C---:B------:R-:W-:Y:S01]  /*76b0*/  SHF.L.U32 R40, R48.reuse, 0x10, RZ ;  /* 0x0000001030287819 */ /* 0x040fe200000006ff */
[----:B------:R-:W-:Y:S05]  /*76c0*/  WARPSYNC.ALL ;  /* 0x0000000000007948 */ /* 0x000fea0003800000 */
[----:B------:R-:W-:Y:S01]  /*76d0*/  R2UR UR4, R39 ;  /* 0x00000000270472ca */ /* 0x000fe200000e0000 */
[----:B------:R-:W-:Y:S01]  /*76e0*/  BSSY.RECONVERGENT B0, `(.L_x_113) ;  /* 0x0000088000007945 */ /* 0x000fe20003800200 */
[----:B------:R-:W-:Y:S02]  /*76f0*/  LOP3.LUT R43, R48, 0xffff0000, RZ, 0xc0, !PT ;  /* 0xffff0000302b7812 */ /* 0x000fe400078ec0ff */
[----:B------:R-:W-:Y:S02]  /*7700*/  LOP3.LUT R42, R49, 0xffff0000, RZ, 0xc0, !PT ;  /* 0xffff0000312a7812 */ /* 0x000fe400078ec0ff */
[----:B------:R-:W-:Y:S02]  /*7710*/  SHF.L.U32 R45, R51, 0x10, RZ ;  /* 0x00000010332d7819 */ /* 0x000fe400000006ff */
[----:B------:R-:W-:Y:S02]  /*7720*/  LOP3.LUT R44, R75, 0xffff0000, RZ, 0xc0, !PT ;  /* 0xffff00004b2c7812 */ /* 0x000fe400078ec0ff */
[----:B------:R-:W-:Y:S03]  /*7730*/  ISETP.NE.AND P0, PT, R86, RZ, PT ;  /* 0x000000ff5600720c */ /* 0x000fe60003f05270 */
[----:B------:R-:W1:Y:S02]  /*7740*/  LDTM.x32 R4, tmem[UR4] ;  /* 0x00000004000479ee */ /* 0x000e6400082c0000 */
[C---:B-12---:R-:W-:Y:S01]  /*7750*/  FMUL R0, R38.reuse, R4 ;  /* 0x0000000426007220 */ /* 0x046fe20000400000 */
[C---:B------:R-:W-:Y:S01]  /*7760*/  FMUL R2, R38.reuse, R5 ;  /* 0x0000000526027220 */ /* 0x040fe20000400000 */
[C---:B------:R-:W-:Y:S01]  /*7770*/  FMUL R3, R38.reuse, R6 ;  /* 0x0000000626037220 */ /* 0x040fe20000400000 */
[----:B------:R-:W-:Y:S01]  /*7780*/  FMUL R7, R38, R7 ;  /* 0x0000000726077220 */ /* 0x000fe20000400000 */
[----:B------:R-:W-:Y:S01]  /*7790*/  FFMA R0, R41, R40, R0 ;  /* 0x0000002829007223 */ /* 0x000fe20000000000 */
[----:B------:R-:W-:Y:S01]  /*77a0*/  SHF.L.U32 R40, R49, 0x10, RZ ;  /* 0x0000001031287819 */ /* 0x000fe200000006ff */
[C---:B------:R-:W-:Y:S01]  /*77b0*/  FFMA R2, R41.reuse, R43, R2 ;  /* 0x0000002b29027223 */ /* 0x040fe20000000002 */
[----:B------:R-:W-:Y:S01]  /*77c0*/  SHF.L.U32 R43, R50, 0x10, RZ ;  /* 0x00000010322b7819 */ /* 0x000fe200000006ff */
[C---:B------:R-:W-:Y:S01]  /*77d0*/  FMUL R4, R38.reuse, R8 ;  /* 0x0000000826047220 */ /* 0x040fe20000400000 */
[----:B------:R-:W-:Y:S01]  /*77e0*/  FMUL R5, R38, R9 ;  /* 0x0000000926057220 */ /* 0x000fe20000400000 */
[C---:B------:R-:W-:Y:S01]  /*77f0*/  FFMA R3, R41.reuse, R40, R3 ;  /* 0x0000002829037223 */ /* 0x040fe20000000003 */
[----:B------:R-:W-:Y:S01]  /*7800*/  LOP3.LUT R40, R50, 0xffff0000, RZ, 0xc0, !PT ;  /* 0xffff000032287812 */ /* 0x000fe200078ec0ff */
[----:B------:R-:W-:Y:S01]  /*7810*/  FFMA R7, R41, R42, R7 ;  /* 0x0000002a29077223 */ /* 0x000fe20000000007 */
[----:B------:R-:W-:Y:S01]  /*7820*/  LOP3.LUT R42, R51, 0xffff0000, RZ, 0xc0, !PT ;  /* 0xffff0000332a7812 */ /* 0x000fe200078ec0ff */
[----:B------:R-:W-:Y:S01]  /*7830*/  FMUL R6, R38, R10 ;  /* 0x0000000a26067220 */ /* 0x000fe20000400000 */
[----:B------:R-:W-:Y:S01]  /*7840*/  F2FP.BF16.F32.PACK_AB R52, R2, R0 ;  /* 0x000000000234723e */ /* 0x000fe200000010ff */
[----:B------:R-:W-:Y:S01]  /*7850*/  FMUL R11, R38, R11 ;  /* 0x0000000b260b7220 */ /* 0x000fe20000400000 */
[----:B------:R-:W-:Y:S01]  /*7860*/  F2FP.BF16.F32.PACK_AB R53, R7, R3 ;  /* 0x000000030735723e */ /* 0x000fe200000010ff */
[----:B------:R-:W-:Y:S01]  /*7870*/  FFMA R4, R41, R43, R4 ;  /* 0x0000002b29047223 */ /* 0x000fe20000000004 */
[----:B------:R-:W-:Y:S01]  /*7880*/  SHF.L.U32 R43, R57, 0x10, RZ ;  /* 0x00000010392b7819 */ /* 0x000fe200000006ff */
[C---:B------:R-:W-:Y:S01]  /*7890*/  FFMA R5, R41.reuse, R40, R5 ;  /* 0x0000002829057223 */ /* 0x040fe20000000005 */
[C---:B------:R-:W-:Y:S01]  /*78a0*/  SHF.L.U32 R40, R56.reuse, 0x10, RZ ;  /* 0x0000001038287819 */ /* 0x040fe200000006ff */
[----:B------:R-:W-:Y:S01]  /*78b0*/  FFMA R6, R41, R45, R6 ;  /* 0x0000002d29067223 */ /* 0x000fe20000000006 */
[----:B------:R-:W-:Y:S01]  /*78c0*/  SHF.L.U32 R45, R59, 0x10, RZ ;  /* 0x000000103b2d7819 */ /* 0x000fe200000006ff */
[----:B------:R-:W-:Y:S01]  /*78d0*/  FFMA R11, R41, R42, R11 ;  /* 0x0000002a290b7223 */ /* 0x000fe2000000000b */
[----:B------:R-:W-:Y:S01]  /*78e0*/  LOP3.LUT R42, R56, 0xffff0000, RZ, 0xc0, !PT ;  /* 0xffff0000382a7812 */ /* 0x000fe200078ec0ff */
[C---:B------:R-:W-:Y:S01]  /*78f0*/  FMUL R8, R38.reuse, R12 ;  /* 0x0000000c26087220 */ /* 0x040fe20000400000 */
[----:B------:R-:W-:Y:S01]  /*7900*/  F2FP.BF16.F32.PACK_AB R54, R5, R4 ;  /* 0x000000040536723e */ /* 0x000fe200000010ff */
[C---:B------:R-:W-:Y:S01]  /*7910*/  FMUL R9, R38.reuse, R13 ;  /* 0x0000000d26097220 */ /* 0x040fe20000400000 */
[----:B------:R-:W-:Y:S01]  /*7920*/  F2FP.BF16.F32.PACK_AB R55, R11, R6 ;  /* 0x000000060b37723e */ /* 0x000fe200000010ff */
[----:B------:R-:W-:Y:S01]  /*7930*/  FMUL R10, R38, R14 ;  /* 0x0000000e260a7220 */ /* 0x000fe20000400000 */
[----:B------:R-:W-:Y:S01]  /*7940*/  FFMA R8, R41, R40, R8 ;  /* 0x0000002829087223 */ /* 0x000fe20000000008 */
[----:B------:R-:W-:Y:S01]  /*7950*/  LOP3.LUT R40, R57, 0xffff0000, RZ, 0xc0, !PT ;  /* 0xffff000039287812 */ /* 0x000fe200078ec0ff */
[C---:B------:R-:W-:Y:S01]  /*7960*/  FFMA R9, R41.reuse, R42, R9 ;  /* 0x0000002a29097223 */ /* 0x040fe20000000009 */
[----:B------:R-:W-:Y:S01]  /*7970*/  LOP3.LUT R42, R58, 0xffff0000, RZ, 0xc0, !PT ;  /* 0xffff00003a2a7812 */ /* 0x000fe200078ec0ff */
[----:B------:R-:W-:Y:S01]  /*7980*/  FMUL R15, R38, R15 ;  /* 0x0000000f260f7220 */ /* 0x000fe20000400000 */
[----:B------:R-:W-:Y:S01]  /*7990*/  FFMA R10, R41, R43, R10 ;  /* 0x0000002b290a7223 */ /* 0x000fe2000000000a */
[----:B------:R-:W-:Y:S01]  /*79a0*/  SHF.L.U32 R43, R58, 0x10, RZ ;  /* 0x000000103a2b7819 */ /* 0x000fe200000006ff */
[C---:B------:R-:W-:Y:S01]  /*79b0*/  FMUL R12, R38.reuse, R16 ;  /* 0x00000010260c7220 */ /* 0x040fe20000400000 */
[----:B------:R-:W-:Y:S01]  /*79c0*/  F2FP.BF16.F32.PACK_AB R68, R9, R8 ;  /* 0x000000080944723e */ /* 0x000fe200000010ff */
[----:B------:R-:W-:Y:S01]  /*79d0*/  FFMA R15, R41, R40, R15 ;  /* 0x00000028290f7223 */ /* 0x000fe2000000000f */
[----:B------:R-:W-:Y:S01]  /*79e0*/  LOP3.LUT R40, R59, 0xffff0000, RZ, 0xc0, !PT ;  /* 0xffff00003b287812 */ /* 0x000fe200078ec0ff */
[C---:B------:R-:W-:Y:S01]  /*79f0*/  FMUL R13, R38.reuse, R17 ;  /* 0x00000011260d7220 */ /* 0x040fe20000400000 */
[C---:B------:R-:W-:Y:S01]  /*7a00*/  FMUL R14, R38.reuse, R18 ;  /* 0x00000012260e7220 */ /* 0x040fe20000400000 */
[----:B------:R-:W-:Y:S01]  /*7a10*/  FMUL R19, R38, R19 ;  /* 0x0000001326137220 */ /* 0x000fe20000400000 */
[----:B------:R-:W-:Y:S01]  /*7a20*/  F2FP.BF16.F32.PACK_AB R69, R15, R10 ;  /* 0x0000000a0f45723e */ /* 0x000fe200000010ff */
[C---:B------:R-:W-:Y:S01]  /*7a30*/  FFMA R12, R41.reuse, R43, R12 ;  /* 0x0000002b290c7223 */ /* 0x040fe2000000000c */
[C---:B------:R-:W-:Y:S01]  /*7a40*/  SHF.L.U32 R43, R64.reuse, 0x10, RZ ;  /* 0x00000010402b7819 */ /* 0x040fe200000006ff */
[----:B------:R-:W-:Y:S01]  /*7a50*/  FFMA R13, R41, R42, R13 ;  /* 0x0000002a290d7223 */ /* 0x000fe2000000000d */
[----:B------:R-:W-:Y:S01]  /*7a60*/  LOP3.LUT R42, R65, 0xffff0000, RZ, 0xc0, !PT ;  /* 0xffff0000412a7812 */ /* 0x000fe200078ec0ff */
[----:B------:R-:W-:Y:S01]  /*7a70*/  FFMA R14, R41, R45, R14 ;  /* 0x0000002d290e7223 */ /* 0x000fe2000000000e */
[----:B------:R-:W-:Y:S01]  /*7a80*/  SHF.L.U32 R45, R65, 0x10, RZ ;  /* 0x00000010412d7819 */ /* 0x000fe200000006ff */
[----:B------:R1:W-:Y:S01]  /*7a90*/  STS.128 [R84], R52 ;  /* 0x0000003454007388 */ /* 0x0003e20000000c00 */
[----:B------:R-:W-:Y:S01]  /*7aa0*/  F2FP.BF16.F32.PACK_AB R70, R13, R12 ;  /* 0x0000000c0d46723e */ /* 0x000fe200000010ff */
[----:B------:R-:W-:Y:S01]  /*7ab0*/  FFMA R19, R41, R40, R19 ;  /* 0x0000002829137223 */ /* 0x000fe20000000013 */
[----:B------:R-:W-:Y:S01]  /*7ac0*/  LOP3.LUT R40, R64, 0xffff0000, RZ, 0xc0, !PT ;  /* 0xffff000040287812 */ /* 0x000fe200078ec0ff */
[C---:B------:R-:W-:Y:S01]  /*7ad0*/  FMUL R16, R38.reuse, R20 ;  /* 0x0000001426107220 */ /* 0x040fe20000400000 */
[C---:B------:R-:W-:Y:S01]  /*7ae0*/  FMUL R17, R38.reuse, R21 ;  /* 0x0000001526117220 */ /* 0x040fe20000400000 */
[C---:B------:R-:W-:Y:S01]  /*7af0*/  FMUL R18, R38.reuse, R22 ;  /* 0x0000001626127220 */ /* 0x040fe20000400000 */
[----:B------:R-:W-:Y:S01]  /*7b00*/  F2FP.BF16.F32.PACK_AB R71, R19, R14 ;  /* 0x0000000e1347723e */ /* 0x000fe200000010ff */
[----:B------:R-:W-:Y:S01]  /*7b10*/  FMUL R23, R38, R23 ;  /* 0x0000001726177220 */ /* 0x000fe20000400000 */
[----:B------:R-:W-:Y:S01]  /*7b20*/  FFMA R16, R41, R43, R16 ;  /* 0x0000002b29107223 */ /* 0x000fe20000000010 */
[----:B------:R-:W-:Y:S01]  /*7b30*/  SHF.L.U32 R43, R67, 0x10, RZ ;  /* 0x00000010432b7819 */ /* 0x000fe200000006ff */
[C---:B------:R-:W-:Y:S01]  /*7b40*/  FFMA R17, R41.reuse, R40, R17 ;  /* 0x0000002829117223 */ /* 0x040fe20000000011 */
[----:B------:R1:W-:Y:S01]  /*7b50*/  STS.128 [R96+0x10], R68 ;  /* 0x0000104460007388 */ /* 0x0003e20000000c00 */
        /* <DEDUP_REMOVED lines=8> */
[C---:B------:R-:W-:Y:S01]  /*7be0*/  FMUL R22, R38.reuse, R26 ;  /* 0x0000001a26167220 */ /* 0x040fe20000400000 */
[----:B------:R-:W-:Y:S01]  /*7bf0*/  FFMA R20, R41, R40, R20 ;  /* 0x0000002829147223 */ /* 0x000fe20000000014 */
[----:B------:R-:W-:Y:S01]  /*7c00*/  LOP3.LUT R40, R67, 0xffff0000, RZ, 0xc0, !PT ;  /* 0xffff000043287812 */ /* 0x000fe200078ec0ff */
[C---:B------:R-:W-:Y:S01]  /*7c10*/  FFMA R21, R41.reuse, R42, R21 ;  /* 0x0000002a29157223 */ /* 0x040fe20000000015 */
[C---:B------:R-:W-:Y:S01]  /*7c20*/  FFMA R22, R41.reuse, R43, R22 ;  /* 0x0000002b29167223 */ /* 0x040fe20000000016 */
[----:B------:R-:W-:Y:S01]  /*7c30*/  FMUL R27, R38, R27 ;  /* 0x0000001b261b7220 */ /* 0x000fe20000400000 */
[----:B------:R-:W-:Y:S01]  /*7c40*/  SHF.L.U32 R43, R72, 0x10, RZ ;  /* 0x00000010482b7819 */ /* 0x000fe200000006ff */
[----:B------:R-:W-:Y:S01]  /*7c50*/  FMUL R24, R38, R28 ;  /* 0x0000001c26187220 */ /* 0x000fe20000400000 */
[----:B------:R-:W-:Y:S01]  /*7c60*/  LOP3.LUT R42, R72, 0xffff0000, RZ, 0xc0, !PT ;  /* 0xffff0000482a7812 */ /* 0x000fe200078ec0ff */
[C---:B------:R-:W-:Y:S01]  /*7c70*/  FMUL R25, R38.reuse, R29 ;  /* 0x0000001d26197220 */ /* 0x040fe20000400000 */
[C---:B------:R-:W-:Y:S01]  /*7c80*/  FMUL R26, R38.reuse, R30 ;  /* 0x0000001e261a7220 */ /* 0x040fe20000400000 */
[C---:B------:R-:W-:Y:S01]  /*7c90*/  FFMA R27, R41.reuse, R40, R27 ;  /* 0x00000028291b7223 */ /* 0x040fe2000000001b */
[----:B------:R-:W-:Y:S01]  /*7ca0*/  FFMA R24, R41, R43, R24 ;  /* 0x0000002b29187223 */ /* 0x000fe20000000018 */
[----:B------:R-:W-:Y:S01]  /*7cb0*/  LOP3.LUT R40, R73, 0xffff0000, RZ, 0xc0, !PT ;  /* 0xffff000049287812 */ /* 0x000fe200078ec0ff */
[C---:B------:R-:W-:Y:S01]  /*7cc0*/  FFMA R25, R41.reuse, R42, R25 ;  /* 0x0000002a29197223 */ /* 0x040fe20000000019 */
[----:B------:R-:W-:Y:S01]  /*7cd0*/  FMUL R31, R38, R31 ;  /* 0x0000001f261f7220 */ /* 0x000fe20000400000 */
[----:B------:R-:W-:Y:S01]  /*7ce0*/  SHF.L.U32 R43, R74, 0x10, RZ ;  /* 0x000000104a2b7819 */ /* 0x000fe200000006ff */
[----:B------:R-:W-:Y:S01]  /*7cf0*/  FFMA R26, R41, R45, R26 ;  /* 0x0000002d291a7223 */ /* 0x000fe2000000001a */
[----:B------:R-:W-:Y:S01]  /*7d00*/  FMUL R28, R38, R32 ;  /* 0x00000020261c7220 */ /* 0x000fe20000400000 */
[----:B------:R-:W-:Y:S01]  /*7d10*/  LOP3.LUT R42, R74, 0xffff0000, RZ, 0xc0, !PT ;  /* 0xffff00004a2a7812 */ /* 0x000fe200078ec0ff */
[C---:B------:R-:W-:Y:S01]  /*7d20*/  FMUL R29, R38.reuse, R33 ;  /* 0x00000021261d7220 */ /* 0x040fe20000400000 */
[----:B------:R-:W-:Y:S01]  /*7d30*/  SHF.L.U32 R45, R75, 0x10, RZ ;  /* 0x000000104b2d7819 */ /* 0x000fe200000006ff */
[C---:B------:R-:W-:Y:S01]  /*7d40*/  FMUL R30, R38.reuse, R34 ;  /* 0x00000022261e7220 */ /* 0x040fe20000400000 */
[----:B------:R-:W-:Y:S01]  /*7d50*/  FFMA R31, R41, R40, R31 ;  /* 0x00000028291f7223 */ /* 0x000fe2000000001f */
[----:B------:R-:W-:Y:S01]  /*7d60*/  FMUL R35, R38, R35 ;  /* 0x0000002326237220 */ /* 0x000fe20000400000 */
[----:B------:R-:W-:Y:S01]  /*7d70*/  F2FP.BF16.F32.PACK_AB R105, R23, R18 ;  /* 0x000000121769723e */ /* 0x000fe200000010ff */
[----:B------:R-:W-:Y:S01]  /*7d80*/  FFMA R28, R41, R43, R28 ;  /* 0x0000002b291c7223 */ /* 0x000fe2000000001c */
[----:B------:R-:W-:Y:S01]  /*7d90*/  F2FP.BF16.F32.PACK_AB R106, R21, R20 ;  /* 0x00000014156a723e */ /* 0x000fe200000010ff */
[----:B------:R-:W-:Y:S01]  /*7da0*/  FFMA R29, R41, R42, R29 ;  /* 0x0000002a291d7223 */ /* 0x000fe2000000001d */
[----:B------:R-:W-:Y:S01]  /*7db0*/  F2FP.BF16.F32.PACK_AB R107, R27, R22 ;  /* 0x000000161b6b723e */ /* 0x000fe200000010ff */
[C---:B------:R-:W-:Y:S01]  /*7dc0*/  FFMA R30, R41.reuse, R45, R30 ;  /* 0x0000002d291e7223 */ /* 0x040fe2000000001e */
[----:B------:R-:W-:Y:S01]  /*7dd0*/  FFMA R35, R41, R44, R35 ;  /* 0x0000002c29237223 */ /* 0x000fe20000000023 */
[----:B------:R-:W-:Y:S02]  /*7de0*/  F2FP.BF16.F32.PACK_AB R108, R25, R24 ;  /* 0x00000018196c723e */ /* 0x000fe400000010ff */
[----:B------:R1:W-:Y:S01]  /*7df0*/  STS.128 [R94+0x20], R104 ;  /* 0x000020685e007388 */ /* 0x0003e20000000c00 */
[----:B------:R-:W-:Y:S02]  /*7e00*/  F2FP.BF16.F32.PACK_AB R109, R31, R26 ;  /* 0x0000001a1f6d723e */ /* 0x000fe400000010ff */
[----:B------:R-:W-:Y:S02]  /*7e10*/  F2FP.BF16.F32.PACK_AB R110, R29, R28 ;  /* 0x0000001c1d6e723e */ /* 0x000fe400000010ff */
[----:B------:R-:W-:Y:S05]  /*7e20*/  F2FP.BF16.F32.PACK_AB R111, R35, R30 ;  /* 0x0000001e236f723e */ /* 0x000fea00000010ff */
[----:B------:R1:W-:Y:S01]  /*7e30*/  STS.128 [R100+0x30], R108 ;  /* 0x0000306c64007388 */ /* 0x0003e20000000c00 */
[----:B------:R-:W-:Y:S01]  /*7e40*/  @!PT LDS RZ, [RZ] ;  /* 0x00000000fffff984 */ /* 0x000fe20000000800 */
[----:B------:R-:W-:Y:S01]  /*7e50*/  @!PT LDS RZ, [RZ] ;  /* 0x00000000fffff984 */ /* 0x000fe20000000800 */
[----:B------:R-:W-:Y:S01]  /*7e60*/  @!PT LDS RZ, [RZ] ;  /* 0x00000000fffff984 */ /* 0x000fe20000000800 */
[----:B------:R-:W-:Y:S01]  /*7e70*/  @!PT LDS RZ, [RZ] ;  /* 0x00000000fffff984 */ /* 0x000fe20000000800 */
[----:B------:R2:W-:Y:S07]  /*7e80*/  MEMBAR.ALL.CTA ;  /* 0x0000000000007992 */ /* 0x0005ee0000008000 */
[----:B--2---:R-:W2:Y:S02]  /*7e90*/  FENCE.VIEW.ASYNC.S ;  /* 0x00000000000073c6 */ /* 0x004ea40000000000 */
[----:B--2---:R-:W-:Y:S06]  /*7ea0*/  BAR.SYNC.DEFER_BLOCKING 0x1, 0x80 ;  /* 0x0042000000007b1d */ /* 0x004fec0000010000 */
[----:B------:R-:W-:Y:S05]  /*7eb0*/  @P0 BRA `(.L_x_114) ;  /* 0x0000000000280947 */ /* 0x000fea0003800000 */
[----:B------:R-:W2:Y:S01]  /*7ec0*/  LDCU.64 UR6, c[0x0][0x348] ;  /* 0x00006900ff0677ac */ /* 0x000ea20008000a00 */
[----:B------:R-:W-:Y:S01]  /*7ed0*/  UIADD3 UR4, UPT, UPT, UR49, 0x200, URZ ;  /* 0x0000020031047890 */ /* 0x000fe2000fffe0ff */
[----:B------:R-:W-:Y:S05]  /*7ee0*/  UMOV UR41, UR52 ;  /* 0x0000003400297c82 */ /* 0x000fea0008000000 */
[----:B------:R-:W-:Y:S04]  /*7ef0*/  MOV R80, UR4 ;  /* 0x0000000400507c02 */ /* 0x000fe80008000f00 */
[----:B------:R-:W-:Y:S01]  /*7f00*/  R2UR UR40, R80 ;  /* 0x00000000502872ca */ /* 0x000fe200000e0000 */
[----:B--2---:R-:W-:Y:S04]  /*7f10*/  UIADD3 UR4, UP0, UPT, UR6, 0x680, URZ ;  /* 0x0000068006047890 */ /* 0x004fe8000ff1e0ff */
[----:B------:R-:W-:Y:S09]  /*7f20*/  UIADD3.X UR5, UPT, UPT, URZ, UR7, URZ, UP0, !UPT ;  /* 0x00000007ff057290 */ /* 0x000ff200087fe4ff */
[----:B------:R2:W-:Y:S01]  /*7f30*/  UTMASTG.4D [UR40], [UR4] ;  /* 0x00000028040073b5 */ /* 0x0005e20008018000 */
[----:B------:R0:W-:Y:S01]  /*7f40*/  UTMACMDFLUSH ;  /* 0x00000000000079b7 */ /* 0x0001e20000000000 */
[----:B--2---:R-:W-:Y:S04]  /*7f50*/  DEPBAR.LE SB0, 0x1 ;  /* 0x000080400000791a */ /* 0x004fe80000000000 */
.L_x_114:
[----:B------:R-:W-:Y:S05]  /*7f60*/  BSYNC.RECONVERGENT B0 ;  /* 0x0000000000007941 */ /* 0x000fea0003800200 */
.L_x_113:
[----:B------:R-:W-:Y:S01]  /*7f70*/  BAR.SYNC.DEFER_BLOCKING 0x1, 0x80 ;  /* 0x0042000000007b1d */ /* 0x000fe20000010000 */
[----:B------:R-:W-:Y:S01]  /*7f80*/  ISETP.NE.AND P1, PT, R98, RZ, PT ;  /* 0x000000ff6200720c */ /* 0x000fe20003f25270 */
[----:B------:R-:W-:Y:S01]  /*7f90*/  UISETP.NE.AND UP0, UPT, UR54, URZ, UPT ;  /* 0x000000ff3600728c */ /* 0x000fe2000bf05270 */
[----:B------:R-:W-:Y:S11]  /*7fa0*/  LEA R3, R47, UR49, 0x3 ;  /* 0x000000312f037c11 */ /* 0x000ff6000f8e18ff */
[----:B------:R-:W-:Y:S01]  /*7fb0*/  @P1 SHF.L.U32 R4, R83, 0x1f, RZ ;  /* 0x0000001f53041819 */ /* 0x000fe200000006ff */
[----:B------:R-:W-:Y:S06]  /*7fc0*/  BRA.U !UP0, `(.L_x_115) ;  /* 0x0000000108247547 */ /* 0x000fec000b800000 */
[----:B------:R-:W2:Y:S01]  /*7fd0*/  S2R R0, SR_CgaCtaId ;  /* 0x0000000000007919 */ /* 0x000ea20000008800 */
[----:B------:R-:W-:Y:S01]  /*7fe0*/  IMAD.U32 R2, RZ, RZ, UR51 ;  /* 0x00000033ff027e24 */ /* 0x000fe2000f8e00ff */
[----:B------:R-:W-:Y:S04]  /*7ff0*/  UIADD3 UR4, UPT, UPT, UR51, 0x1, URZ ;  /* 0x0000000133047890 */ /* 0x000fe8000fffe0ff */
[----:B------:R-:W-:Y:S01]  /*8000*/  @P1 LEA R2, R2, UR49, 0x3 ;  /* 0x0000003102021c11 */ /* 0x000fe2000f8e18ff */
[----:B------:R-:W-:Y:S04]  /*8010*/  UISETP.NE.AND UP0, UPT, UR4, 0x4, UPT ;  /* 0x000000040400788c */ /* 0x000fe8000bf05270 */
[----:B------:R-:W-:Y:S01]  /*8020*/  @P1 VIADD R5, R2, 0xa0 ;  /* 0x000000a002051836 */ /* 0x000fe20000000000 */
[----:B------:R-:W-:Y:S04]  /*8030*/  USEL UR51, UR4, URZ, UP0 ;  /* 0x000000ff04337287 */ /* 0x000fe80008000000 */
[----:B--2---:R-:W-:Y:S04]  /*8040*/  @P1 PRMT R0, R0, 0x654, R5 ;  /* 0x0000065400001816 */ /* 0x004fe80000000005 */
[----:B------:R2:W-:Y:S04]  /*8050*/  @P1 SYNCS.ARRIVE.TRANS64.RED.A1T0 RZ, [R0+URZ], RZ ;  /* 0x000000ff00ff19a7 */ /* 0x0005e800081004ff */
.L_x_115:
[----:B------:R-:W4:Y:S01]  /*8060*/  @P1 SYNCS.PHASECHK.TRANS64.TRYWAIT P0, [R3+URZ+0x80], R4 ;  /* 0x00008004030015a7 */ /* 0x000f2200080011ff */
[----:B------:R-:W-:Y:S01]  /*8070*/  BSSY B1, `(.L_x_116) ;  /* 0x0000016000017945 */ /* 0x000fe20003800000 */
[----:B----4-:R-:W-:Y:S03]  /*8080*/  @P1 SEL R46, RZ, 0x1, !P0 ;  /* 0x00000001ff2e1807 */ /* 0x010fe60004000000 */
[----:B------:R-:W-:Y:S05]  /*8090*/  @!P1 BRA `(.L_x_117) ;  /* 0x00000000004c9947 */ /* 0x000fea0003800000 */
[----:B------:R-:W-:Y:S01]  /*80a0*/  ISETP.NE.AND P0, PT, R46, RZ, PT ;  /* 0x000000ff2e00720c */ /* 0x000fe20003f05270 */
[----:B------:R-:W-:Y:S01]  /*80b0*/  BSSY B0, `(.L_x_118) ;  /* 0x000000b000007945 */ /* 0x000fe20003800000 */
[----:B------:R-:W-:Y:S11]  /*80c0*/  ISETP.NE.AND P1, PT, R60, RZ, PT ;  /* 0x000000ff3c00720c */ /* 0x000ff60003f25270 */
[----:B------:R-:W-:Y:S02]  /*80d0*/  @!UPT UIADD3 URZ, UPT, UPT, URZ, URZ, URZ ;  /* 0x000000fffffff290 */ /* 0x000fe4000fffe0ff */
[C---:B------:R-:W-:Y:S01]  /*80e0*/  @P1 IMAD R6, R47.reuse, 0x2000, R84 ;  /* 0x000020002f061824 */ /* 0x040fe200078e0254 */
[C---:B------:R-:W-:Y:S01]  /*80f0*/  @P1 LEA R4, R47.reuse, R94, 0xd ;  /* 0x0000005e2f041211 */ /* 0x040fe200078e68ff */
[C---:B------:R-:W-:Y:S02]  /*8100*/  @P1 IMAD R5, R47.reuse, 0x2000, R96 ;  /* 0x000020002f051824 */ /* 0x040fe400078e0260 */
[----:B------:R-:W-:Y:S01]  /*8110*/  @P1 IMAD R2, R47, 0x2000, R100 ;  /* 0x000020002f021824 */ /* 0x000fe200078e0264 */
[----:B------:R-:W-:Y:S06]  /*8120*/  @P0 BRA `(.L_x_119) ;  /* 0x00000000000c0947 */ /* 0x000fec0003800000 */
[----:B--2---:R-:W-:Y:S04]  /*8130*/  SHF.L.U32 R0, R83, 0x1f, RZ ;  /* 0x0000001f53007819 */ /* 0x004fe800000006ff */
[----:B------:R-:W2:Y:S02]  /*8140*/  SYNCS.PHASECHK.TRANS64.TRYWAIT P0, [R3+URZ+0x80], R0 ;  /* 0x00008000030075a7 */ /* 0x000ea400080011ff */
[----:B--2---:R-:W-:Y:S05]  /*8150*/  @!P0 BRA `(.L_x_120) ;  /* 0x0000003000a88947 */ /* 0x004fea0003800000 */
.L_x_119:
[----:B------:R-:W-:Y:S05]  /*8160*/  BSYNC B0 ;  /* 0x0000000000007941 */ /* 0x000fea0003800000 */
.L_x_118:
[----:B------:R-:W-:Y:S02]  /*8170*/  ISETP.NE.AND P0, PT, R60, RZ, PT ;  /* 0x000000ff3c00720c */ /* 0x000fe40003f05270 */
[----:B------:R-:W-:Y:S11]  /*8180*/  IADD3 R47, PT, PT, R47, 0x1, RZ ;  /* 0x000000012f2f7810 */ /* 0x000ff60007ffe0ff */
[----:B------:R4:W1:Y:S04]  /*8190*/  @P0 LDS.128 R48, [R6] ;  /* 0x0000000006300984 */ /* 0x0008680000000c00 */
[----:B------:R4:W1:Y:S04]  /*81a0*/  @P0 LDS.128 R56, [R5+0x10] ;  /* 0x0000100005380984 */ /* 0x0008680000000c00 */
[----:B------:R4:W1:Y:S04]  /*81b0*/  @P0 LDS.128 R64, [R4+0x20] ;  /* 0x0000200004400984 */ /* 0x0008680000000c00 */
[----:B------:R4:W1:Y:S02]  /*81c0*/  @P0 LDS.128 R72, [R2+0x30] ;  /* 0x0000300002480984 */ /* 0x0008640000000c00 */
.L_x_117:
[----:B------:R-:W-:Y:S05]  /*81d0*/  BSYNC B1 ;  /* 0x0000000000017941 */ /* 0x000fea0003800000 */
.L_x_116:
[----:B--2---:R-:W-:Y:S05]  /*81e0*/  VIADD R3, R39, 0x20 ;  /* 0x0000002027037836 */ /* 0x004fea0000000000 */
[----:B------:R-:W-:Y:S04]  /*81f0*/  SHF.R.U32.HI R3, RZ, 0x15, R3 ;  /* 0x00000015ff037819 */ /* 0x000fe80000011603 */
[----:B------:R-:W-:Y:S11]  /*8200*/  LOP3.LUT P0, RZ, R3, 0x3, R88, 0x48, !PT ;  /* 0x0000000303ff7812 */ /* 0x000ff60007804858 */
[----:B------:R-:W-:Y:S02]  /*8210*/  @!UPT UIADD3 URZ, UPT, UPT, URZ, URZ, URZ ;  /* 0x000000fffffff290 */ /* 0x000fe4000fffe0ff */
[----:B------:R-:W-:Y:S05]  /*8220*/  @!P0 BRA `(.L_x_121) ;  /* 0x0000000000408947 */ /* 0x000fea0003800000 */
[----:B------:R-:W2:Y:S01]  /*8230*/  LDCU.64 UR8, c[0x4][0x70] ;  /* 0x01000e00ff0877ac */ /* 0x000ea20008000a00 */
[----:B------:R-:W-:Y:S01]  /*8240*/  MOV R3, 0x0 ;  /* 0x0000000000037802 */ /* 0x000fe20000000f00 */
[----:B------:R-:W-:Y:S02]  /*8250*/  HFMA2 R12, -RZ, RZ, 0, 5.9604644775390625e-08 ;  /* 0x00000001ff0c7431 */ /* 0x000fe400000001ff */
[----:B------:R-:W-:Y:S02]  /*8260*/  IMAD.MOV.U32 R8, RZ, RZ, 0x192 ;  /* 0x00000192ff087424 */ /* 0x000fe400078e00ff */
[----:B------:R-:W-:Y:S01]  /*8270*/  IMAD.MOV.U32 R13, RZ, RZ, RZ ;  /* 0x000000ffff0d7224 */ /* 0x000fe200078e00ff */
[----:B------:R-:W5:Y:S01]  /*8280*/  LDCU.64 UR6, c[0x4][0x78] ;  /* 0x01000f00ff0677ac */ /* 0x000f620008000a00 */
[----:B----4-:R-:W4:Y:S01]  /*8290*/  LDC.64 R2, c[0x4][R3] ;  /* 0x0100000003027b82 */ /* 0x010f220000000a00 */
[----:B------:R-:W3:Y:S01]  /*82a0*/  LDCU.64 UR4, c[0x4][0x10] ;  /* 0x01000200ff0477ac */ /* 0x000ee20008000a00 */
[----:B--2---:R-:W-:Y:S01]  /*82b0*/  MOV R5, UR9 ;  /* 0x0000000900057c02 */ /* 0x004fe20008000f00 */
[----:B------:R-:W-:Y:S01]  /*82c0*/  IMAD.U32 R4, RZ, RZ, UR8 ;  /* 0x00000008ff047e24 */ /* 0x000fe2000f8e00ff */
[----:B-----5:R-:W-:Y:S01]  /*82d0*/  MOV R7, UR7 ;  /* 0x0000000700077c02 */ /* 0x020fe20008000f00 */
[----:B------:R-:W-:Y:S01]  /*82e0*/  IMAD.U32 R6, RZ, RZ, UR6 ;  /* 0x00000006ff067e24 */ /* 0x000fe2000f8e00ff */
[----:B---3--:R-:W-:Y:S01]  /*82f0*/  MOV R11, UR5 ;  /* 0x00000005000b7c02 */ /* 0x008fe20008000f00 */
[----:B------:R-:W-:Y:S02]  /*8300*/  IMAD.U32 R10, RZ, RZ, UR4 ;  /* 0x00000004ff0a7e24 */ /* 0x000fe4000f8e00ff */
[----:B------:R-:W-:Y:S07]  /*8310*/  LEPC R20, `(.L_x_121) ;  /* 0x000000001014794e */ /* 0x000fee0000000000 */
[----:B-1--4-:R-:W-:Y:S05]  /*8320*/  CALL.ABS.NOINC R2 ;  /* 0x0000000002007343 */ /* 0x012fea0003c00000 */
.L_x_121:
[C---:B-1----:R-:W-:Y:S01]  /*8330*/  SHF.L.U32 R40, R48.reuse, 0x10, RZ ;  /* 0x0000001030287819 */ /* 0x042fe200000006ff */
[----:B------:R-:W-:Y:S05]  /*8340*/  WARPSYNC.ALL ;  /* 0x0000000000007948 */ /* 0x000fea0003800000 */
[----:B------:R-:W-:Y:S01]  /*8350*/  R2UR UR4, R39 ;  /* 0x00000000270472ca */ /* 0x000fe200000e0000 */
[----:B------:R-:W1:Y:S01]  /*8360*/  S2R R101, SR_CgaCtaId ;  /* 0x0000000000657919 */ /* 0x000e620000008800 */
[----:B------:R-:W-:Y:S01]  /*8370*/  LOP3.LUT R43, R48, 0xffff0000, RZ, 0xc0, !PT ;  /* 0xffff0000302b7812 */ /* 0x000fe200078ec0ff */
[----:B------:R-:W-:Y:S01]  /*8380*/  BSSY.RECONVERGENT B0, `(.L_x_122) ;  /* 0x000008c000007945 */ /* 0x000fe20003800200 */
[----:B------:R-:W-:Y:S02]  /*8390*/  LOP3.LUT R42, R49, 0xffff0000, RZ, 0xc0, !PT ;  /* 0xffff0000312a7812 */ /* 0x000fe400078ec0ff */
[----:B------:R-:W-:Y:S02]  /*83a0*/  LOP3.LUT R44, R50, 0xffff0000, RZ, 0xc0, !PT ;  /* 0xffff0000322c7812 */ /* 0x000fe400078ec0ff */
[----:B------:R-:W-:Y:S02]  /*83b0*/  SHF.L.U32 R45, R59, 0x10, RZ ;  /* 0x000000103b2d7819 */ /* 0x000fe400000006ff */
[----:B------:R-:W-:Y:S02]  /*83c0*/  ISETP.NE.AND P6, PT, R98, RZ, PT ;  /* 0x000000ff6200720c */ /* 0x000fe40003fc5270 */
[----:B------:R-:W-:Y:S01]  /*83d0*/  ISETP.NE.AND P0, PT, R86, RZ, PT ;  /* 0x000000ff5600720c */ /* 0x000fe20003f05270 */
[----:B----4-:R-:W2:Y:S01]  /*83e0*/  LDTM.x32 R4, tmem[UR4+0x20] ;  /* 0x00002004000479ee */ /* 0x010ea200082c0000 */
[----:B------:R-:W-:Y:S02]  /*83f0*/  MOV R61, UR51 ;  /* 0x00000033003d7c02 */ /* 0x000fe40008000f00 */
[----:B------:R-:W-:Y:S07]  /*8400*/  LEA R62, R47, UR49, 0x3 ;  /* 0x000000312f3e7c11 */ /* 0x000fee000f8e18ff */
[----:B------:R-:W-:Y:S04]  /*8410*/  @P6 LEA R61, R61, UR49, 0x3 ;  /* 0x000000313d3d6c11 */ /* 0x000fe8000f8e18ff */
[----:B------:R-:W-:Y:S02]  /*8420*/  @P6 IADD3 R102, PT, PT, R61, 0xa0, RZ ;  /* 0x000000a03d666810 */ /* 0x000fe40007ffe0ff */
[----:B------:R-:W-:Y:S02]  /*8430*/  @P6 SHF.L.U32 R61, R83, 0x1f, RZ ;  /* 0x0000001f533d6819 */ /* 0x000fe400000006ff */
[----:B-1----:R-:W-:Y:S01]  /*8440*/  @P6 PRMT R102, R101, 0x654, R102 ;  /* 0x0000065465666816 */ /* 0x002fe20000000066 */
[C---:B--2---:R-:W-:Y:S01]  /*8450*/  FMUL R0, R38.reuse, R4 ;  /* 0x0000000426007220 */ /* 0x044fe20000400000 */
[C---:B------:R-:W-:Y:S01]  /*8460*/  FMUL R2, R38.reuse, R5 ;  /* 0x0000000526027220 */ /* 0x040fe20000400000 */
[C---:B------:R-:W-:Y:S01]  /*8470*/  FMUL R3, R38.reuse, R6 ;  /* 0x0000000626037220 */ /* 0x040fe20000400000 */
[C---:B------:R-:W-:Y:S01]  /*8480*/  FMUL R7, R38.reuse, R7 ;  /* 0x0000000726077220 */ /* 0x040fe20000400000 */
[----:B------:R-:W-:Y:S01]  /*8490*/  FFMA R0, R41, R40, R0 ;  /* 0x0000002829007223 */ /* 0x000fe20000000000 */
[----:B------:R-:W-:Y:S01]  /*84a0*/  SHF.L.U32 R40, R49, 0x10, RZ ;  /* 0x0000001031287819 */ /* 0x000fe200000006ff */
[----:B------:R-:W-:Y:S01]  /*84b0*/  FFMA R2, R41, R43, R2 ;  /* 0x0000002b29027223 */ /* 0x000fe20000000002 */
[----:B------:R-:W-:Y:S01]  /*84c0*/  SHF.L.U32 R43, R51, 0x10, RZ ;  /* 0x00000010332b7819 */ /* 0x000fe200000006ff */
[C---:B------:R-:W-:Y:S01]  /*84d0*/  FMUL R4, R38.reuse, R8 ;  /* 0x0000000826047220 */ /* 0x040fe20000400000 */
[----:B------:R-:W-:Y:S01]  /*84e0*/  FMUL R5, R38, R9 ;  /* 0x0000000926057220 */ /* 0x000fe20000400000 */
[C---:B------:R-:W-:Y:S01]  /*84f0*/  FFMA R3, R41.reuse, R40, R3 ;  /* 0x0000002829037223 */ /* 0x040fe20000000003 */
[----:B------:R-:W-:Y:S01]  /*8500*/  SHF.L.U32 R40, R50, 0x10, RZ ;  /* 0x0000001032287819 */ /* 0x000fe200000006ff */
[----:B------:R-:W-:Y:S01]  /*8510*/  FFMA R7, R41, R42, R7 ;  /* 0x0000002a29077223 */ /* 0x000fe20000000007 */
[----:B------:R-:W-:Y:S01]  /*8520*/  LOP3.LUT R42, R51, 0xffff0000, RZ, 0xc0, !PT ;  /* 0xffff0000332a7812 */ /* 0x000fe200078ec0ff */
[----:B------:R-:W-:Y:S01]  /*8530*/  FMUL R6, R38, R10 ;  /* 0x0000000a26067220 */ /* 0x000fe20000400000 */
[----:B------:R-:W-:Y:S01]  /*8540*/  F2FP.BF16.F32.PACK_AB R52, R2, R0 ;  /* 0x000000000234723e */ /* 0x000fe200000010ff */
        /* <DEDUP_REMOVED lines=18> */
[C---:B------:R-:W-:Y:S01]  /*8670*/  LOP3.LUT R42, R58.reuse, 0xffff0000, RZ, 0xc0, !PT ;  /* 0xffff00003a2a7812 */ /* 0x040fe200078ec0ff */
[----:B------:R-:W-:Y:S01]  /*8680*/  FFMA R10, R41, R43, R10 ;  /* 0x0000002b290a7223 */ /* 0x000fe2000000000a */
[----:B------:R-:W-:Y:S01]  /*8690*/  SHF.L.U32 R43, R58, 0x10, RZ ;  /* 0x000000103a2b7819 */ /* 0x000fe200000006ff */
[C---:B------:R-:W-:Y:S01]  /*86a0*/  FMUL R15, R38.reuse, R15 ;  /* 0x0000000f260f7220 */ /* 0x040fe20000400000 */
[----:B------:R-:W-:Y:S01]  /*86b0*/  F2FP.BF16.F32.PACK_AB R68, R9, R8 ;  /* 0x000000080944723e */ /* 0x000fe200000010ff */
[C---:B------:R-:W-:Y:S01]  /*86c0*/  FMUL R12, R38.reuse, R16 ;  /* 0x00000010260c7220 */ /* 0x040fe20000400000 */
[----:B------:R-:W-:Y:S01]  /*86d0*/  FMUL R13, R38, R17 ;  /* 0x00000011260d7220 */ /* 0x000fe20000400000 */
[----:B------:R-:W-:Y:S01]  /*86e0*/  FFMA R15, R41, R40, R15 ;  /* 0x00000028290f7223 */ /* 0x000fe2000000000f */
[----:B------:R-:W-:Y:S01]  /*86f0*/  LOP3.LUT R40, R59, 0xffff0000, RZ, 0xc0, !PT ;  /* 0xffff00003b287812 */ /* 0x000fe200078ec0ff */
[----:B------:R-:W-:Y:S01]  /*8700*/  FFMA R12, R41, R43, R12 ;  /* 0x0000002b290c7223 */ /* 0x000fe2000000000c */
[----:B------:R-:W-:Y:S01]  /*8710*/  SHF.L.U32 R43, R64, 0x10, RZ ;  /* 0x00000010402b7819 */ /* 0x000fe200000006ff */
[----:B------:R-:W-:Y:S01]  /*8720*/  FMUL R14, R38, R18 ;  /* 0x00000012260e7220 */ /* 0x000fe20000400000 */
[----:B------:R-:W-:Y:S01]  /*8730*/  F2FP.BF16.F32.PACK_AB R69, R15, R10 ;  /* 0x0000000a0f45723e */ /* 0x000fe200000010ff */
[----:B------:R1:W-:Y:S01]  /*8740*/  STS.128 [R84+0x2000], R52 ;  /* 0x0020003454007388 */ /* 0x0003e20000000c00 */
[----:B------:R-:W-:Y:S01]  /*8750*/  FFMA R13, R41, R42, R13 ;  /* 0x0000002a290d7223 */ /* 0x000fe2000000000d */
[----:B------:R-:W-:Y:S01]  /*8760*/  LOP3.LUT R42, R64, 0xffff0000, RZ, 0xc0, !PT ;  /* 0xffff0000402a7812 */ /* 0x000fe200078ec0ff */
[C---:B------:R-:W-:Y:S01]  /*8770*/  FMUL R19, R38.reuse, R19 ;  /* 0x0000001326137220 */ /* 0x040fe20000400000 */
[C---:B------:R-:W-:Y:S01]  /*8780*/  FMUL R16, R38.reuse, R20 ;  /* 0x0000001426107220 */ /* 0x040fe20000400000 */
[C---:B------:R-:W-:Y:S01]  /*8790*/  FMUL R17, R38.reuse, R21 ;  /* 0x0000001526117220 */ /* 0x040fe20000400000 */
[----:B------:R-:W-:Y:S01]  /*87a0*/  F2FP.BF16.F32.PACK_AB R70, R13, R12 ;  /* 0x0000000c0d46723e */ /* 0x000fe200000010ff */
[----:B------:R-:W-:Y:S01]  /*87b0*/  FFMA R14, R41, R45, R14 ;  /* 0x0000002d290e7223 */ /* 0x000fe2000000000e */
[----:B------:R-:W-:Y:S01]  /*87c0*/  SHF.L.U32 R45, R65, 0x10, RZ ;  /* 0x00000010412d7819 */ /* 0x000fe200000006ff */
[----:B------:R-:W-:Y:S01]  /*87d0*/  FFMA R19, R41, R40, R19 ;  /* 0x0000002829137223 */ /* 0x000fe20000000013 */
[----:B------:R-:W-:Y:S01]  /*87e0*/  LOP3.LUT R40, R65, 0xffff0000, RZ, 0xc0, !PT ;  /* 0xffff000041287812 */ /* 0x000fe200078ec0ff */
[----:B------:R-:W-:Y:S01]  /*87f0*/  FFMA R16, R41, R43, R16 ;  /* 0x0000002b29107223 */ /* 0x000fe20000000010 */
[----:B------:R-:W-:Y:S01]  /*8800*/  SHF.L.U32 R43, R67, 0x10, RZ ;  /* 0x00000010432b7819 */ /* 0x000fe200000006ff */
[C---:B------:R-:W-:Y:S01]  /*8810*/  FMUL R18, R38.reuse, R22 ;  /* 0x0000001626127220 */ /* 0x040fe20000400000 */
[----:B------:R-:W-:Y:S01]  /*8820*/  F2FP.BF16.F32.PACK_AB R71, R19, R14 ;  /* 0x0000000e1347723e */ /* 0x000fe200000010ff */
[C---:B------:R-:W-:Y:S01]  /*8830*/  FFMA R17, R41.reuse, R42, R17 ;  /* 0x0000002a29117223 */ /* 0x040fe20000000011 */
[----:B------:R-:W-:Y:S01]  /*8840*/  FMUL R23, R38, R23 ;  /* 0x0000001726177220 */ /* 0x000fe20000400000 */
[----:B------:R-:W-:Y:S01]  /*8850*/  SHF.L.U32 R42, R66, 0x10, RZ ;  /* 0x00000010422a7819 */ /* 0x000fe200000006ff */
[----:B------:R-:W-:Y:S01]  /*8860*/  FMUL R20, R38, R24 ;  /* 0x0000001826147220 */ /* 0x000fe20000400000 */
[----:B------:R2:W-:Y:S01]  /*8870*/  STS.128 [R96+0x2010], R68 ;  /* 0x0020104460007388 */ /* 0x0005e20000000c00 */
[----:B------:R-:W-:Y:S01]  /*8880*/  FFMA R18, R41, R45, R18 ;  /* 0x0000002d29127223 */ /* 0x000fe20000000012 */
[----:B------:R-:W-:Y:S01]  /*8890*/  SHF.L.U32 R45, R75, 0x10, RZ ;  /* 0x000000104b2d7819 */ /* 0x000fe200000006ff */
[C---:B------:R-:W-:Y:S01]  /*88a0*/  FFMA R23, R41.reuse, R40, R23 ;  /* 0x0000002829177223 */ /* 0x040fe20000000017 */
[----:B------:R-:W-:Y:S01]  /*88b0*/  LOP3.LUT R40, R66, 0xffff0000, RZ, 0xc0, !PT ;  /* 0xffff000042287812 */ /* 0x000fe200078ec0ff */
[----:B------:R-:W-:Y:S01]  /*88c0*/  FFMA R20, R41, R42, R20 ;  /* 0x0000002a29147223 */ /* 0x000fe20000000014 */
[----:B------:R-:W-:Y:S01]  /*88d0*/  LOP3.LUT R42, R67, 0xffff0000, RZ, 0xc0, !PT ;  /* 0xffff0000432a7812 */ /* 0x000fe200078ec0ff */
[C---:B------:R-:W-:Y:S01]  /*88e0*/  FMUL R21, R38.reuse, R25 ;  /* 0x0000001926157220 */ /* 0x040fe20000400000 */
[C---:B------:R-:W-:Y:S01]  /*88f0*/  FMUL R22, R38.reuse, R26 ;  /* 0x0000001a26167220 */ /* 0x040fe20000400000 */
[C---:B------:R-:W-:Y:S01]  /*8900*/  FMUL R27, R38.reuse, R27 ;  /* 0x0000001b261b7220 */ /* 0x040fe20000400000 */
[----:B------:R-:W-:Y:S01]  /*8910*/  FMUL R24, R38, R28 ;  /* 0x0000001c26187220 */ /* 0x000fe20000400000 */
[C---:B------:R-:W-:Y:S01]  /*8920*/  FFMA R21, R41.reuse, R40, R21 ;  /* 0x0000002829157223 */ /* 0x040fe20000000015 */
[C---:B------:R-:W-:Y:S01]  /*8930*/  FFMA R22, R41.reuse, R43, R22 ;  /* 0x0000002b29167223 */ /* 0x040fe20000000016 */
[----:B------:R-:W-:Y:S01]  /*8940*/  FFMA R27, R41, R42, R27 ;  /* 0x0000002a291b7223 */ /* 0x000fe2000000001b */
[----:B------:R-:W-:Y:S01]  /*8950*/  SHF.L.U32 R40, R72, 0x10, RZ ;  /* 0x0000001048287819 */ /* 0x000fe200000006ff */
[----:B------:R-:W-:Y:S01]  /*8960*/  FMUL R25, R38, R29 ;  /* 0x0000001d26197220 */ /* 0x000fe20000400000 */
[----:B------:R-:W-:Y:S01]  /*8970*/  LOP3.LUT R42, R72, 0xffff0000, RZ, 0xc0, !PT ;  /* 0xffff0000482a7812 */ /* 0x000fe200078ec0ff */
[C---:B------:R-:W-:Y:S01]  /*8980*/  FMUL R26, R38.reuse, R30 ;  /* 0x0000001e261a7220 */ /* 0x040fe20000400000 */
[----:B------:R-:W-:Y:S01]  /*8990*/  SHF.L.U32 R43, R73, 0x10, RZ ;  /* 0x00000010492b7819 */ /* 0x000fe200000006ff */
[----:B------:R-:W-:Y:S01]  /*89a0*/  FFMA R24, R41, R40, R24 ;  /* 0x0000002829187223 */ /* 0x000fe20000000018 */
[----:B------:R-:W-:Y:S01]  /*89b0*/  LOP3.LUT R40, R73, 0xffff0000, RZ, 0xc0, !PT ;  /* 0xffff000049287812 */ /* 0x000fe200078ec0ff */
[C---:B------:R-:W-:Y:S01]  /*89c0*/  FFMA R25, R41.reuse, R42, R25 ;  /* 0x0000002a29197223 */ /* 0x040fe20000000019 */
[----:B------:R-:W-:Y:S01]  /*89d0*/  FMUL R31, R38, R31 ;  /* 0x0000001f261f7220 */ /* 0x000fe20000400000 */
[C---:B------:R-:W-:Y:S01]  /*89e0*/  FFMA R26, R41.reuse, R43, R26 ;  /* 0x0000002b291a7223 */ /* 0x040fe2000000001a */
[----:B------:R-:W-:Y:S01]  /*89f0*/  SHF.L.U32 R43, R74, 0x10, RZ ;  /* 0x000000104a2b7819 */ /* 0x000fe200000006ff */
[----:B------:R-:W-:Y:S01]  /*8a00*/  FMUL R28, R38, R32 ;  /* 0x00000020261c7220 */ /* 0x000fe20000400000 */
[----:B------:R-:W-:Y:S01]  /*8a10*/  LOP3.LUT R42, R74, 0xffff0000, RZ, 0xc0, !PT ;  /* 0xffff00004a2a7812 */ /* 0x000fe200078ec0ff */
[C---:B------:R-:W-:Y:S01]  /*8a20*/  FMUL R29, R38.reuse, R33 ;  /* 0x00000021261d7220 */ /* 0x040fe20000400000 */
[C---:B------:R-:W-:Y:S01]  /*8a30*/  FMUL R30, R38.reuse, R34 ;  /* 0x00000022261e7220 */ /* 0x040fe20000400000 */
[----:B------:R-:W-:Y:S01]  /*8a40*/  FFMA R31, R41, R40, R31 ;  /* 0x00000028291f7223 */ /* 0x000fe2000000001f */
[----:B------:R-:W-:Y:S01]  /*8a50*/  FMUL R35, R38, R35 ;  /* 0x0000002326237220 */ /* 0x000fe20000400000 */
[----:B-1----:R-:W-:Y:S01]  /*8a60*/  F2FP.BF16.F32.PACK_AB R52, R17, R16 ;  /* 0x000000101134723e */ /* 0x002fe200000010ff */
[----:B------:R-:W-:Y:S01]  /*8a70*/  FFMA R28, R41, R43, R28 ;  /* 0x0000002b291c7223 */ /* 0x000fe2000000001c */
[----:B------:R-:W-:Y:S01]  /*8a80*/  F2FP.BF16.F32.PACK_AB R53, R23, R18 ;  /* 0x000000121735723e */ /* 0x000fe200000010ff */
[----:B------:R-:W-:Y:S01]  /*8a90*/  FFMA R29, R41, R42, R29 ;  /* 0x0000002a291d7223 */ /* 0x000fe2000000001d */
[----:B------:R-:W-:Y:S01]  /*8aa0*/  F2FP.BF16.F32.PACK_AB R54, R21, R20 ;  /* 0x000000141536723e */ /* 0x000fe200000010ff */
[----:B------:R-:W-:Y:S01]  /*8ab0*/  FFMA R30, R41, R45, R30 ;  /* 0x0000002d291e7223 */ /* 0x000fe2000000001e */
[----:B------:R-:W-:Y:S01]  /*8ac0*/  F2FP.BF16.F32.PACK_AB R55, R27, R22 ;  /* 0x000000161b37723e */ /* 0x000fe200000010ff */
[----:B------:R-:W-:Y:S01]  /*8ad0*/  FFMA R35, R41, R44, R35 ;  /* 0x0000002c29237223 */ /* 0x000fe20000000023 */
[----:B------:R-:W-:Y:S02]  /*8ae0*/  F2FP.BF16.F32.PACK_AB R104, R25, R24 ;  /* 0x000000181968723e */ /* 0x000fe400000010ff */
[----:B------:R-:W-:Y:S01]  /*8af0*/  F2FP.BF16.F32.PACK_AB R105, R31, R26 ;  /* 0x0000001a1f69723e */ /* 0x000fe200000010ff */
[----:B------:R2:W-:Y:S01]  /*8b00*/  STS.128 [R94+0x2020], R52 ;  /* 0x002020345e007388 */ /* 0x0005e20000000c00 */
        /* <DEDUP_REMOVED lines=8> */
[----:B-1----:R-:W1:Y:S02]  /*8b90*/  FENCE.VIEW.ASYNC.S ;  /* 0x00000000000073c6 */ /* 0x002e640000000000 */
[----:B-1----:R-:W-:Y:S06]  /*8ba0*/  BAR.SYNC.DEFER_BLOCKING 0x1, 0x80 ;  /* 0x0042000000007b1d */ /* 0x002fec0000010000 */
[----:B------:R-:W-:Y:S05]  /*8bb0*/  @P0 BRA `(.L_x_123) ;  /* 0x0000000000200947 */ /* 0x000fea0003800000 */
[----:B------:R-:W1:Y:S01]  /*8bc0*/  LDCU.64 UR6, c[0x0][0x348] ;  /* 0x00006900ff0677ac */ /* 0x000e620008000a00 */
[----:B------:R-:W-:Y:S02]  /*8bd0*/  UIADD3 UR40, UPT, UPT, UR49, 0x2200, URZ ;  /* 0x0000220031287890 */ /* 0x000fe4000fffe0ff */
[----:B------:R-:W-:Y:S02]  /*8be0*/  UIADD3 UR41, UPT, UPT, UR52, 0x20, URZ ;  /* 0x0000002034297890 */ /* 0x000fe4000fffe0ff */
[----:B-1----:R-:W-:Y:S04]  /*8bf0*/  UIADD3 UR4, UP0, UPT, UR6, 0x680, URZ ;  /* 0x0000068006047890 */ /* 0x002fe8000ff1e0ff */
[----:B------:R-:W-:Y:S09]  /*8c00*/  UIADD3.X UR5, UPT, UPT, URZ, UR7, URZ, UP0, !UPT ;  /* 0x00000007ff057290 */ /* 0x000ff200087fe4ff */
[----:B------:R1:W-:Y:S01]  /*8c10*/  UTMASTG.4D [UR40], [UR4] ;  /* 0x00000028040073b5 */ /* 0x0003e20008018000 */
[----:B------:R0:W-:Y:S01]  /*8c20*/  UTMACMDFLUSH ;  /* 0x00000000000079b7 */ /* 0x0001e20000000000 */
[----:B-1----:R-:W-:Y:S04]  /*8c30*/  DEPBAR.LE SB0, 0x1 ;  /* 0x000080400000791a */ /* 0x002fe80000000000 */
.L_x_123:
[----:B------:R-:W-:Y:S05]  /*8c40*/  BSYNC.RECONVERGENT B0 ;  /* 0x0000000000007941 */ /* 0x000fea0003800200 */
.L_x_122:
[----:B------:R-:W-:Y:S01]  /*8c50*/  BAR.SYNC.DEFER_BLOCKING 0x1, 0x80 ;  /* 0x0042000000007b1d */ /* 0x000fe20000010000 */
[----:B------:R-:W-:Y:S04]  /*8c60*/  UIADD3 UR4, UPT, UPT, UR51, 0x1, URZ ;  /* 0x0000000133047890 */ /* 0x000fe8000fffe0ff */
[----:B------:R-:W-:Y:S04]  /*8c70*/  UISETP.NE.AND UP0, UPT, UR4, 0x4, UPT ;  /* 0x000000040400788c */ /* 0x000fe8000bf05270 */
[----:B------:R-:W-:Y:S01]  /*8c80*/  USEL UR50, UR4, URZ, UP0 ;  /* 0x000000ff04327287 */ /* 0x000fe20008000000 */
[----:B------:R1:W-:Y:S01]  /*8c90*/  @P6 SYNCS.ARRIVE.TRANS64.RED.A1T0 RZ, [R102+URZ], RZ ;  /* 0x000000ff66ff69a7 */ /* 0x0003e200081004ff */
[----:B------:R-:W-:Y:S01]  /*8ca0*/  BSSY B1, `(.L_x_124) ;  /* 0x0000017000017945 */ /* 0x000fe20003800000 */
[----:B------:R-:W4:Y:S02]  /*8cb0*/  @P6 SYNCS.PHASECHK.TRANS64.TRYWAIT P0, [R62+URZ+0x80], R61 ;  /* 0x0000803d3e0065a7 */ /* 0x000f2400080011ff */
[----:B----4-:R-:W-:Y:S01]  /*8cc0*/  @P6 SEL R46, RZ, 0x1, !P0 ;  /* 0x00000001ff2e6807 */ /* 0x010fe20004000000 */
[----:B-1----:R-:W-:Y:S06]  /*8cd0*/  @!P6 BRA `(.L_x_125) ;  /* 0x00000000004ce947 */ /* 0x002fec0003800000 */
        /* <DEDUP_REMOVED lines=9> */
[----:B------:R-:W-:Y:S04]  /*8d70*/  SHF.L.U32 R5, R83, 0x1f, RZ ;  /* 0x0000001f53057819 */ /* 0x000fe800000006ff */
[----:B------:R-:W1:Y:S02]  /*8d80*/  SYNCS.PHASECHK.TRANS64.TRYWAIT P0, [R62+URZ+0x80], R5 ;  /* 0x000080053e0075a7 */ /* 0x000e6400080011ff */
[----:B-1----:R-:W-:Y:S05]  /*8d90*/  @!P0 BRA `(.L_x_128) ;  /* 0x0000002400ac8947 */ /* 0x002fea0003800000 */
.L_x_127:
[----:B------:R-:W-:Y:S05]  /*8da0*/  BSYNC B0 ;  /* 0x0000000000007941 */ /* 0x000fea0003800000 */
.L_x_126:
[----:B------:R-:W-:Y:S02]  /*8db0*/  ISETP.NE.AND P0, PT, R60, RZ, PT ;  /* 0x000000ff3c00720c */ /* 0x000fe40003f05270 */
[----:B------:R-:W-:Y:S11]  /*8dc0*/  IADD3 R47, PT, PT, R47, 0x1, RZ ;  /* 0x000000012f2f7810 */ /* 0x000ff60007ffe0ff */
[----:B------:R4:W1:Y:S04]  /*8dd0*/  @P0 LDS.128 R48, [R4] ;  /* 0x0000000004300984 */ /* 0x0008680000000c00 */
[----:B------:R4:W1:Y:S04]  /*8de0*/  @P0 LDS.128 R56, [R3+0x10] ;  /* 0x0000100003380984 */ /* 0x0008680000000c00 */
[----:B------:R4:W1:Y:S04]  /*8df0*/  @P0 LDS.128 R64, [R2+0x20] ;  /* 0x0000200002400984 */ /* 0x0008680000000c00 */
[----:B------:R4:W1:Y:S02]  /*8e00*/  @P0 LDS.128 R72, [R0+0x30] ;  /* 0x0000300000480984 */ /* 0x0008640000000c00 */
.L_x_125:
[----:B------:R-:W-:Y:S05]  /*8e10*/  BSYNC B1 ;  /* 0x0000000000017941 */ /* 0x000fea0003800000 */
.L_x_124:
[----:B----4-:R-:W-:Y:S05]  /*8e20*/  VIADD R3, R39, 0x40 ;  /* 0x0000004027037836 */ /* 0x010fea0000000000 */
[----:B------:R-:W-:Y:S04]  /*8e30*/  SHF.R.U32.HI R3, RZ, 0x15, R3 ;  /* 0x00000015ff037819 */ /* 0x000fe80000011603 */
[----:B------:R-:W-:Y:S11]  /*8e40*/  LOP3.LUT P0, RZ, R3, 0x3, R88, 0x48, !PT ;  /* 0x0000000303ff7812 */ /* 0x000ff60007804858 */
[----:B------:R-:W-:Y:S02]  /*8e50*/  @!UPT UIADD3 URZ, UPT, UPT, URZ, URZ, URZ ;  /* 0x000000fffffff290 */ /* 0x000fe4000fffe0ff */
[----:B------:R-:W-:Y:S05]  /*8e60*/  @!P0 BRA `(.L_x_129) ;  /* 0x0000000000408947 */ /* 0x000fea0003800000 */
[----:B------:R-:W1:Y:S01]  /*8e70*/  LDCU.64 UR8, c[0x4][0x70] ;  /* 0x01000e00ff0877ac */ /* 0x000e620008000a00 */
[----:B------:R-:W-:Y:S01]  /*8e80*/  MOV R3, 0x0 ;  /* 0x0000000000037802 */ /* 0x000fe20000000f00 */
[----:B------:R-:W-:Y:S02]  /*8e90*/  HFMA2 R12, -RZ, RZ, 0, 5.9604644775390625e-08 ;  /* 0x00000001ff0c7431 */ /* 0x000fe400000001ff */
[----:B------:R-:W-:Y:S02]  /*8ea0*/  IMAD.MOV.U32 R8, RZ, RZ, 0x192 ;  /* 0x00000192ff087424 */ /* 0x000fe400078e00ff */
[----:B------:R-:W-:Y:S01]  /*8eb0*/  IMAD.MOV.U32 R13, RZ, RZ, RZ ;  /* 0x000000ffff0d7224 */ /* 0x000fe200078e00ff */
[----:B------:R-:W4:Y:S01]  /*8ec0*/  LDCU.64 UR6, c[0x4][0x78] ;  /* 0x01000f00ff0677ac */ /* 0x000f220008000a00 */
[----:B------:R-:W2:Y:S01]  /*8ed0*/  LDC.64 R2, c[0x4][R3] ;  /* 0x0100000003027b82 */ /* 0x000ea20000000a00 */
[----:B------:R-:W5:Y:S01]  /*8ee0*/  LDCU.64 UR4, c[0x4][0x10] ;  /* 0x01000200ff0477ac */ /* 0x000f620008000a00 */
[----:B-1----:R-:W-:Y:S01]  /*8ef0*/  MOV R5, UR9 ;  /* 0x0000000900057c02 */ /* 0x002fe20008000f00 */
[----:B------:R-:W-:Y:S01]  /*8f00*/  IMAD.U32 R4, RZ, RZ, UR8 ;  /* 0x00000008ff047e24 */ /* 0x000fe2000f8e00ff */
[----:B----4-:R-:W-:Y:S01]  /*8f10*/  MOV R7, UR7 ;  /* 0x0000000700077c02 */ /* 0x010fe20008000f00 */
[----:B------:R-:W-:Y:S01]  /*8f20*/  IMAD.U32 R6, RZ, RZ, UR6 ;  /* 0x00000006ff067e24 */ /* 0x000fe2000f8e00ff */
[----:B-----5:R-:W-:Y:S01]  /*8f30*/  MOV R11, UR5 ;  /* 0x00000005000b7c02 */ /* 0x020fe20008000f00 */
[----:B------:R-:W-:Y:S02]  /*8f40*/  IMAD.U32 R10, RZ, RZ, UR4 ;  /* 0x00000004ff0a7e24 */ /* 0x000fe4000f8e00ff */
[----:B------:R-:W-:Y:S07]  /*8f50*/  LEPC R20, `(.L_x_129) ;  /* 0x000000001014794e */ /* 0x000fee0000000000 */
[----:B--23--:R-:W-:Y:S05]  /*8f60*/  CALL.ABS.NOINC R2 ;  /* 0x0000000002007343 */ /* 0x00cfea0003c00000 */
.L_x_129:
[C---:B-1----:R-:W-:Y:S01]  /*8f70*/  SHF.L.U32 R40, R48.reuse, 0x10, RZ ;  /* 0x0000001030287819 */ /* 0x042fe200000006ff */
[----:B------:R-:W-:Y:S05]  /*8f80*/  WARPSYNC.ALL ;  /* 0x0000000000007948 */ /* 0x000fea0003800000 */
[----:B------:R-:W-:Y:S01]  /*8f90*/  R2UR UR4, R39 ;  /* 0x00000000270472ca */ /* 0x000fe200000e0000 */
[----:B------:R-:W-:Y:S01]  /*8fa0*/  BSSY.RECONVERGENT B0, `(.L_x_130) ;  /* 0x000008d000007945 */ /* 0x000fe20003800200 */
[----:B------:R-:W-:Y:S02]  /*8fb0*/  LOP3.LUT R43, R48, 0xffff0000, RZ, 0xc0, !PT ;  /* 0xffff0000302b7812 */ /* 0x000fe400078ec0ff */
[----:B------:R-:W-:Y:S02]  /*8fc0*/  SHF.L.U32 R42, R49, 0x10, RZ ;  /* 0x00000010312a7819 */ /* 0x000fe400000006ff */
[C---:B------:R-:W-:Y:S02]  /*8fd0*/  SHF.L.U32 R45, R51.reuse, 0x10, RZ ;  /* 0x00000010332d7819 */ /* 0x040fe400000006ff */
[----:B------:R-:W-:Y:S02]  /*8fe0*/  LOP3.LUT R44, R51, 0xffff0000, RZ, 0xc0, !PT ;  /* 0xffff0000332c7812 */ /* 0x000fe400078ec0ff */
[----:B------:R-:W-:Y:S02]  /*8ff0*/  ISETP.NE.AND P6, PT, R98, RZ, PT ;  /* 0x000000ff6200720c */ /* 0x000fe40003fc5270 */
[----:B------:R-:W-:Y:S01]  /*9000*/  ISETP.NE.AND P0, PT, R86, RZ, PT ;  /* 0x000000ff5600720c */ /* 0x000fe20003f05270 */
[----:B------:R-:W1:Y:S01]  /*9010*/  LDTM.x32 R4, tmem[UR4+0x40] ;  /* 0x00004004000479ee */ /* 0x000e6200082c0000 */
[----:B------:R-:W-:Y:S09]  /*9020*/  MOV R61, UR50 ;  /* 0x00000032003d7c02 */ /* 0x000ff20008000f00 */
[----:B------:R-:W-:Y:S02]  /*9030*/  @P6 LEA R61, R61, UR49, 0x3 ;  /* 0x000000313d3d6c11 */ /* 0x000fe4000f8e18ff */
[----:B------:R-:W-:Y:S02]  /*9040*/  @P6 SHF.L.U32 R102, R83, 0x1f, RZ ;  /* 0x0000001f53666819 */ /* 0x000fe400000006ff */
[----:B------:R-:W-:Y:S02]  /*9050*/  @P6 IADD3 R62, PT, PT, R61, 0xa0, RZ ;  /* 0x000000a03d3e6810 */ /* 0x000fe40007ffe0ff */
[----:B------:R-:W-:Y:S02]  /*9060*/  LEA R61, R47, UR49, 0x3 ;  /* 0x000000312f3d7c11 */ /* 0x000fe4000f8e18ff */
[----:B------:R-:W-:Y:S01]  /*9070*/  @P6 PRMT R62, R101, 0x654, R62 ;  /* 0x00000654653e6816 */ /* 0x000fe2000000003e */
[C---:B-1----:R-:W-:Y:S01]  /*9080*/  FMUL R0, R38.reuse, R4 ;  /* 0x0000000426007220 */ /* 0x042fe20000400000 */
[C---:B------:R-:W-:Y:S01]  /*9090*/  FMUL R2, R38.reuse, R5 ;  /* 0x0000000526027220 */ /* 0x040fe20000400000 */
[C---:B------:R-:W-:Y:S01]  /*90a0*/  FMUL R3, R38.reuse, R6 ;  /* 0x0000000626037220 */ /* 0x040fe20000400000 */
[----:B------:R-:W-:Y:S01]  /*90b0*/  FMUL R7, R38, R7 ;  /* 0x0000000726077220 */ /* 0x000fe20000400000 */
[----:B------:R-:W-:Y:S01]  /*90c0*/  FFMA R0, R41, R40, R0 ;  /* 0x0000002829007223 */ /* 0x000fe20000000000 */
[----:B------:R-:W-:Y:S01]  /*90d0*/  LOP3.LUT R40, R49, 0xffff0000, RZ, 0xc0, !PT ;  /* 0xffff000031287812 */ /* 0x000fe200078ec0ff */
[C---:B------:R-:W-:Y:S01]  /*90e0*/  FFMA R2, R41.reuse, R43, R2 ;  /* 0x0000002b29027223 */ /* 0x040fe20000000002 */
[C---:B------:R-:W-:Y:S01]  /*90f0*/  SHF.L.U32 R43, R50.reuse, 0x10, RZ ;  /* 0x00000010322b7819 */ /* 0x040fe200000006ff */
[C---:B------:R-:W-:Y:S01]  /*9100*/  FFMA R3, R41.reuse, R42, R3 ;  /* 0x0000002a29037223 */ /* 0x040fe20000000003 */
[----:B------:R-:W-:Y:S01]  /*9110*/  LOP3.LUT R42, R50, 0xffff0000, RZ, 0xc0, !PT ;  /* 0xffff0000322a7812 */ /* 0x000fe200078ec0ff */
[----:B------:R-:W-:Y:S01]  /*9120*/  FMUL R4, R38, R8 ;  /* 0x0000000826047220 */ /* 0x000fe20000400000 */
[----:B--2---:R-:W-:Y:S01]  /*9130*/  F2FP.BF16.F32.PACK_AB R68, R2, R0 ;  /* 0x000000000244723e */ /* 0x004fe200000010ff */
[----:B------:R-:W-:Y:S01]  /*9140*/  FMUL R5, R38, R9 ;  /* 0x0000000926057220 */ /* 0x000fe20000400000 */
[C---:B------:R-:W-:Y:S01]  /*9150*/  FFMA R7, R41.reuse, R40, R7 ;  /* 0x0000002829077223 */ /* 0x040fe20000000007 */
[----:B------:R-:W-:Y:S01]  /*9160*/  SHF.L.U32 R40, R56, 0x10, RZ ;  /* 0x0000001038287819 */ /* 0x000fe200000006ff */
[C---:B------:R-:W-:Y:S01]  /*9170*/  FMUL R6, R38.reuse, R10 ;  /* 0x0000000a26067220 */ /* 0x040fe20000400000 */
[C---:B------:R-:W-:Y:S01]  /*9180*/  FMUL R11, R38.reuse, R11 ;  /* 0x0000000b260b7220 */ /* 0x040fe20000400000 */
[----:B------:R-:W-:Y:S01]  /*9190*/  FFMA R4, R41, R43, R4 ;  /* 0x0000002b29047223 */ /* 0x000fe20000000004 */
[----:B------:R-:W-:Y:S01]  /*91a0*/  SHF.L.U32 R43, R57, 0x10, RZ ;  /* 0x00000010392b7819 */ /* 0x000fe200000006ff */
[----:B------:R-:W-:Y:S01]  /*91b0*/  FMUL R8, R38, R12 ;  /* 0x0000000c26087220 */ /* 0x000fe20000400000 */
[----:B------:R-:W-:Y:S01]  /*91c0*/  F2FP.BF16.F32.PACK_AB R69, R7, R3 ;  /* 0x000000030745723e */ /* 0x000fe200000010ff */
[C---:B------:R-:W-:Y:S01]  /*91d0*/  FFMA R5, R41.reuse, R42, R5 ;  /* 0x0000002a29057223 */ /* 0x040fe20000000005 */
[----:B------:R-:W-:Y:S01]  /*91e0*/  LOP3.LUT R42, R56, 0xffff0000, RZ, 0xc0, !PT ;  /* 0xffff0000382a7812 */ /* 0x000fe200078ec0ff */
[----:B------:R-:W-:Y:S01]  /*91f0*/  FFMA R6, R41, R45, R6 ;  /* 0x0000002d29067223 */ /* 0x000fe20000000006 */
[----:B------:R-:W-:Y:S01]  /*9200*/  SHF.L.U32 R45, R65, 0x10, RZ ;  /* 0x00000010412d7819 */ /* 0x000fe200000006ff */
[----:B------:R-:W-:Y:S01]  /*9210*/  FFMA R11, R41, R44, R11 ;  /* 0x0000002c290b7223 */ /* 0x000fe2000000000b */
[----:B------:R-:W-:Y:S01]  /*9220*/  F2FP.BF16.F32.PACK_AB R70, R5, R4 ;  /* 0x000000040546723e */ /* 0x000fe200000010ff */
[----:B------:R-:W-:Y:S01]  /*9230*/  FFMA R8, R41, R40, R8 ;  /* 0x0000002829087223 */ /* 0x000fe20000000008 */
[----:B------:R-:W-:Y:S01]  /*9240*/  LOP3.LUT R40, R57, 0xffff0000, RZ, 0xc0, !PT ;  /* 0xffff000039287812 */ /* 0x000fe200078ec0ff */
[C---:B------:R-:W-:Y:S01]  /*9250*/  FMUL R9, R38.reuse, R13 ;  /* 0x0000000d26097220 */ /* 0x040fe20000400000 */
[----:B------:R-:W-:Y:S01]  /*9260*/  F2FP.BF16.F32.PACK_AB R71, R11, R6 ;  /* 0x000000060b47723e */ /* 0x000fe200000010ff */
[C---:B------:R-:W-:Y:S01]  /*9270*/  FMUL R10, R38.reuse, R14 ;  /* 0x0000000e260a7220 */ /* 0x040fe20000400000 */
[----:B------:R-:W-:Y:S01]  /*9280*/  LOP3.LUT R44, R75, 0xffff0000, RZ, 0xc0, !PT ;  /* 0xffff00004b2c7812 */ /* 0x000fe200078ec0ff */
[----:B------:R-:W-:Y:S01]  /*9290*/  FMUL R15, R38, R15 ;  /* 0x0000000f260f7220 */ /* 0x000fe20000400000 */
        /* <DEDUP_REMOVED lines=8> */
[----:B------:R-:W-:Y:S01]  /*9320*/  FMUL R13, R38, R17 ;  /* 0x00000011260d7220 */ /* 0x000fe20000400000 */
[----:B------:R-:W-:Y:S01]  /*9330*/  F2FP.BF16.F32.PACK_AB R53, R15, R10 ;  /* 0x0000000a0f35723e */ /* 0x000fe200000010ff */
[C---:B------:R-:W-:Y:S01]  /*9340*/  FFMA R12, R41.reuse, R42, R12 ;  /* 0x0000002a290c7223 */ /* 0x040fe2000000000c */
[----:B------:R-:W-:Y:S01]  /*9350*/  LOP3.LUT R42, R64, 0xffff0000, RZ, 0xc0, !PT ;  /* 0xffff0000402a7812 */ /* 0x000fe200078ec0ff */
[C---:B------:R-:W-:Y:S01]  /*9360*/  FMUL R14, R38.reuse, R18 ;  /* 0x00000012260e7220 */ /* 0x040fe20000400000 */
[----:B------:R-:W-:Y:S01]  /*9370*/  FFMA R13, R41, R40, R13 ;  /* 0x00000028290d7223 */ /* 0x000fe2000000000d */
[----:B------:R-:W-:Y:S01]  /*9380*/  LOP3.LUT R40, R59, 0xffff0000, RZ, 0xc0, !PT ;  /* 0xffff00003b287812 */ /* 0x000fe200078ec0ff */
[----:B------:R1:W-:Y:S01]  /*9390*/  STS.128 [R84+0x4000], R68 ;  /* 0x0040004454007388 */ /* 0x0003e20000000c00 */
        /* <DEDUP_REMOVED lines=13> */
[C---:B------:R-:W-:Y:S01]  /*9470*/  FFMA R17, R41.reuse, R42, R17 ;  /* 0x0000002a29117223 */ /* 0x040fe20000000011 */
[----:B------:R-:W-:Y:S01]  /*9480*/  FFMA R18, R41, R45, R18 ;  /* 0x0000002d29127223 */ /* 0x000fe20000000012 */
[----:B------:R2:W-:Y:S01]  /*9490*/  STS.128 [R96+0x4010], R52 ;  /* 0x0040103460007388 */ /* 0x0005e20000000c00 */
[----:B------:R-:W-:Y:S01]  /*94a0*/  SHF.L.U32 R45, R67, 0x10, RZ ;  /* 0x00000010432d7819 */ /* 0x000fe200000006ff */
[----:B------:R-:W-:Y:S01]  /*94b0*/  FFMA R23, R41, R40, R23 ;  /* 0x0000002829177223 */ /* 0x000fe20000000017 */
[----:B------:R-:W-:Y:S01]  /*94c0*/  LOP3.LUT R40, R66, 0xffff0000, RZ, 0xc0, !PT ;  /* 0xffff000042287812 */ /* 0x000fe200078ec0ff */
[C---:B------:R-:W-:Y:S01]  /*94d0*/  FMUL R20, R38.reuse, R24 ;  /* 0x0000001826147220 */ /* 0x040fe20000400000 */
[----:B------:R-:W-:Y:S01]  /*94e0*/  LOP3.LUT R42, R67, 0xffff0000, RZ, 0xc0, !PT ;  /* 0xffff0000432a7812 */ /* 0x000fe200078ec0ff */
[C---:B------:R-:W-:Y:S01]  /*94f0*/  FMUL R21, R38.reuse, R25 ;  /* 0x0000001926157220 */ /* 0x040fe20000400000 */
[C---:B------:R-:W-:Y:S01]  /*9500*/  FMUL R22, R38.reuse, R26 ;  /* 0x0000001a26167220 */ /* 0x040fe20000400000 */
[----:B------:R-:W-:Y:S01]  /*9510*/  FMUL R27, R38, R27 ;  /* 0x0000001b261b7220 */ /* 0x000fe20000400000 */
[----:B------:R-:W-:Y:S01]  /*9520*/  FFMA R20, R41, R43, R20 ;  /* 0x0000002b29147223 */ /* 0x000fe20000000014 */
[----:B------:R-:W-:Y:S01]  /*9530*/  SHF.L.U32 R43, R73, 0x10, RZ ;  /* 0x00000010492b7819 */ /* 0x000fe200000006ff */
[C---:B------:R-:W-:Y:S01]  /*9540*/  FFMA R21, R41.reuse, R40, R21 ;  /* 0x0000002829157223 */ /* 0x040fe20000000015 */
[C---:B------:R-:W-:Y:S01]  /*9550*/  FFMA R22, R41.reuse, R45, R22 ;  /* 0x0000002d29167223 */ /* 0x040fe20000000016 */
[C---:B------:R-:W-:Y:S01]  /*9560*/  FFMA R27, R41.reuse, R42, R27 ;  /* 0x0000002a291b7223 */ /* 0x040fe2000000001b */
[----:B------:R-:W-:Y:S01]  /*9570*/  SHF.L.U32 R40, R72, 0x10, RZ ;  /* 0x0000001048287819 */ /* 0x000fe200000006ff */
[----:B------:R-:W-:Y:S01]  /*9580*/  FMUL R24, R38, R28 ;  /* 0x0000001c26187220 */ /* 0x000fe20000400000 */
[----:B------:R-:W-:Y:S01]  /*9590*/  LOP3.LUT R42, R72, 0xffff0000, RZ, 0xc0, !PT ;  /* 0xffff0000482a7812 */ /* 0x000fe200078ec0ff */
[C---:B------:R-:W-:Y:S01]  /*95a0*/  FMUL R25, R38.reuse, R29 ;  /* 0x0000001d26197220 */ /* 0x040fe20000400000 */
[C---:B------:R-:W-:Y:S01]  /*95b0*/  FMUL R26, R38.reuse, R30 ;  /* 0x0000001e261a7220 */ /* 0x040fe20000400000 */
[----:B------:R-:W-:Y:S01]  /*95c0*/  FFMA R24, R41, R40, R24 ;  /* 0x0000002829187223 */ /* 0x000fe20000000018 */
[----:B------:R-:W-:Y:S01]  /*95d0*/  LOP3.LUT R40, R73, 0xffff0000, RZ, 0xc0, !PT ;  /* 0xffff000049287812 */ /* 0x000fe200078ec0ff */
[C---:B------:R-:W-:Y:S01]  /*95e0*/  FFMA R25, R41.reuse, R42, R25 ;  /* 0x0000002a29197223 */ /* 0x040fe20000000019 */
[----:B------:R-:W-:Y:S01]  /*95f0*/  FFMA R26, R41, R43, R26 ;  /* 0x0000002b291a7223 */ /* 0x000fe2000000001a */
[----:B------:R-:W-:Y:S01]  /*9600*/  FMUL R31, R38, R31 ;  /* 0x0000001f261f7220 */ /* 0x000fe20000400000 */
[----:B------:R-:W-:Y:S01]  /*9610*/  SHF.L.U32 R43, R74, 0x10, RZ ;  /* 0x000000104a2b7819 */ /* 0x000fe200000006ff */
[----:B------:R-:W-:Y:S01]  /*9620*/  FMUL R28, R38, R32 ;  /* 0x00000020261c7220 */ /* 0x000fe20000400000 */
[----:B------:R-:W-:Y:S01]  /*9630*/  LOP3.LUT R42, R74, 0xffff0000, RZ, 0xc0, !PT ;  /* 0xffff00004a2a7812 */ /* 0x000fe200078ec0ff */
[C---:B------:R-:W-:Y:S01]  /*9640*/  FMUL R29, R38.reuse, R33 ;  /* 0x00000021261d7220 */ /* 0x040fe20000400000 */
[----:B------:R-:W-:Y:S01]  /*9650*/  SHF.L.U32 R45, R75, 0x10, RZ ;  /* 0x000000104b2d7819 */ /* 0x000fe200000006ff */
        /* <DEDUP_REMOVED lines=33> */
.L_x_131:
[----:B------:R-:W-:Y:S05]  /*9870*/  BSYNC.RECONVERGENT B0 ;  /* 0x0000000000007941 */ /* 0x000fea0003800200 */
.L_x_130:
        /* <DEDUP_REMOVED lines=21> */
.L_x_135:
[----:B------:R-:W-:Y:S05]  /*99d0*/  BSYNC B0 ;  /* 0x0000000000007941 */ /* 0x000fea0003800000 */
.L_x_134:
[----:B------:R-:W-:Y:S11]  /*99e0*/  ISETP.NE.AND P0, PT, R60, RZ, PT ;  /* 0x000000ff3c00720c */ /* 0x000ff60003f05270 */
[----:B------:R-:W-:Y:S02]  /*99f0*/  @!UPT UIADD3 URZ, UPT, UPT, URZ, URZ, URZ ;  /* 0x000000fffffff290 */ /* 0x000fe4000fffe0ff */
[----:B------:R4:W1:Y:S04]  /*9a00*/  @P0 LDS.128 R48, [R3] ;  /* 0x0000000003300984 */ /* 0x0008680000000c00 */
[----:B------:R4:W1:Y:S04]  /*9a10*/  @P0 LDS.128 R56, [R2+0x10] ;  /* 0x0000100002380984 */ /* 0x0008680000000c00 */
[----:B------:R4:W1:Y:S04]  /*9a20*/  @P0 LDS.128 R64, [R0+0x20] ;  /* 0x0000200000400984 */ /* 0x0008680000000c00 */
[----:B------:R4:W1:Y:S02]  /*9a30*/  @P0 LDS.128 R72, [R47+0x30] ;  /* 0x000030002f480984 */ /* 0x0008640000000c00 */
.L_x_133:
[----:B------:R-:W-:Y:S05]  /*9a40*/  BSYNC B1 ;  /* 0x0000000000017941 */ /* 0x000fea0003800000 */
.L_x_132:
[----:B----4-:R-:W-:Y:S05]  /*9a50*/  VIADD R3, R39, 0x60 ;  /* 0x0000006027037836 */ /* 0x010fea0000000000 */
[----:B------:R-:W-:Y:S04]  /*9a60*/  SHF.R.U32.HI R3, RZ, 0x15, R3 ;  /* 0x00000015ff037819 */ /* 0x000fe80000011603 */
[----:B------:R-:W-:Y:S11]  /*9a70*/  LOP3.LUT P0, RZ, R3, 0x3, R88, 0x48, !PT ;  /* 0x0000000303ff7812 */ /* 0x000ff60007804858 */
[----:B------:R-:W-:Y:S02]  /*9a80*/  @!UPT UIADD3 URZ, UPT, UPT, URZ, URZ, URZ ;  /* 0x000000fffffff290 */ /* 0x000fe4000fffe0ff */
[----:B------:R-:W-:Y:S05]  /*9a90*/  @!P0 BRA `(.L_x_137) ;  /* 0x0000000000408947 */ /* 0x000fea0003800000 */
[----:B------:R-:W4:Y:S01]  /*9aa0*/  LDCU.64 UR8, c[0x4][0x70] ;  /* 0x01000e00ff0877ac */ /* 0x000f220008000a00 */
[----:B------:R-:W-:Y:S01]  /*9ab0*/  MOV R3, 0x0 ;  /* 0x0000000000037802 */ /* 0x000fe20000000f00 */
[----:B------:R-:W-:Y:S02]  /*9ac0*/  HFMA2 R12, -RZ, RZ, 0, 5.9604644775390625e-08 ;  /* 0x00000001ff0c7431 */ /* 0x000fe400000001ff */
[----:B------:R-:W-:Y:S02]  /*9ad0*/  IMAD.MOV.U32 R8, RZ, RZ, 0x192 ;  /* 0x00000192ff087424 */ /* 0x000fe400078e00ff */
[----:B------:R-:W-:Y:S01]  /*9ae0*/  IMAD.MOV.U32 R13, RZ, RZ, RZ ;  /* 0x000000ffff0d7224 */ /* 0x000fe200078e00ff */
[----:B------:R-:W5:Y:S01]  /*9af0*/  LDCU.64 UR6, c[0x4][0x78] ;  /* 0x01000f00ff0677ac */ /* 0x000f620008000a00 */
[----:B------:R-:W2:Y:S01]  /*9b00*/  LDC.64 R2, c[0x4][R3] ;  /* 0x0100000003027b82 */ /* 0x000ea20000000a00 */
[----:B------:R-:W3:Y:S01]  /*9b10*/  LDCU.64 UR4, c[0x4][0x10] ;  /* 0x01000200ff0477ac */ /* 0x000ee20008000a00 */
[----:B----4-:R-:W-:Y:S01]  /*9b20*/  MOV R5, UR9 ;  /* 0x0000000900057c02 */ /* 0x010fe20008000f00 */
[----:B-1----:R-:W-:Y:S01]  /*9b30*/  IMAD.U32 R4, RZ, RZ, UR8 ;  /* 0x00000008ff047e24 */ /* 0x002fe2000f8e00ff */
[----:B-----5:R-:W-:Y:S01]  /*9b40*/  MOV R7, UR7 ;  /* 0x0000000700077c02 */ /* 0x020fe20008000f00 */
[----:B------:R-:W-:Y:S01]  /*9b50*/  IMAD.U32 R6, RZ, RZ, UR6 ;  /* 0x00000006ff067e24 */ /* 0x000fe2000f8e00ff */
[----:B---3--:R-:W-:Y:S01]  /*9b60*/  MOV R11, UR5 ;  /* 0x00000005000b7c02 */ /* 0x008fe20008000f00 */
[----:B------:R-:W-:Y:S02]  /*9b70*/  IMAD.U32 R10, RZ, RZ, UR4 ;  /* 0x00000004ff0a7e24 */ /* 0x000fe4000f8e00ff */
[----:B------:R-:W-:Y:S07]  /*9b80*/  LEPC R20, `(.L_x_137) ;  /* 0x000000001014794e */ /* 0x000fee0000000000 */
[----:B--2---:R-:W-:Y:S05]  /*9b90*/  CALL.ABS.NOINC R2 ;  /* 0x0000000002007343 */ /* 0x004fea0003c00000 */
.L_x_137:
[----:B------:R-:W-:Y:S01]  /*9ba0*/  ISETP.NE.AND P0, PT, R86, RZ, PT ;  /* 0x000000ff5600720c */ /* 0x000fe20003f05270 */
[----:B------:R-:W-:Y:S05]  /*9bb0*/  WARPSYNC.ALL ;  /* 0x0000000000007948 */ /* 0x000fea0003800000 */
[----:B------:R-:W-:Y:S01]  /*9bc0*/  R2UR UR4, R39 ;  /* 0x00000000270472ca */ /* 0x000fe200000e0000 */
[----:B------:R-:W-:Y:S01]  /*9bd0*/  BSSY.RECONVERGENT B0, `(.L_x_138) ;  /* 0x000008a000007945 */ /* 0x000fe20003800200 */
[C---:B-1----:R-:W-:Y:S02]  /*9be0*/  SHF.L.U32 R40, R48.reuse, 0x10, RZ ;  /* 0x0000001030287819 */ /* 0x042fe400000006ff */
[----:B------:R-:W-:Y:S02]  /*9bf0*/  LOP3.LUT R42, R48, 0xffff0000, RZ, 0xc0, !PT ;  /* 0xffff0000302a7812 */ /* 0x000fe400078ec0ff */
[C---:B------:R-:W-:Y:S02]  /*9c00*/  SHF.L.U32 R43, R49.reuse, 0x10, RZ ;  /* 0x00000010312b7819 */ /* 0x040fe400000006ff */
[----:B------:R-:W-:Y:S02]  /*9c10*/  LOP3.LUT R44, R49, 0xffff0000, RZ, 0xc0, !PT ;  /* 0xffff0000312c7812 */ /* 0x000fe400078ec0ff */
[C---:B------:R-:W-:Y:S02]  /*9c20*/  SHF.L.U32 R45, R50.reuse, 0x10, RZ ;  /* 0x00000010322d7819 */ /* 0x040fe400000006ff */
[----:B------:R-:W-:Y:S01]  /*9c30*/  LOP3.LUT R46, R50, 0xffff0000, RZ, 0xc0, !PT ;  /* 0xffff0000322e7812 */ /* 0x000fe200078ec0ff */
[----:B------:R-:W1:Y:S01]  /*9c40*/  LDTM.x32 R4, tmem[UR4+0x60] ;  /* 0x00006004000479ee */ /* 0x000e6200082c0000 */
[C---:B------:R-:W-:Y:S01]  /*9c50*/  SHF.L.U32 R47, R51.reuse, 0x10, RZ ;  /* 0x00000010332f7819 */ /* 0x040fe200000006ff */
[----:B------:R-:W-:Y:S01]  /*9c60*/  NOP ;  /* 0x0000000000007918 */ /* 0x000fe20000000000 */
[----:B------:R-:W-:Y:S02]  /*9c70*/  LOP3.LUT R48, R51, 0xffff0000, RZ, 0xc0, !PT ;  /* 0xffff000033307812 */ /* 0x000fe400078ec0ff */
[C---:B------:R-:W-:Y:S02]  /*9c80*/  SHF.L.U32 R49, R56.reuse, 0x10, RZ ;  /* 0x0000001038317819 */ /* 0x040fe400000006ff */
[----:B------:R-:W-:Y:S02]  /*9c90*/  LOP3.LUT R51, R56, 0xffff0000, RZ, 0xc0, !PT ;  /* 0xffff000038337812 */ /* 0x000fe400078ec0ff */
[C---:B------:R-:W-:Y:S02]  /*9ca0*/  SHF.L.U32 R50, R57.reuse, 0x10, RZ ;  /* 0x0000001039327819 */ /* 0x040fe400000006ff */
[----:B--2---:R-:W-:Y:S02]  /*9cb0*/  LOP3.LUT R52, R57, 0xffff0000, RZ, 0xc0, !PT ;  /* 0xffff000039347812 */ /* 0x004fe400078ec0ff */
[C---:B------:R-:W-:Y:S02]  /*9cc0*/  SHF.L.U32 R53, R58.reuse, 0x10, RZ ;  /* 0x000000103a357819 */ /* 0x040fe400000006ff */
[----:B------:R-:W-:Y:S02]  /*9cd0*/  LOP3.LUT R54, R58, 0xffff0000, RZ, 0xc0, !PT ;  /* 0xffff00003a367812 */ /* 0x000fe400078ec0ff */
[----:B------:R-:W-:Y:S02]  /*9ce0*/  SHF.L.U32 R55, R59, 0x10, RZ ;  /* 0x000000103b377819 */ /* 0x000fe400000006ff */
[----:B------:R-:W-:Y:S02]  /*9cf0*/  IADD3 R99, PT, PT, R99, 0xf0, RZ ;  /* 0x000000f063637810 */ /* 0x000fe40007ffe0ff */
[----:B------:R-:W-:Y:S02]  /*9d00*/  LOP3.LUT R56, R59, 0xffff0000, RZ, 0xc0, !PT ;  /* 0xffff00003b387812 */ /* 0x000fe400078ec0ff */
[----:B------:R-:W-:Y:S01]  /*9d10*/  SHF.L.U32 R57, R64, 0x10, RZ ;  /* 0x0000001040397819 */ /* 0x000fe200000006ff */
[----:B-1----:R-:W-:Y:S01]  /*9d20*/  FMUL R4, R38, R4 ;  /* 0x0000000426047220 */ /* 0x002fe20000400000 */
[----:B------:R-:W-:Y:S01]  /*9d30*/  LOP3.LUT R58, R64, 0xffff0000, RZ, 0xc0, !PT ;  /* 0xffff0000403a7812 */ /* 0x000fe200078ec0ff */
[C---:B------:R-:W-:Y:S01]  /*9d40*/  FMUL R5, R38.reuse, R5 ;  /* 0x0000000526057220 */ /* 0x040fe20000400000 */
[----:B------:R-:W-:Y:S01]  /*9d50*/  LOP3.LUT R99, R99, 0xfefffff8, RZ, 0xc0, !PT ;  /* 0xfefffff863637812 */ /* 0x000fe200078ec0ff */
[C---:B------:R-:W-:Y:S01]  /*9d60*/  FFMA R4, R41.reuse, R40, R4 ;  /* 0x0000002829047223 */ /* 0x040fe20000000004 */
[C---:B------:R-:W-:Y:S01]  /*9d70*/  FMUL R6, R38.reuse, R6 ;  /* 0x0000000626067220 */ /* 0x040fe20000400000 */
[----:B------:R-:W-:Y:S01]  /*9d80*/  FFMA R5, R41, R42, R5 ;  /* 0x0000002a29057223 */ /* 0x000fe20000000005 */
[----:B------:R-:W-:Y:S01]  /*9d90*/  SHF.L.U32 R59, R65, 0x10, RZ ;  /* 0x00000010413b7819 */ /* 0x000fe200000006ff */
[----:B------:R1:W-:Y:S01]  /*9da0*/  SYNCS.ARRIVE.TRANS64.RED.A1T0 RZ, [R99+URZ], RZ ;  /* 0x000000ff63ff79a7 */ /* 0x0003e200081004ff */
[----:B------:R-:W-:Y:S01]  /*9db0*/  FFMA R6, R41, R43, R6 ;  /* 0x0000002b29067223 */ /* 0x000fe20000000006 */
[C---:B------:R-:W-:Y:S01]  /*9dc0*/  FMUL R7, R38.reuse, R7 ;  /* 0x0000000726077220 */ /* 0x040fe20000400000 */
[----:B------:R-:W-:Y:S01]  /*9dd0*/  F2FP.BF16.F32.PACK_AB R104, R5, R4 ;  /* 0x000000040568723e */ /* 0x000fe200000010ff */
[C---:B------:R-:W-:Y:S01]  /*9de0*/  FMUL R8, R38.reuse, R8 ;  /* 0x0000000826087220 */ /* 0x040fe20000400000 */
[----:B------:R-:W-:Y:S01]  /*9df0*/  FMUL R9, R38, R9 ;  /* 0x0000000926097220 */ /* 0x000fe20000400000 */
[----:B------:R-:W-:Y:S01]  /*9e00*/  LOP3.LUT R60, R65, 0xffff0000, RZ, 0xc0, !PT ;  /* 0xffff0000413c7812 */ /* 0x000fe200078ec0ff */
[C---:B------:R-:W-:Y:S01]  /*9e10*/  FFMA R7, R41.reuse, R44, R7 ;  /* 0x0000002c29077223 */ /* 0x040fe20000000007 */
[C---:B------:R-:W-:Y:S01]  /*9e20*/  FFMA R8, R41.reuse, R45, R8 ;  /* 0x0000002d29087223 */ /* 0x040fe20000000008 */
[----:B------:R-:W-:Y:S01]  /*9e30*/  SHF.L.U32 R61, R66, 0x10, RZ ;  /* 0x00000010423d7819 */ /* 0x000fe200000006ff */
[----:B------:R-:W-:Y:S01]  /*9e40*/  FFMA R9, R41, R46, R9 ;  /* 0x0000002e29097223 */ /* 0x000fe20000000009 */
[C---:B------:R-:W-:Y:S01]  /*9e50*/  FMUL R10, R38.reuse, R10 ;  /* 0x0000000a260a7220 */ /* 0x040fe20000400000 */
[----:B------:R-:W-:Y:S01]  /*9e60*/  F2FP.BF16.F32.PACK_AB R105, R7, R6 ;  /* 0x000000060769723e */ /* 0x000fe200000010ff */
[C---:B------:R-:W-:Y:S01]  /*9e70*/  FMUL R11, R38.reuse, R11 ;  /* 0x0000000b260b7220 */ /* 0x040fe20000400000 */
[----:B------:R-:W-:Y:S01]  /*9e80*/  FMUL R0, R38, R12 ;  /* 0x0000000c26007220 */ /* 0x000fe20000400000 */
[----:B------:R-:W-:Y:S01]  /*9e90*/  F2FP.BF16.F32.PACK_AB R106, R9, R8 ;  /* 0x00000008096a723e */ /* 0x000fe200000010ff */
[C---:B------:R-:W-:Y:S01]  /*9ea0*/  FFMA R10, R41.reuse, R47, R10 ;  /* 0x0000002f290a7223 */ /* 0x040fe2000000000a */
[C---:B------:R-:W-:Y:S01]  /*9eb0*/  FFMA R11, R41.reuse, R48, R11 ;  /* 0x00000030290b7223 */ /* 0x040fe2000000000b */
[----:B------:R-:W-:Y:S01]  /*9ec0*/  LOP3.LUT R62, R66, 0xffff0000, RZ, 0xc0, !PT ;  /* 0xffff0000423e7812 */ /* 0x000fe200078ec0ff */
[----:B------:R-:W-:Y:S01]  /*9ed0*/  FFMA R0, R41, R49, R0 ;  /* 0x0000003129007223 */ /* 0x000fe20000000000 */
[C---:B------:R-:W-:Y:S01]  /*9ee0*/  FMUL R2, R38.reuse, R13 ;  /* 0x0000000d26027220 */ /* 0x040fe20000400000 */
[----:B------:R-:W-:Y:S01]  /*9ef0*/  SHF.L.U32 R63, R67, 0x10, RZ ;  /* 0x00000010433f7819 */ /* 0x000fe200000006ff */
[C---:B------:R-:W-:Y:S01]  /*9f00*/  FMUL R3, R38.reuse, R14 ;  /* 0x0000000e26037220 */ /* 0x040fe20000400000 */
[----:B------:R-:W-:Y:S01]  /*9f10*/  F2FP.BF16.F32.PACK_AB R107, R11, R10 ;  /* 0x0000000a0b6b723e */ /* 0x000fe200000010ff */
[----:B------:R-:W-:Y:S01]  /*9f20*/  FFMA R2, R41, R51, R2 ;  /* 0x0000003329027223 */ /* 0x000fe20000000002 */
[C---:B------:R-:W-:Y:S01]  /*9f30*/  FMUL R15, R38.reuse, R15 ;  /* 0x0000000f260f7220 */ /* 0x040fe20000400000 */
[C---:B------:R-:W-:Y:S01]  /*9f40*/  FMUL R12, R38.reuse, R16 ;  /* 0x00000010260c7220 */ /* 0x040fe20000400000 */
[----:B------:R-:W-:Y:S01]  /*9f50*/  FMUL R13, R38, R17 ;  /* 0x00000011260d7220 */ /* 0x000fe20000400000 */
[----:B------:R1:W-:Y:S01]  /*9f60*/  STS.128 [R84+0x6000], R104 ;  /* 0x0060006854007388 */ /* 0x0003e20000000c00 */
[----:B------:R-:W-:Y:S01]  /*9f70*/  LOP3.LUT R64, R67, 0xffff0000, RZ, 0xc0, !PT ;  /* 0xffff000043407812 */ /* 0x000fe200078ec0ff */
[C---:B------:R-:W-:Y:S01]  /*9f80*/  FFMA R3, R41.reuse, R50, R3 ;  /* 0x0000003229037223 */ /* 0x040fe20000000003 */
[----:B------:R-:W-:Y:S01]  /*9f90*/  SHF.L.U32 R65, R72, 0x10, RZ ;  /* 0x0000001048417819 */ /* 0x000fe200000006ff */
[C---:B------:R-:W-:Y:S01]  /*9fa0*/  FFMA R15, R41.reuse, R52, R15 ;  /* 0x00000034290f7223 */ /* 0x040fe2000000000f */
[----:B------:R-:W-:Y:S01]  /*9fb0*/  F2FP.BF16.F32.PACK_AB R108, R2, R0 ;  /* 0x00000000026c723e */ /* 0x000fe200000010ff */
[C---:B------:R-:W-:Y:S01]  /*9fc0*/  FFMA R12, R41.reuse, R53, R12 ;  /* 0x00000035290c7223 */ /* 0x040fe2000000000c */
[C---:B------:R-:W-:Y:S01]  /*9fd0*/  FFMA R13, R41.reuse, R54, R13 ;  /* 0x00000036290d7223 */ /* 0x040fe2000000000d */
[C---:B------:R-:W-:Y:S01]  /*9fe0*/  FMUL R14, R38.reuse, R18 ;  /* 0x00000012260e7220 */ /* 0x040fe20000400000 */
[C---:B------:R-:W-:Y:S01]  /*9ff0*/  FMUL R19, R38.reuse, R19 ;  /* 0x0000001326137220 */ /* 0x040fe20000400000 */
[C---:B------:R-:W-:Y:S01]  /*a000*/  FMUL R16, R38.reuse, R20 ;  /* 0x0000001426107220 */ /* 0x040fe20000400000 */
[C---:B------:R-:W-:Y:S01]  /*a010*/  FMUL R17, R38.reuse, R21 ;  /* 0x0000001526117220 */ /* 0x040fe20000400000 */
[C---:B------:R-:W-:Y:S01]  /*a020*/  FFMA R14, R41.reuse, R55, R14 ;  /* 0x00000037290e7223 */ /* 0x040fe2000000000e */
        /* <DEDUP_REMOVED lines=9> */
[----:B------:R-:W-:Y:S01]  /*a0c0*/  FFMA R23, R41, R60, R23 ;  /* 0x0000003c29177223 */ /* 0x000fe20000000017 */
[C---:B------:R-:W-:Y:S01]  /*a0d0*/  FMUL R27, R38.reuse, R27 ;  /* 0x0000001b261b7220 */ /* 0x040fe20000400000 */
[----:B------:R-:W-:Y:S01]  /*a0e0*/  F2FP.BF16.F32.PACK_AB R109, R15, R3 ;  /* 0x000000030f6d723e */ /* 0x000fe200000010ff */
[----:B------:R-:W-:Y:S01]  /*a0f0*/  FFMA R20, R41, R61, R20 ;  /* 0x0000003d29147223 */ /* 0x000fe20000000014 */
[----:B------:R-:W-:Y:S01]  /*a100*/  F2FP.BF16.F32.PACK_AB R110, R13, R12 ;  /* 0x0000000c0d6e723e */ /* 0x000fe200000010ff */
[----:B------:R-:W-:Y:S01]  /*a110*/  FMUL R24, R38, R28 ;  /* 0x0000001c26187220 */ /* 0x000fe20000400000 */
[----:B------:R-:W-:Y:S01]  /*a120*/  F2FP.BF16.F32.PACK_AB R111, R19, R14 ;  /* 0x0000000e136f723e */ /* 0x000fe200000010ff */
[----:B------:R-:W-:Y:S01]  /*a130*/  FFMA R21, R41, R62, R21 ;  /* 0x0000003e29157223 */ /* 0x000fe20000000015 */
[----:B------:R-:W-:Y:S01]  /*a140*/  LOP3.LUT R66, R72, 0xffff0000, RZ, 0xc0, !PT ;  /* 0xffff000048427812 */ /* 0x000fe200078ec0ff */
[C---:B------:R-:W-:Y:S01]  /*a150*/  FMUL R25, R38.reuse, R29 ;  /* 0x0000001d26197220 */ /* 0x040fe20000400000 */
[----:B------:R-:W-:Y:S01]  /*a160*/  SHF.L.U32 R67, R73, 0x10, RZ ;  /* 0x0000001049437819 */ /* 0x000fe200000006ff */
[----:B------:R1:W-:Y:S01]  /*a170*/  STS.128 [R96+0x6010], R108 ;  /* 0x0060106c60007388 */ /* 0x0003e20000000c00 */
[----:B------:R-:W-:Y:S01]  /*a180*/  FFMA R22, R41, R63, R22 ;  /* 0x0000003f29167223 */ /* 0x000fe20000000016 */
[----:B------:R-:W-:Y:S01]  /*a190*/  LOP3.LUT R68, R73, 0xffff0000, RZ, 0xc0, !PT ;  /* 0xffff000049447812 */ /* 0x000fe200078ec0ff */
[----:B------:R-:W-:Y:S01]  /*a1a0*/  FMUL R26, R38, R30 ;  /* 0x0000001e261a7220 */ /* 0x000fe20000400000 */
[C---:B------:R-:W-:Y:S01]  /*a1b0*/  FFMA R27, R41.reuse, R64, R27 ;  /* 0x00000040291b7223 */ /* 0x040fe2000000001b */
[----:B------:R-:W-:Y:S01]  /*a1c0*/  SHF.L.U32 R69, R74, 0x10, RZ ;  /* 0x000000104a457819 */ /* 0x000fe200000006ff */
[----:B------:R-:W-:Y:S01]  /*a1d0*/  FMUL R31, R38, R31 ;  /* 0x0000001f261f7220 */ /* 0x000fe20000400000 */
[C---:B------:R-:W-:Y:S01]  /*a1e0*/  FFMA R24, R41.reuse, R65, R24 ;  /* 0x0000004129187223 */ /* 0x040fe20000000018 */
[----:B------:R-:W-:Y:S01]  /*a1f0*/  LOP3.LUT R70, R74, 0xffff0000, RZ, 0xc0, !PT ;  /* 0xffff00004a467812 */ /* 0x000fe200078ec0ff */
[C---:B------:R-:W-:Y:S01]  /*a200*/  FMUL R28, R38.reuse, R32 ;  /* 0x00000020261c7220 */ /* 0x040fe20000400000 */
[----:B------:R-:W-:Y:S01]  /*a210*/  FFMA R25, R41, R66, R25 ;  /* 0x0000004229197223 */ /* 0x000fe20000000019 */
[----:B------:R-:W-:Y:S01]  /*a220*/  SHF.L.U32 R71, R75, 0x10, RZ ;  /* 0x000000104b477819 */ /* 0x000fe200000006ff */
[C---:B------:R-:W-:Y:S01]  /*a230*/  FMUL R29, R38.reuse, R33 ;  /* 0x00000021261d7220 */ /* 0x040fe20000400000 */
[----:B------:R-:W-:Y:S01]  /*a240*/  FFMA R26, R41, R67, R26 ;  /* 0x00000043291a7223 */ /* 0x000fe2000000001a */
[----:B------:R-:W-:Y:S01]  /*a250*/  LOP3.LUT R72, R75, 0xffff0000, RZ, 0xc0, !PT ;  /* 0xffff00004b487812 */ /* 0x000fe200078ec0ff */
        /* <DEDUP_REMOVED lines=26> */
[----:B------:R-:W-:Y:S02]  /*a400*/  UIADD3 UR40, UPT, UPT, UR49, 0x6200, URZ ;  /* 0x0000620031287890 */ /* 0x000fe4000fffe0ff */
[----:B------:R-:W-:Y:S02]  /*a410*/  UIADD3 UR41, UPT, UPT, UR52, 0x60, URZ ;  /* 0x0000006034297890 */ /* 0x000fe4000fffe0ff */
[----:B--2---:R-:W-:Y:S04]  /*a420*/  UIADD3 UR4, UP0, UPT, UR6, 0x680, URZ ;  /* 0x0000068006047890 */ /* 0x004fe8000ff1e0ff */
[----:B------:R-:W-:Y:S09]  /*a430*/  UIADD3.X UR5, UPT, UPT, URZ, UR7, URZ, UP0, !UPT ;  /* 0x00000007ff057290 */ /* 0x000ff200087fe4ff */
[----:B------:R2:W-:Y:S01]  /*a440*/  UTMASTG.4D [UR40], [UR4] ;  /* 0x00000028040073b5 */ /* 0x0005e20008018000 */
[----:B------:R0:W-:Y:S01]  /*a450*/  UTMACMDFLUSH ;  /* 0x00000000000079b7 */ /* 0x0001e20000000000 */
[----:B--2---:R-:W-:Y:S04]  /*a460*/  DEPBAR.LE SB0, 0x1 ;  /* 0x000080400000791a */ /* 0x004fe80000000000 */
.L_x_139:
[----:B------:R-:W-:Y:S05]  /*a470*/  BSYNC.RECONVERGENT B0 ;  /* 0x0000000000007941 */ /* 0x000fea0003800200 */
.L_x_138:
[----:B------:R-:W-:Y:S01]  /*a480*/  BAR.SYNC.DEFER_BLOCKING 0x1, 0x80 ;  /* 0x0042000000007b1d */ /* 0x000fe20000010000 */
[----:B------:R-:W-:Y:S01]  /*a490*/  UISETP.NE.AND UP0, UPT, UR54, -0x4, UPT ;  /* 0xfffffffc3600788c */ /* 0x000fe2000bf05270 */
[----:B------:R-:W-:Y:S08]  /*a4a0*/  IADD3 R0, PT, PT, R36, 0x1, RZ ;  /* 0x0000000124007810 */ /* 0x000ff00007ffe0ff */
[----:B------:R-:W-:Y:S05]  /*a4b0*/  BRA.U !UP0, `(.L_x_140) ;  /* 0x0000000108247547 */ /* 0x000fea000b800000 */
[----:B------:R-:W-:Y:S01]  /*a4c0*/  ISETP.NE.AND P0, PT, R98, RZ, PT ;  /* 0x000000ff6200720c */ /* 0x000fe20003f05270 */
[----:B------:R-:W-:Y:S01]  /*a4d0*/  IMAD.U32 R2, RZ, RZ, UR51 ;  /* 0x00000033ff027e24 */ /* 0x000fe2000f8e00ff */
[----:B------:R-:W-:Y:S04]  /*a4e0*/  UIADD3 UR4, UPT, UPT, UR51, 0x1, URZ ;  /* 0x0000000133047890 */ /* 0x000fe8000fffe0ff */
[----:B------:R-:W-:Y:S04]  /*a4f0*/  UISETP.NE.AND UP0, UPT, UR4, 0x4, UPT ;  /* 0x000000040400788c */ /* 0x000fe8000bf05270 */
[----:B------:R-:W-:Y:S03]  /*a500*/  USEL UR51, UR4, URZ, UP0 ;  /* 0x000000ff04337287 */ /* 0x000fe60008000000 */
[----:B------:R-:W-:Y:S05]  /*a510*/  @P0 LEA R2, R2, UR49, 0x3 ;  /* 0x0000003102020c11 */ /* 0x000fea000f8e18ff */
[----:B------:R-:W-:Y:S05]  /*a520*/  @P0 VIADD R2, R2, 0xa0 ;  /* 0x000000a002020836 */ /* 0x000fea0000000000 */
[----:B------:R-:W-:Y:S04]  /*a530*/  @P0 PRMT R2, R101, 0x654, R2 ;  /* 0x0000065465020816 */ /* 0x000fe80000000002 */
[----:B------:R2:W-:Y:S03]  /*a540*/  @P0 SYNCS.ARRIVE.TRANS64.RED.A1T0 RZ, [R2+URZ], RZ ;  /* 0x000000ff02ff09a7 */ /* 0x0005e600081004ff */
.L_x_140:
[----:B------:R-:W-:Y:S01]  /*a550*/  R2UR UR5, R91 ;  /* 0x000000005b0572ca */ /* 0x000fe200000e0000 */
[----:B------:R-:W-:Y:S01]  /*a560*/  UISETP.NE.AND UP0, UPT, UR63, URZ, UPT ;  /* 0x000000ff3f00728c */ /* 0x000fe2000bf05270 */
[----:B------:R-:W-:Y:S01]  /*a570*/  R2UR UR4, R92 ;  /* 0x000000005c0472ca */ /* 0x000fe200000e0000 */
[----:B------:R-:W-:Y:S01]  /*a580*/  UIADD3 UR54, UPT, UPT, UR54, 0x4, URZ ;  /* 0x0000000436367890 */ /* 0x000fe2000fffe0ff */
[----:B------:R-:W-:Y:S02]  /*a590*/  R2UR UR50, R95 ;  /* 0x000000005f3272ca */ /* 0x000fe400000e0000 */
[C---:B------:R-:W-:Y:S02]  /*a5a0*/  ISETP.NE.AND P0, PT, R0.reuse, 0x2, PT ;  /* 0x000000020000780c */ /* 0x040fe40003f05270 */
[----:B------:R-:W-:Y:S02]  /*a5b0*/  LOP3.LUT R81, R81, 0x1, RZ, 0x3c, !PT ;  /* 0x0000000151517812 */ /* 0x000fe400078e3cff */
[----:B------:R-:W-:Y:S02]  /*a5c0*/  SEL R3, RZ, 0x1, P0 ;  /* 0x00000001ff037807 */ /* 0x000fe40000000000 */
[----:B------:R-:W-:Y:S01]  /*a5d0*/  SEL R36, R0, RZ, P0 ;  /* 0x000000ff00247207 */ /* 0x000fe20000000000 */
[----:B------:R-:W-:Y:S01]  /*a5e0*/  UIADD3 UR20, UPT, UPT, UR36, UR5, URZ ;  /* 0x0000000524147290 */ /* 0x000fe2000fffe0ff */
[----:B------:R-:W-:Y:S01]  /*a5f0*/  LOP3.LUT R82, R82, R3, RZ, 0x3c, !PT ;  /* 0x0000000352527212 */ /* 0x000fe200078e3cff */
[----:B------:R-:W-:Y:S01]  /*a600*/  UIADD3 UR24, UPT, UPT, UR37, UR4, URZ ;  /* 0x0000000425187290 */ /* 0x000fe2000fffe0ff */
[----:B------:R-:W-:Y:S11]  /*a610*/  BRA.U UP0, `(.L_x_141) ;  /* 0xffffffbd00087547 */ /* 0x000ff6000b83ffff */
[----:B------:R-:W-:-:S13]  /*a620*/  R2UR UR4, R93 ;  /* 0x000000005d0472ca */ /* 0x000fda00000e0000 */
[----:B------:R-:W-:-:S09]  /*a630*/  UISETP.NE.AND UP0, UPT, UR4, URZ, UPT ;  /* 0x000000ff0400728c */ /* 0x000fd2000bf05270 */
[----:B------:R-:W-:Y:S05]  /*a640*/  BRA.U !UP0, `(.L_x_142) ;  /* 0x0000000108487547 */ /* 0x000fea000b800000 */
[----:B------:R-:W4:Y:S02]  /*a650*/  LDCU.64 UR4, c[0x0][0x890] ;  /* 0x00011200ff0477ac */ /* 0x000f240008000a00 */
[----:B----4-:R-:W-:-:S04]  /*a660*/  UISETP.NE.U32.AND UP0, UPT, UR4, URZ, UPT ;  /* 0x000000ff0400728c */ /* 0x010fc8000bf05070 */
[----:B------:R-:W-:-:S09]  /*a670*/  UISETP.NE.AND.EX UP0, UPT, UR5, URZ, UPT, UP0 ;  /* 0x000000ff0500728c */ /* 0x000fd2000bf05300 */
[----:B------:R-:W-:Y:S05]  /*a680*/  BRA.U UP0, `(.L_x_143) ;  /* 0x00000001000c7547 */ /* 0x000fea000b800000 */
[----:B------:R-:W-:-:S13]  /*a690*/  FSETP.NEU.AND P0, PT, R41, RZ, PT ;  /* 0x000000ff2900720b */ /* 0x000fda0003f0d000 */
[----:B------:R-:W-:Y:S05]  /*a6a0*/  @!P0 EXIT ;  /* 0x000000000000894d */ /* 0x000fea0003800000 */
[----:B------:R-:W-:Y:S05]  /*a6b0*/  BRA `(.L_x_142) ;  /* 0x00000000002c7947 */ /* 0x000fea0003800000 */
.L_x_143:
[----:B------:R-:W-:Y:S01]  /*a6c0*/  ISETP.NE.AND P0, PT, R97, RZ, PT ;  /* 0x000000ff6100720c */ /* 0x000fe20003f05270 */
[----:B------:R-:W-:-:S12]  /*a6d0*/  BSSY.RECONVERGENT B0, `(.L_x_142) ;  /* 0x0000009000007945 */ /* 0x000fd80003800200 */
[----:B------:R-:W-:Y:S05]  /*a6e0*/  @P0 BRA `(.L_x_144) ;  /* 0x0000000000140947 */ /* 0x000fea0003800000 */
[----:B------:R-:W4:Y:S02]  /*a6f0*/  LDCU.64 UR4, c[0x0][0x888] ;  /* 0x00011100ff0477ac */ /* 0x000f240008000a00 */
[----:B----4-:R-:W-:-:S04]  /*a700*/  ISETP.NE.U32.AND P0, PT, RZ, UR4, PT ;  /* 0x00000004ff007c0c */ /* 0x010fc8000bf05070 */
[----:B------:R-:W-:-:S13]  /*a710*/  ISETP.NE.AND.EX P0, PT, RZ, UR5, PT, P0 ;  /* 0x00000005ff007c0c */ /* 0x000fda000bf05300 */
[----:B------:R-:W-:Y:S05]  /*a720*/  @!P0 EXIT ;  /* 0x000000000000894d */ /* 0x000fea0003800000 */
[----:B------:R-:W-:Y:S05]  /*a730*/  BRA `(.L_x_145) ;  /* 0x0000000000087947 */ /* 0x000fea0003800000 */
.L_x_144:
[----:B------:R-:W-:-:S13]  /*a740*/  FSETP.NEU.AND P0, PT, R41, RZ, PT ;  /* 0x000000ff2900720b */ /* 0x000fda0003f0d000 */
[----:B------:R-:W-:Y:S05]  /*a750*/  @!P0 EXIT ;  /* 0x000000000000894d */ /* 0x000fea0003800000 */
.L_x_145:
[----:B------:R-:W-:Y:S05]  /*a760*/  BSYNC.RECONVERGENT B0 ;  /* 0x0000000000007941 */ /* 0x000fea0003800200 */
.L_x_142:
[----:B------:R-:W4:Y:S01]  /*a770*/  S2UR UR5, SR_CgaCtaId ;  /* 0x00000000000579c3 */ /* 0x000f220000008800 */
[----:B------:R-:W-:Y:S01]  /*a780*/  ULEA UR4, UR51, UR49, 0x3 ;  /* 0x0000003133047291 */ /* 0x000fe2000f8e18ff */
[----:B------:R-:W-:-:S04]  /*a790*/  DEPBAR.LE SB0, 0x0 ;  /* 0x000080000000791a */ /* 0x000fc80000000000 */
[----:B------:R-:W-:-:S04]  /*a7a0*/  UIADD3 UR4, UPT, UPT, UR4, 0xa0, URZ ;  /* 0x000000a004047890 */ /* 0x000fc8000fffe0ff */
[----:B----4-:R-:W-:-:S09]  /*a7b0*/  UPRMT UR4, UR5, 0x654, UR4 ;  /* 0x0000065405047896 */ /* 0x010fd20008000004 */
[----:B------:R-:W-:Y:S01]  /*a7c0*/  SYNCS.ARRIVE.TRANS64.RED.A1T0 RZ, [UR4], RZ ;  /* 0x000000ffffff79a7 */ /* 0x000fe20008100404 */
[----:B------:R-:W-:Y:S05]  /*a7d0*/  EXIT ;  /* 0x000000000000794d */ /* 0x000fea0003800000 */
.L_x_24:
[----:B------:R-:W-:Y:S07]  /*a7e0*/  MOV R0, UR11 ;  /* 0x0000000b00007c02 */ /* 0x000fee0008000f00 */
.L_x_146:
[----:B--2---:R2:W4:Y:S02]  /*a7f0*/  SYNCS.PHASECHK.TRANS64.TRYWAIT P0, [R0+URZ+0x40], R5 ;  /* 0x00004005000075a7 */ /* 0x00452400080011ff */
[----:B----4-:R-:W-:Y:S05]  /*a800*/  @!P0 NANOSLEEP.SYNCS 0x989680 ;  /* 0x009896800000895d */ /* 0x010fea0003900000 */
[----:B------:R-:W4:Y:S02]  /*a810*/  @!P0 SYNCS.PHASECHK.TRANS64 P0, [R0+URZ+0x40], R5 ;  /* 0x00004005000085a7 */ /* 0x000f2400080010ff */
[----:B----4-:R-:W-:Y:S05]  /*a820*/  @!P0 BRA `(.L_x_146) ;  /* 0xfffffffc00f08947 */ /* 0x010fea000383ffff */
[----:B------:R-:W-:Y:S05]  /*a830*/  BRA `(.L_x_23) ;  /* 0xffffff7400a47947 */ /* 0x000fea000383ffff */
.L_x_31:
[----:B------:R-:W-:Y:S07]  /*a840*/  MOV R0, UR21 ;  /* 0x0000001500007c02 */ /* 0x000fee0008000f00 */
.L_x_147:
[----:B-1----:R1:W2:Y:S02]  /*a850*/  SYNCS.PHASECHK.TRANS64.TRYWAIT P0, [R0+URZ+0x40], R5 ;  /* 0x00004005000075a7 */ /* 0x0022a400080011ff */
[----:B--2---:R-:W-:Y:S05]  /*a860*/  @!P0 NANOSLEEP.SYNCS 0x989680 ;  /* 0x009896800000895d */ /* 0x004fea0003900000 */
[----:B------:R-:W2:Y:S02]  /*a870*/  @!P0 SYNCS.PHASECHK.TRANS64 P0, [R0+URZ+0x40], R5 ;  /* 0x00004005000085a7 */ /* 0x000ea400080010ff */
[----:B--2---:R-:W-:Y:S05]  /*a880*/  @!P0 BRA `(.L_x_147) ;  /* 0xfffffffc00f08947 */ /* 0x004fea000383ffff */
[----:B------:R-:W-:Y:S05]  /*a890*/  BRA `(.L_x_30) ;  /* 0xffffff7800e47947 */ /* 0x000fea000383ffff */
.L_x_36:
[----:B-1----:R-:W-:-:S07]  /*a8a0*/  MOV R0, UR27 ;  /* 0x0000001b00007c02 */ /* 0x002fce0008000f00 */
.L_x_148:
[----:B-1----:R1:W2:Y:S02]  /*a8b0*/  SYNCS.PHASECHK.TRANS64.TRYWAIT P0, [R0+URZ+0xd0], R3 ;  /* 0x0000d003000075a7 */ /* 0x0022a400080011ff */
[----:B--2---:R-:W-:Y:S05]  /*a8c0*/  @!P0 NANOSLEEP.SYNCS 0x989680 ;  /* 0x009896800000895d */ /* 0x004fea0003900000 */
[----:B------:R-:W2:Y:S02]  /*a8d0*/  @!P0 SYNCS.PHASECHK.TRANS64 P0, [R0+URZ+0xd0], R3 ;  /* 0x0000d003000085a7 */ /* 0x000ea400080010ff */
[----:B--2---:R-:W-:Y:S05]  /*a8e0*/  @!P0 BRA `(.L_x_148) ;  /* 0xfffffffc00f08947 */ /* 0x004fea000383ffff */
[----:B------:R-:W-:Y:S05]  /*a8f0*/  BRA `(.L_x_149) ;  /* 0xffffff7c00c47947 */ /* 0x000fea000383ffff */
.L_x_40:
[----:B------:R-:W-:-:S07]  /*a900*/  MOV R0, UR4 ;  /* 0x0000000400007c02 */ /* 0x000fce0008000f00 */
.L_x_150:
[----:B-1----:R1:W2:Y:S02]  /*a910*/  SYNCS.PHASECHK.TRANS64.TRYWAIT P0, [R0+URZ], R3 ;  /* 0x00000003000075a7 */ /* 0x0022a400080011ff */
[----:B--2---:R-:W-:Y:S05]  /*a920*/  @!P0 NANOSLEEP.SYNCS 0x989680 ;  /* 0x009896800000895d */ /* 0x004fea0003900000 */
[----:B------:R-:W2:Y:S02]  /*a930*/  @!P0 SYNCS.PHASECHK.TRANS64 P0, [R0+URZ], R3 ;  /* 0x00000003000085a7 */ /* 0x000ea400080010ff */
[----:B--2---:R-:W-:Y:S05]  /*a940*/  @!P0 BRA `(.L_x_150) ;  /* 0xfffffffc00f08947 */ /* 0x004fea000383ffff */
[----:B------:R-:W-:Y:S05]  /*a950*/  BRA `(.L_x_151) ;  /* 0xffffff8400587947 */ /* 0x000fea000383ffff */
.L_x_41:
[----:B------:R-:W-:-:S07]  /*a960*/  MOV R0, UR5 ;  /* 0x0000000500007c02 */ /* 0x000fce0008000f00 */
.L_x_152:
[----:B-1----:R1:W2:Y:S02]  /*a970*/  SYNCS.PHASECHK.TRANS64.TRYWAIT P0, [R0+URZ], R3 ;  /* 0x00000003000075a7 */ /* 0x0022a400080011ff */
[----:B--2---:R-:W-:Y:S05]  /*a980*/  @!P0 NANOSLEEP.SYNCS 0x989680 ;  /* 0x009896800000895d */ /* 0x004fea0003900000 */
[----:B------:R-:W2:Y:S02]  /*a990*/  @!P0 SYNCS.PHASECHK.TRANS64 P0, [R0+URZ], R3 ;  /* 0x00000003000085a7 */ /* 0x000ea400080010ff */
[----:B--2---:R-:W-:Y:S05]  /*a9a0*/  @!P0 BRA `(.L_x_152) ;  /* 0xfffffffc00f08947 */ /* 0x004fea000383ffff */
[----:B------:R-:W-:Y:S05]  /*a9b0*/  BRA `(.L_x_153) ;  /* 0xffffff8400687947 */ /* 0x000fea000383ffff */
.L_x_42:
[----:B------:R-:W-:-:S07]  /*a9c0*/  MOV R0, UR5 ;  /* 0x0000000500007c02 */ /* 0x000fce0008000f00 */
.L_x_154:
[----:B-1----:R1:W2:Y:S02]  /*a9d0*/  SYNCS.PHASECHK.TRANS64.TRYWAIT P0, [R0+URZ], R3 ;  /* 0x00000003000075a7 */ /* 0x0022a400080011ff */
[----:B--2---:R-:W-:Y:S05]  /*a9e0*/  @!P0 NANOSLEEP.SYNCS 0x989680 ;  /* 0x009896800000895d */ /* 0x004fea0003900000 */
[----:B------:R-:W2:Y:S02]  /*a9f0*/  @!P0 SYNCS.PHASECHK.TRANS64 P0, [R0+URZ], R3 ;  /* 0x00000003000085a7 */ /* 0x000ea400080010ff */
[----:B--2---:R-:W-:Y:S05]  /*aa00*/  @!P0 BRA `(.L_x_154) ;  /* 0xfffffffc00f08947 */ /* 0x004fea000383ffff */
[----:B------:R-:W-:Y:S05]  /*aa10*/  BRA `(.L_x_155) ;  /* 0xffffff8400787947 */ /* 0x000fea000383ffff */
.L_x_43:
[----:B------:R-:W-:-:S07]  /*aa20*/  MOV R0, UR5 ;  /* 0x0000000500007c02 */ /* 0x000fce0008000f00 */
.L_x_156:
[----:B-1----:R1:W2:Y:S02]  /*aa30*/  SYNCS.PHASECHK.TRANS64.TRYWAIT P0, [R0+URZ], R3 ;  /* 0x00000003000075a7 */ /* 0x0022a400080011ff */
[----:B--2---:R-:W-:Y:S05]  /*aa40*/  @!P0 NANOSLEEP.SYNCS 0x989680 ;  /* 0x009896800000895d */ /* 0x004fea0003900000 */
[----:B------:R-:W2:Y:S02]  /*aa50*/  @!P0 SYNCS.PHASECHK.TRANS64 P0, [R0+URZ], R3 ;  /* 0x00000003000085a7 */ /* 0x000ea400080010ff */
[----:B--2---:R-:W-:Y:S05]  /*aa60*/  @!P0 BRA `(.L_x_156) ;  /* 0xfffffffc00f08947 */ /* 0x004fea000383ffff */
[----:B------:R-:W-:Y:S05]  /*aa70*/  BRA `(.L_x_157) ;  /* 0xffffff8400887947 */ /* 0x000fea000383ffff */
.L_x_44:
[----:B------:R-:W-:-:S07]  /*aa80*/  MOV R0, UR5 ;  /* 0x0000000500007c02 */ /* 0x000fce0008000f00 */
.L_x_158:
[----:B-1----:R1:W2:Y:S02]  /*aa90*/  SYNCS.PHASECHK.TRANS64.TRYWAIT P0, [R0+URZ], R3 ;  /* 0x00000003000075a7 */ /* 0x0022a400080011ff */
[----:B--2---:R-:W-:Y:S05]  /*aaa0*/  @!P0 NANOSLEEP.SYNCS 0x989680 ;  /* 0x009896800000895d */ /* 0x004fea0003900000 */
[----:B------:R-:W2:Y:S02]  /*aab0*/  @!P0 SYNCS.PHASECHK.TRANS64 P0, [R0+URZ], R3 ;  /* 0x00000003000085a7 */ /* 0x000ea400080010ff */
[----:B--2---:R-:W-:Y:S05]  /*aac0*/  @!P0 BRA `(.L_x_158) ;  /* 0xfffffffc00f08947 */ /* 0x004fea000383ffff */
[----:B------:R-:W-:Y:S05]  /*aad0*/  BRA `(.L_x_159) ;  /* 0xffffff8400987947 */ /* 0x000fea000383ffff */
.L_x_45:
[----:B------:R-:W-:-:S07]  /*aae0*/  MOV R0, UR5 ;  /* 0x0000000500007c02 */ /* 0x000fce0008000f00 */
.L_x_160:
[----:B-1----:R1:W2:Y:S02]  /*aaf0*/  SYNCS.PHASECHK.TRANS64.TRYWAIT P0, [R0+URZ], R3 ;  /* 0x00000003000075a7 */ /* 0x0022a400080011ff */
[----:B--2---:R-:W-:Y:S05]  /*ab00*/  @!P0 NANOSLEEP.SYNCS 0x989680 ;  /* 0x009896800000895d */ /* 0x004fea0003900000 */
[----:B------:R-:W2:Y:S02]  /*ab10*/  @!P0 SYNCS.PHASECHK.TRANS64 P0, [R0+URZ], R3 ;  /* 0x00000003000085a7 */ /* 0x000ea400080010ff */
[----:B--2---:R-:W-:Y:S05]  /*ab20*/  @!P0 BRA `(.L_x_160) ;  /* 0xfffffffc00f08947 */ /* 0x004fea000383ffff */
[----:B------:R-:W-:Y:S05]  /*ab30*/  BRA `(.L_x_161) ;  /* 0xffffff8400a87947 */ /* 0x000fea000383ffff */
.L_x_46:
[----:B------:R-:W-:-:S07]  /*ab40*/  MOV R0, UR5 ;  /* 0x0000000500007c02 */ /* 0x000fce0008000f00 */
.L_x_162:
[----:B-1----:R1:W2:Y:S02]  /*ab50*/  SYNCS.PHASECHK.TRANS64.TRYWAIT P0, [R0+URZ], R3 ;  /* 0x00000003000075a7 */ /* 0x0022a400080011ff */
[----:B--2---:R-:W-:Y:S05]  /*ab60*/  @!P0 NANOSLEEP.SYNCS 0x989680 ;  /* 0x009896800000895d */ /* 0x004fea0003900000 */
[----:B------:R-:W2:Y:S02]  /*ab70*/  @!P0 SYNCS.PHASECHK.TRANS64 P0, [R0+URZ], R3 ;  /* 0x00000003000085a7 */ /* 0x000ea400080010ff */
[----:B--2---:R-:W-:Y:S05]  /*ab80*/  @!P0 BRA `(.L_x_162) ;  /* 0xfffffffc00f08947 */ /* 0x004fea000383ffff */
[----:B------:R-:W-:Y:S05]  /*ab90*/  BRA `(.L_x_163) ;  /* 0xffffff8400b87947 */ /* 0x000fea000383ffff */
.L_x_49:
[----:B------:R-:W-:-:S07]  /*aba0*/  MOV R4, UR4 ;  /* 0x0000000400047c02 */ /* 0x000fce0008000f00 */
.L_x_164:
[----:B--2---:R2:W3:Y:S02]  /*abb0*/  SYNCS.PHASECHK.TRANS64.TRYWAIT P1, [R4+URZ+0xd8], R7 ;  /* 0x0000d807040075a7 */ /* 0x0044e400080211ff */
[----:B---3--:R-:W-:Y:S05]  /*abc0*/  @!P1 NANOSLEEP.SYNCS 0x989680 ;  /* 0x009896800000995d */ /* 0x008fea0003900000 */
[----:B------:R-:W3:Y:S02]  /*abd0*/  @!P1 SYNCS.PHASECHK.TRANS64 P1, [R4+URZ+0xd8], R7 ;  /* 0x0000d807040095a7 */ /* 0x000ee400080210ff */
[----:B---3--:R-:W-:Y:S05]  /*abe0*/  @!P1 BRA `(.L_x_164) ;  /* 0xfffffffc00f09947 */ /* 0x008fea000383ffff */
[----:B------:R-:W-:Y:S05]  /*abf0*/  BRA `(.L_x_165) ;  /* 0xffffff8800287947 */ /* 0x000fea000383ffff */
.L_x_50:
[----:B--2---:R-:W-:-:S07]  /*ac00*/  MOV R4, UR4 ;  /* 0x0000000400047c02 */ /* 0x004fce0008000f00 */
.L_x_166:
[----:B--2---:R2:W3:Y:S02]  /*ac10*/  SYNCS.PHASECHK.TRANS64.TRYWAIT P1, [R4+URZ+0xd0], R5 ;  /* 0x0000d005040075a7 */ /* 0x0044e400080211ff */
[----:B---3--:R-:W-:Y:S05]  /*ac20*/  @!P1 NANOSLEEP.SYNCS 0x989680 ;  /* 0x009896800000995d */ /* 0x008fea0003900000 */
[----:B------:R-:W3:Y:S02]  /*ac30*/  @!P1 SYNCS.PHASECHK.TRANS64 P1, [R4+URZ+0xd0], R5 ;  /* 0x0000d005040095a7 */ /* 0x000ee400080210ff */
[----:B---3--:R-:W-:Y:S05]  /*ac40*/  @!P1 BRA `(.L_x_166) ;  /* 0xfffffffc00f09947 */ /* 0x008fea000383ffff */
[----:B------:R-:W-:Y:S05]  /*ac50*/  BRA `(.L_x_167) ;  /* 0xffffff8800307947 */ /* 0x000fea000383ffff */
.L_x_60:
[----:B--2---:R-:W-:-:S04]  /*ac60*/  MOV R5, UR5 ;  /* 0x0000000500057c02 */ /* 0x004fc80008000f00 */
[----:B------:R2:W3:Y:S03]  /*ac70*/  SYNCS.PHASECHK.TRANS64.TRYWAIT P0, [R5+URZ+0x8], R6 ;  /* 0x00000806050075a7 */ /* 0x0004e600080011ff */
[----:B---3--:R-:W-:Y:S05]  /*ac80*/  @!P0 NANOSLEEP.SYNCS 0x989680 ;  /* 0x009896800000895d */ /* 0x008fea0003900000 */
[----:B------:R-:W3:Y:S02]  /*ac90*/  @!P0 SYNCS.PHASECHK.TRANS64 P0, [R5+URZ+0x8], R6 ;  /* 0x00000806050085a7 */ /* 0x000ee400080010ff */
[----:B---3--:R-:W-:Y:S05]  /*aca0*/  @!P0 BRA `(.L_x_60) ;  /* 0xfffffffc00ec8947 */ /* 0x008fea000383ffff */
[----:B------:R-:W-:Y:S05]  /*acb0*/  BRA `(.L_x_59) ;  /* 0xffffff8800fc7947 */ /* 0x000fea000383ffff */
.L_x_62:
[----:B------:R-:W-:Y:S01]  /*acc0*/  BSSY B0, `(.L_x_168) ;  /* 0x0000006000007945 */ /* 0x000fe20003800000 */
[----:B------:R-:W-:-:S07]  /*acd0*/  MOV R15, 0xffffffff ;  /* 0xffffffff000f7802 */ /* 0x000fce0000000f00 */
[----:B-12--5:R-:W-:Y:S05]  /*ace0*/  WARPSYNC.COLLECTIVE R15, `(.L_x_169) ;  /* 0x000000000f0c7348 */ /* 0x026fea0003c00000 */
[----:B------:R-:W-:Y:S02]  /*acf0*/  ELECT P6, UR79, PT ;  /* 0x00000000004f782f */ /* 0x000fe400038c0000 */
[----:B------:R-:W-:Y:S01]  /*ad00*/  MOV R14, UR79 ;  /* 0x0000004f000e7c02 */ /* 0x000fe20008000f00 */
[----:B-12--5:R-:W-:Y:S10]  /*ad10*/  ENDCOLLECTIVE ;  /* 0x000000000000791b */ /* 0x026ff40003800000 */
.L_x_169:
[----:B------:R-:W-:Y:S05]  /*ad20*/  BSYNC B0 ;  /* 0x0000000000007941 */ /* 0x000fea0003800000 */
.L_x_168:
[----:B------:R-:W-:Y:S01]  /*ad30*/  PLOP3.LUT P0, PT, P6, PT, PT, 0x80, 0x8 ;  /* 0x000000000008781c */ /* 0x000fe2000370f070 */
[----:B------:R-:W-:-:S12]  /*ad40*/  BRA `(.L_x_170) ;  /* 0xffffff8c00287947 */ /* 0x000fd8000383ffff */
.L_x_64:
[----:B--2---:R-:W-:-:S04]  /*ad50*/  MOV R3, UR5 ;  /* 0x0000000500037c02 */ /* 0x004fc80008000f00 */
[----:B------:R2:W3:Y:S03]  /*ad60*/  SYNCS.PHASECHK.TRANS64.TRYWAIT P0, [R3+URZ+0x8], R4 ;  /* 0x00000804030075a7 */ /* 0x0004e600080011ff */
[----:B---3--:R-:W-:Y:S05]  /*ad70*/  @!P0 NANOSLEEP.SYNCS 0x989680 ;  /* 0x009896800000895d */ /* 0x008fea0003900000 */
[----:B------:R-:W3:Y:S02]  /*ad80*/  @!P0 SYNCS.PHASECHK.TRANS64 P0, [R3+URZ+0x8], R4 ;  /* 0x00000804030085a7 */ /* 0x000ee400080010ff */
[----:B---3--:R-:W-:Y:S05]  /*ad90*/  @!P0 BRA `(.L_x_64) ;  /* 0xfffffffc00ec8947 */ /* 0x008fea000383ffff */
[----:B------:R-:W-:Y:S05]  /*ada0*/  BRA `(.L_x_63) ;  /* 0xffffff8c002c7947 */ /* 0x000fea000383ffff */
.L_x_65:
[----:B------:R-:W-:-:S07]  /*adb0*/  MOV R4, UR21 ;  /* 0x0000001500047c02 */ /* 0x000fce0008000f00 */
.L_x_171:
[----:B-1----:R1:W2:Y:S02]  /*adc0*/  SYNCS.PHASECHK.TRANS64.TRYWAIT P0, [R4+URZ+0xd0], R5 ;  /* 0x0000d005040075a7 */ /* 0x0022a400080011ff */
[----:B--2---:R-:W-:Y:S05]  /*add0*/  @!P0 NANOSLEEP.SYNCS 0x989680 ;  /* 0x009896800000895d */ /* 0x004fea0003900000 */
[----:B------:R-:W2:Y:S02]  /*ade0*/  @!P0 SYNCS.PHASECHK.TRANS64 P0, [R4+URZ+0xd0], R5 ;  /* 0x0000d005040085a7 */ /* 0x000ea400080010ff */
[----:B--2---:R-:W-:Y:S05]  /*adf0*/  @!P0 BRA `(.L_x_171) ;  /* 0xfffffffc00f08947 */ /* 0x004fea000383ffff */
[----:B------:R-:W-:Y:S05]  /*ae00*/  BRA `(.L_x_172) ;  /* 0xffffff90001c7947 */ /* 0x000fea000383ffff */
.L_x_67:
[----:B------:R-:W-:-:S07]  /*ae10*/  MOV R4, UR26 ;  /* 0x0000001a00047c02 */ /* 0x000fce0008000f00 */
.L_x_173:
[----:B-1----:R1:W2:Y:S02]  /*ae20*/  SYNCS.PHASECHK.TRANS64.TRYWAIT P0, [R4+URZ+0xf0], R5 ;  /* 0x0000f005040075a7 */ /* 0x0022a400080011ff */
[----:B--2---:R-:W-:Y:S05]  /*ae30*/  @!P0 NANOSLEEP.SYNCS 0x989680 ;  /* 0x009896800000895d */ /* 0x004fea0003900000 */
[----:B------:R-:W2:Y:S02]  /*ae40*/  @!P0 SYNCS.PHASECHK.TRANS64 P0, [R4+URZ+0xf0], R5 ;  /* 0x0000f005040085a7 */ /* 0x000ea400080010ff */
[----:B--2---:R-:W-:Y:S05]  /*ae50*/  @!P0 BRA `(.L_x_173) ;  /* 0xfffffffc00f08947 */ /* 0x004fea000383ffff */
[----:B------:R-:W-:Y:S05]  /*ae60*/  BRA `(.L_x_66) ;  /* 0xffffff90003c7947 */ /* 0x000fea000383ffff */
.L_x_71:
[----:B-1----:R-:W-:Y:S07]  /*ae70*/  MOV R4, UR17 ;  /* 0x0000001100047c02 */ /* 0x002fee0008000f00 */
.L_x_174:
[----:B-1----:R1:W2:Y:S02]  /*ae80*/  SYNCS.PHASECHK.TRANS64.TRYWAIT P0, [R4+URZ], R7 ;  /* 0x00000007040075a7 */ /* 0x0022a400080011ff */
[----:B--2---:R-:W-:Y:S05]  /*ae90*/  @!P0 NANOSLEEP.SYNCS 0x989680 ;  /* 0x009896800000895d */ /* 0x004fea0003900000 */
[----:B------:R-:W2:Y:S02]  /*aea0*/  @!P0 SYNCS.PHASECHK.TRANS64 P0, [R4+URZ], R7 ;  /* 0x00000007040085a7 */ /* 0x000ea400080010ff */
[----:B--2---:R-:W-:Y:S05]  /*aeb0*/  @!P0 BRA `(.L_x_174) ;  /* 0xfffffffc00f08947 */ /* 0x004fea000383ffff */
[----:B------:R-:W-:Y:S05]  /*aec0*/  BRA `(.L_x_70) ;  /* 0xffffff9000747947 */ /* 0x000fea000383ffff */
.L_x_75:
[----:B--2---:R-:W-:-:S07]  /*aed0*/  MOV R0, UR4 ;  /* 0x0000000400007c02 */ /* 0x004fce0008000f00 */
.L_x_175:
[----:B-1----:R1:W2:Y:S02]  /*aee0*/  SYNCS.PHASECHK.TRANS64.TRYWAIT P0, [R0+URZ], R5 ;  /* 0x00000005000075a7 */ /* 0x0022a400080011ff */
[----:B--2---:R-:W-:Y:S05]  /*aef0*/  @!P0 NANOSLEEP.SYNCS 0x989680 ;  /* 0x009896800000895d */ /* 0x004fea0003900000 */
[----:B------:R-:W2:Y:S02]  /*af00*/  @!P0 SYNCS.PHASECHK.TRANS64 P0, [R0+URZ], R5 ;  /* 0x00000005000085a7 */ /* 0x000ea400080010ff */
[----:B--2---:R-:W-:Y:S05]  /*af10*/  @!P0 BRA `(.L_x_175) ;  /* 0xfffffffc00f08947 */ /* 0x004fea000383ffff */
[----:B------:R-:W-:Y:S05]  /*af20*/  BRA `(.L_x_176) ;  /* 0xffffff9400707947 */ /* 0x000fea000383ffff */
.L_x_78:
[----:B------:R-:W-:-:S07]  /*af30*/  MOV R0, UR21 ;  /* 0x0000001500007c02 */ /* 0x000fce0008000f00 */
.L_x_177:
[----:B-1----:R1:W2:Y:S02]  /*af40*/  SYNCS.PHASECHK.TRANS64.TRYWAIT P1, [R0+URZ+0x100], R5 ;  /* 0x00010005000075a7 */ /* 0x0022a400080211ff */
[----:B--2---:R-:W-:Y:S05]  /*af50*/  @!P1 NANOSLEEP.SYNCS 0x989680 ;  /* 0x009896800000995d */ /* 0x004fea0003900000 */
[----:B------:R-:W2:Y:S02]  /*af60*/  @!P1 SYNCS.PHASECHK.TRANS64 P1, [R0+URZ+0x100], R5 ;  /* 0x00010005000095a7 */ /* 0x000ea400080210ff */
[----:B--2---:R-:W-:Y:S05]  /*af70*/  @!P1 BRA `(.L_x_177) ;  /* 0xfffffffc00f09947 */ /* 0x004fea000383ffff */
[----:B------:R-:W-:Y:S05]  /*af80*/  BRA `(.L_x_178) ;  /* 0xffffff9400bc7947 */ /* 0x000fea000383ffff */
.L_x_83:
[----:B------:R-:W-:Y:S07]  /*af90*/  MOV R0, UR31 ;  /* 0x0000001f00007c02 */ /* 0x000fee0008000f00 */
.L_x_179:
[----:B-1----:R1:W2:Y:S02]  /*afa0*/  SYNCS.PHASECHK.TRANS64.TRYWAIT P0, [R0+URZ+0xd0], R3 ;  /* 0x0000d003000075a7 */ /* 0x0022a400080011ff */
[----:B--2---:R-:W-:Y:S05]  /*afb0*/  @!P0 NANOSLEEP.SYNCS 0x989680 ;  /* 0x009896800000895d */ /* 0x004fea0003900000 */
[----:B------:R-:W2:Y:S02]  /*afc0*/  @!P0 SYNCS.PHASECHK.TRANS64 P0, [R0+URZ+0xd0], R3 ;  /* 0x0000d003000085a7 */ /* 0x000ea400080010ff */
[----:B--2---:R-:W-:Y:S05]  /*afd0*/  @!P0 BRA `(.L_x_179) ;  /* 0xfffffffc00f08947 */ /* 0x004fea000383ffff */
[----:B------:R-:W-:Y:S05]  /*afe0*/  BRA `(.L_x_180) ;  /* 0xffffff9c00647947 */ /* 0x000fea000383ffff */
.L_x_86:
[----:B------:R-:W-:Y:S07]  /*aff0*/  MOV R3, UR31 ;  /* 0x0000001f00037c02 */ /* 0x000fee0008000f00 */
.L_x_181:
[----:B-1----:R1:W2:Y:S02]  /*b000*/  SYNCS.PHASECHK.TRANS64.TRYWAIT P1, [R3+URZ+0xc8], R12 ;  /* 0x0000c80c030075a7 */ /* 0x0022a400080211ff */
[----:B--2---:R-:W-:Y:S05]  /*b010*/  @!P1 NANOSLEEP.SYNCS 0x989680 ;  /* 0x009896800000995d */ /* 0x004fea0003900000 */
[----:B------:R-:W2:Y:S02]  /*b020*/  @!P1 SYNCS.PHASECHK.TRANS64 P1, [R3+URZ+0xc8], R12 ;  /* 0x0000c80c030095a7 */ /* 0x000ea400080210ff */
[----:B--2---:R-:W-:Y:S05]  /*b030*/  @!P1 BRA `(.L_x_181) ;  /* 0xfffffffc00f09947 */ /* 0x004fea000383ffff */
[----:B------:R-:W-:Y:S05]  /*b040*/  BRA `(.L_x_85) ;  /* 0xffffffa000bc7947 */ /* 0x000fea000383ffff */
.L_x_89:
[----:B------:R-:W-:Y:S07]  /*b050*/  MOV R0, UR31 ;  /* 0x0000001f00007c02 */ /* 0x000fee0008000f00 */
.L_x_182:
[----:B-1----:R1:W2:Y:S02]  /*b060*/  SYNCS.PHASECHK.TRANS64.TRYWAIT P1, [R0+URZ+0xa0], R9 ;  /* 0x0000a009000075a7 */ /* 0x0022a400080211ff */
[----:B--2---:R-:W-:Y:S05]  /*b070*/  @!P1 NANOSLEEP.SYNCS 0x989680 ;  /* 0x009896800000995d */ /* 0x004fea0003900000 */
[----:B------:R-:W2:Y:S02]  /*b080*/  @!P1 SYNCS.PHASECHK.TRANS64 P1, [R0+URZ+0xa0], R9 ;  /* 0x0000a009000095a7 */ /* 0x000ea400080210ff */
[----:B--2---:R-:W-:Y:S05]  /*b090*/  @!P1 BRA `(.L_x_182) ;  /* 0xfffffffc00f09947 */ /* 0x004fea000383ffff */
[----:B------:R-:W-:Y:S05]  /*b0a0*/  BRA `(.L_x_183) ;  /* 0xffffffa400dc7947 */ /* 0x000fea000383ffff */
.L_x_90:
[----:B------:R-:W-:Y:S07]  /*b0b0*/  MOV R0, UR31 ;  /* 0x0000001f00007c02 */ /* 0x000fee0008000f00 */
.L_x_184:
[----:B-1----:R1:W2:Y:S02]  /*b0c0*/  SYNCS.PHASECHK.TRANS64.TRYWAIT P1, [R0+URZ+0xa8], R9 ;  /* 0x0000a809000075a7 */ /* 0x0022a400080211ff */
[----:B--2---:R-:W-:Y:S05]  /*b0d0*/  @!P1 NANOSLEEP.SYNCS 0x989680 ;  /* 0x009896800000995d */ /* 0x004fea0003900000 */
[----:B------:R-:W2:Y:S02]  /*b0e0*/  @!P1 SYNCS.PHASECHK.TRANS64 P1, [R0+URZ+0xa8], R9 ;  /* 0x0000a809000095a7 */ /* 0x000ea400080210ff */
[----:B--2---:R-:W-:Y:S05]  /*b0f0*/  @!P1 BRA `(.L_x_184) ;  /* 0xfffffffc00f09947 */ /* 0x004fea000383ffff */
[----:B------:R-:W-:Y:S05]  /*b100*/  BRA `(.L_x_185) ;  /* 0xffffffa800147947 */ /* 0x000fea000383ffff */
.L_x_91:
[----:B------:R-:W-:Y:S07]  /*b110*/  MOV R0, UR31 ;  /* 0x0000001f00007c02 */ /* 0x000fee0008000f00 */
.L_x_186:
[----:B-1----:R1:W2:Y:S02]  /*b120*/  SYNCS.PHASECHK.TRANS64.TRYWAIT P1, [R0+URZ+0xb0], R9 ;  /* 0x0000b009000075a7 */ /* 0x0022a400080211ff */
[----:B--2---:R-:W-:Y:S05]  /*b130*/  @!P1 NANOSLEEP.SYNCS 0x989680 ;  /* 0x009896800000995d */ /* 0x004fea0003900000 */
[----:B------:R-:W2:Y:S02]  /*b140*/  @!P1 SYNCS.PHASECHK.TRANS64 P1, [R0+URZ+0xb0], R9 ;  /* 0x0000b009000095a7 */ /* 0x000ea400080210ff */
[----:B--2---:R-:W-:Y:S05]  /*b150*/  @!P1 BRA `(.L_x_186) ;  /* 0xfffffffc00f09947 */ /* 0x004fea000383ffff */
[----:B------:R-:W-:Y:S05]  /*b160*/  BRA `(.L_x_187) ;  /* 0xffffffa8005c7947 */ /* 0x000fea000383ffff */
.L_x_92:
[----:B------:R-:W-:Y:S07]  /*b170*/  MOV R0, UR31 ;  /* 0x0000001f00007c02 */ /* 0x000fee0008000f00 */
.L_x_188:
[----:B-1----:R1:W2:Y:S02]  /*b180*/  SYNCS.PHASECHK.TRANS64.TRYWAIT P0, [R0+URZ+0xb8], R9 ;  /* 0x0000b809000075a7 */ /* 0x0022a400080011ff */
[----:B--2---:R-:W-:Y:S05]  /*b190*/  @!P0 NANOSLEEP.SYNCS 0x989680 ;  /* 0x009896800000895d */ /* 0x004fea0003900000 */
[----:B------:R-:W2:Y:S02]  /*b1a0*/  @!P0 SYNCS.PHASECHK.TRANS64 P0, [R0+URZ+0xb8], R9 ;  /* 0x0000b809000085a7 */ /* 0x000ea400080010ff */
[----:B--2---:R-:W-:Y:S05]  /*b1b0*/  @!P0 BRA `(.L_x_188) ;  /* 0xfffffffc00f08947 */ /* 0x004fea000383ffff */
[----:B------:R-:W-:Y:S05]  /*b1c0*/  BRA `(.L_x_189) ;  /* 0xffffffa800ac7947 */ /* 0x000fea000383ffff */
.L_x_94:
[----:B------:R-:W-:-:S07]  /*b1d0*/  MOV R0, UR31 ;  /* 0x0000001f00007c02 */ /* 0x000fce0008000f00 */
.L_x_190:
[----:B--2---:R2:W3:Y:S02]  /*b1e0*/  SYNCS.PHASECHK.TRANS64.TRYWAIT P0, [R0+URZ+0xa0], R3 ;  /* 0x0000a003000075a7 */ /* 0x0044e400080011ff */
[----:B---3--:R-:W-:Y:S05]  /*b1f0*/  @!P0 NANOSLEEP.SYNCS 0x989680 ;  /* 0x009896800000895d */ /* 0x008fea0003900000 */
[----:B------:R-:W3:Y:S02]  /*b200*/  @!P0 SYNCS.PHASECHK.TRANS64 P0, [R0+URZ+0xa0], R3 ;  /* 0x0000a003000085a7 */ /* 0x000ee400080010ff */
[----:B---3--:R-:W-:Y:S05]  /*b210*/  @!P0 BRA `(.L_x_190) ;  /* 0xfffffffc00f08947 */ /* 0x008fea000383ffff */
[----:B------:R-:W-:Y:S05]  /*b220*/  BRA `(.L_x_191) ;  /* 0xffffffac00187947 */ /* 0x000fea000383ffff */
.L_x_95:
[----:B--2---:R-:W-:-:S07]  /*b230*/  MOV R0, UR31 ;  /* 0x0000001f00007c02 */ /* 0x004fce0008000f00 */
.L_x_192:
[----:B--2---:R2:W3:Y:S02]  /*b240*/  SYNCS.PHASECHK.TRANS64.TRYWAIT P0, [R0+URZ+0xa8], R3 ;  /* 0x0000a803000075a7 */ /* 0x0044e400080011ff */
[----:B---3--:R-:W-:Y:S05]  /*b250*/  @!P0 NANOSLEEP.SYNCS 0x989680 ;  /* 0x009896800000895d */ /* 0x008fea0003900000 */
[----:B------:R-:W3:Y:S02]  /*b260*/  @!P0 SYNCS.PHASECHK.TRANS64 P0, [R0+URZ+0xa8], R3 ;  /* 0x0000a803000085a7 */ /* 0x000ee400080010ff */
[----:B---3--:R-:W-:Y:S05]  /*b270*/  @!P0 BRA `(.L_x_192) ;  /* 0xfffffffc00f08947 */ /* 0x008fea000383ffff */
[----:B------:R-:W-:Y:S05]  /*b280*/  BRA `(.L_x_193) ;  /* 0xffffffac00087947 */ /* 0x000fea000383ffff */
.L_x_96:
[----:B--2---:R-:W-:-:S07]  /*b290*/  MOV R0, UR31 ;  /* 0x0000001f00007c02 */ /* 0x004fce0008000f00 */
.L_x_194:
[----:B--2---:R2:W3:Y:S02]  /*b2a0*/  SYNCS.PHASECHK.TRANS64.TRYWAIT P0, [R0+URZ+0xb0], R3 ;  /* 0x0000b003000075a7 */ /* 0x0044e400080011ff */
[----:B---3--:R-:W-:Y:S05]  /*b2b0*/  @!P0 NANOSLEEP.SYNCS 0x989680 ;  /* 0x009896800000895d */ /* 0x008fea0003900000 */
[----:B------:R-:W3:Y:S02]  /*b2c0*/  @!P0 SYNCS.PHASECHK.TRANS64 P0, [R0+URZ+0xb0], R3 ;  /* 0x0000b003000085a7 */ /* 0x000ee400080010ff */
[----:B---3--:R-:W-:Y:S05]  /*b2d0*/  @!P0 BRA `(.L_x_194) ;  /* 0xfffffffc00f08947 */ /* 0x008fea000383ffff */
[----:B------:R-:W-:Y:S05]  /*b2e0*/  BRA `(.L_x_195) ;  /* 0xffffffa800f87947 */ /* 0x000fea000383ffff */
.L_x_98:
[----:B------:R-:W-:Y:S07]  /*b2f0*/  MOV R0, UR49 ;  /* 0x0000003100007c02 */ /* 0x000fee0008000f00 */
.L_x_196:
[----:B-1----:R1:W2:Y:S02]  /*b300*/  SYNCS.PHASECHK.TRANS64.TRYWAIT P0, [R0+URZ+0xd0], R3 ;  /* 0x0000d003000075a7 */ /* 0x0022a400080011ff */
[----:B--2---:R-:W-:Y:S05]  /*b310*/  @!P0 NANOSLEEP.SYNCS 0x989680 ;  /* 0x009896800000895d */ /* 0x004fea0003900000 */
[----:B------:R-:W2:Y:S02]  /*b320*/  @!P0 SYNCS.PHASECHK.TRANS64 P0, [R0+URZ+0xd0], R3 ;  /* 0x0000d003000085a7 */ /* 0x000ea400080010ff */
[----:B--2---:R-:W-:Y:S05]  /*b330*/  @!P0 BRA `(.L_x_196) ;  /* 0xfffffffc00f08947 */ /* 0x004fea000383ffff */
[----:B------:R-:W-:Y:S05]  /*b340*/  BRA `(.L_x_197) ;  /* 0xffffffac00c87947 */ /* 0x000fea000383ffff */
.L_x_109:
[----:B-1----:R-:W-:Y:S04]  /*b350*/  MOV R2, UR49 ;  /* 0x0000003100027c02 */ /* 0x002fe80008000f00 */
[----:B------:R1:W3:Y:S03]  /*b360*/  SYNCS.PHASECHK.TRANS64.TRYWAIT P1, [R2+URZ+0x80], R3 ;  /* 0x00008003020075a7 */ /* 0x0002e600080211ff */
[----:B---3--:R-:W-:Y:S05]  /*b370*/  @!P1 NANOSLEEP.SYNCS 0x989680 ;  /* 0x009896800000995d */ /* 0x008fea0003900000 */
[----:B------:R-:W3:Y:S02]  /*b380*/  @!P1 SYNCS.PHASECHK.TRANS64 P1, [R2+URZ+0x80], R3 ;  /* 0x00008003020095a7 */ /* 0x000ee400080210ff */
[----:B---3--:R-:W-:Y:S05]  /*b390*/  @!P1 BRA `(.L_x_109) ;  /* 0xfffffffc00ec9947 */ /* 0x008fea000383ffff */
[----:B------:R-:W-:Y:S05]  /*b3a0*/  BRA `(.L_x_108) ;  /* 0xffffffc000407947 */ /* 0x000fea000383ffff */
.L_x_111:
[----:B-1----:R1:W4:Y:S02]  /*b3b0*/  SYNCS.PHASECHK.TRANS64.TRYWAIT P0, [R99+URZ+0xe0], R0 ;  /* 0x0000e000630075a7 */ /* 0x00232400080011ff */
[----:B----4-:R-:W-:Y:S05]  /*b3c0*/  @!P0 NANOSLEEP.SYNCS 0x989680 ;  /* 0x009896800000895d */ /* 0x010fea0003900000 */
[----:B------:R-:W4:Y:S02]  /*b3d0*/  @!P0 SYNCS.PHASECHK.TRANS64 P0, [R99+URZ+0xe0], R0 ;  /* 0x0000e000630085a7 */ /* 0x000f2400080010ff */
[----:B----4-:R-:W-:Y:S05]  /*b3e0*/  @!P0 BRA `(.L_x_111) ;  /* 0xfffffffc00f08947 */ /* 0x010fea000383ffff */
[----:B------:R-:W-:Y:S05]  /*b3f0*/  BRA `(.L_x_110) ;  /* 0xffffffc000687947 */ /* 0x000fea000383ffff */
.L_x_120:
[----:B--2---:R2:W4:Y:S02]  /*b400*/  SYNCS.PHASECHK.TRANS64.TRYWAIT P0, [R3+URZ+0x80], R0 ;  /* 0x00008000030075a7 */ /* 0x00452400080011ff */
[----:B----4-:R-:W-:Y:S05]  /*b410*/  @!P0 NANOSLEEP.SYNCS 0x989680 ;  /* 0x009896800000895d */ /* 0x010fea0003900000 */
[----:B------:R-:W4:Y:S02]  /*b420*/  @!P0 SYNCS.PHASECHK.TRANS64 P0, [R3+URZ+0x80], R0 ;  /* 0x00008000030085a7 */ /* 0x000f2400080010ff */
[----:B----4-:R-:W-:Y:S05]  /*b430*/  @!P0 BRA `(.L_x_120) ;  /* 0xfffffffc00f08947 */ /* 0x010fea000383ffff */
[----:B------:R-:W-:Y:S05]  /*b440*/  BRA `(.L_x_119) ;  /* 0xffffffcc00447947 */ /* 0x000fea000383ffff */
.L_x_128:
[----:B-1----:R1:W4:Y:S02]  /*b450*/  SYNCS.PHASECHK.TRANS64.TRYWAIT P0, [R62+URZ+0x80], R5 ;  /* 0x000080053e0075a7 */ /* 0x00232400080011ff */
[----:B----4-:R-:W-:Y:S05]  /*b460*/  @!P0 NANOSLEEP.SYNCS 0x989680 ;  /* 0x009896800000895d */ /* 0x010fea0003900000 */
[----:B------:R-:W4:Y:S02]  /*b470*/  @!P0 SYNCS.PHASECHK.TRANS64 P0, [R62+URZ+0x80], R5 ;  /* 0x000080053e0085a7 */ /* 0x000f2400080010ff */
[----:B----4-:R-:W-:Y:S05]  /*b480*/  @!P0 BRA `(.L_x_128) ;  /* 0xfffffffc00f08947 */ /* 0x010fea000383ffff */
[----:B------:R-:W-:Y:S05]  /*b490*/  BRA `(.L_x_127) ;  /* 0xffffffd800407947 */ /* 0x000fea000383ffff */
.L_x_136:
[----:B-1----:R1:W4:Y:S02]  /*b4a0*/  SYNCS.PHASECHK.TRANS64.TRYWAIT P0, [R61+URZ+0x80], R4 ;  /* 0x000080043d0075a7 */ /* 0x00232400080011ff */
[----:B----4-:R-:W-:Y:S05]  /*b4b0*/  @!P0 NANOSLEEP.SYNCS 0x989680 ;  /* 0x009896800000895d */ /* 0x010fea0003900000 */
[----:B------:R-:W4:Y:S02]  /*b4c0*/  @!P0 SYNCS.PHASECHK.TRANS64 P0, [R61+URZ+0x80], R4 ;  /* 0x000080043d0085a7 */ /* 0x000f2400080010ff */
[----:B----4-:R-:W-:Y:S05]  /*b4d0*/  @!P0 BRA `(.L_x_136) ;  /* 0xfffffffc00f08947 */ /* 0x010fea000383ffff */
[----:B------:R-:W-:Y:S05]  /*b4e0*/  BRA `(.L_x_135) ;  /* 0xffffffe400387947 */ /* 0x000fea000383ffff */
        .weak           $__internal_0_$__cuda_sm10x_tcgen05_guardrail_trap_col_being_dealloced_not_returned_by_alloc
        .type           $__internal_0_$__cuda_sm10x_tcgen05_guardrail_trap_col_being_dealloced_not_returned_by_alloc,@function
        .size           $__internal_0_$__cuda_sm10x_tcgen05_guardrail_trap_col_being_dealloced_not_returned_by_alloc,($__internal_1_$__cuda_sm10x_tcgen05_guardrail_trap_phase_invalid_during_alloc - $__internal_0_$__cuda_sm10x_tcgen05_guardrail_trap_col_being_dealloced_not_returned_by_alloc)
$__internal_0_$__cuda_sm10x_tcgen05_guardrail_trap_col_being_dealloced_not_returned_by_alloc:
[----:B------:R-:W-:Y:S05]  /*b4f0*/  BPT.TRAP 0x1 ;  /* 0x000000040000795c */ /* 0x000fea0000300000 */
[----:B------:R-:W-:-:S04]  /*b500*/  HFMA2 R3, -RZ, RZ, 0, 0 ;  /* 0x00000000ff037431 */ /* 0x000fc800000001ff */
[----:B------:R-:W-:Y:S05]  /*b510*/  RET.REL.NODEC R2 `(_ZN7cutlass13device_kernelINS_4conv6kernel13ConvUniversalINS1_16ConvProblemShapeILNS1_8OperatorE2ELi2EEENS1_10collective14CollectiveConvINS1_47MainloopSm100TmaUmmaWarpSpecializedImplicitGemmILS5_2ELi8ELi2ELi1ELi2EN4cute5tupleIJNSA_1CILi2EEENSC_ILi1EEESE_EEEEENSB_IJNSC_ILi256EEENSB_IJNSC_ILi128EEEEEENSB_IJNSC_ILi64EEEEEEEEENS_10bfloat16_tESN_NSA_8TiledMMAINSA_8MMA_AtomIJNSA_26SM100_MMA_F16BF16_2x1SM_SSISN_SN_fLi256ELi128ELNSA_4UMMA5MajorE1ELSS_1ELNSR_7ScaleInE0ELST_0EEEEEENSA_6LayoutINSB_IJSE_SE_SE_EEENSB_IJNSC_ILi0EEESY_SY_EEEEENSB_IJNSA_10UnderscoreES11_S11_EEEEENS7_6detail27Sm100ImplicitGemmTileTraitsINSA_18SM100_TMA_2SM_LOADENSA_14ComposedLayoutINSA_7SwizzleILi3ELi4ELi3EEENSA_18smem_ptr_flag_bitsILi16EEENSW_INSB_IJSK_NSC_ILi8EEEEEENSB_IJSE_SK_EEEEEEEvEENS15_INSA_25SM100_TMA_2SM_LOAD_IM2COLES1G_vEEEENS_8epilogue10collective18CollectiveEpilogueINS1L_23Sm100TmaWarpSpecializedILi4ELi2ELi32ELb1ELb0EEEJNSB_IJSI_SJ_SL_EEENSB_IJNSW_ISI_SE_EENSW_INSC_ILi32EEESE_EEEEESN_NSB_IJlNSB_IJSE_llEEESY_EEESN_S1W_NS1L_6fusion15FusionCallbacksIS1P_NS1X_17LinearCombinationISN_fSN_fLNS_15FloatRoundStyleE2EEES1Q_S1U_JEEENSA_5SM1004TMEM4LOAD26SM100_TMEM_LOAD_32dp32b32xENSA_13SM90_TMA_LOADENS17_INS18_ILi2ELi4ELi3EEES1B_NSW_INSB_IJS1C_S1S_EEENSB_IJS1S_SE_EEEEEEENSA_39AutoVectorizingCopyWithAssumedAlignmentILi128EEENSA_14SM90_TMA_STOREES2C_S2E_S2E_EEEvvEEEEvNT_6ParamsE) ;  /* 0xffffff4802b87950 */ /* 0x000fea0003c3ffff */
        .weak           $__internal_1_$__cuda_sm10x_tcgen05_guardrail_trap_phase_invalid_during_alloc
        .type           $__internal_1_$__cuda_sm10x_tcgen05_guardrail_trap_phase_invalid_during_alloc,@function
        .size           $__internal_1_$__cuda_sm10x_tcgen05_guardrail_trap_phase_invalid_during_alloc,($__internal_2_$__cuda_sm10x_tcgen05_guardrail_trap_unallocated_columns_being_dealloced - $__internal_1_$__cuda_sm10x_tcgen05_guardrail_trap_phase_invalid_during_alloc)
$__internal_1_$__cuda_sm10x_tcgen05_guardrail_trap_phase_invalid_during_alloc:
[----:B------:R-:W-:Y:S05]  /*b520*/  BPT.TRAP 0x1 ;  /* 0x000000040000795c */ /* 0x000fea0000300000 */
[----:B------:R-:W-:-:S04]  /*b530*/  MOV R5, 0x0 ;  /* 0x0000000000057802 */ /* 0x000fc80000000f00 */
[----:B------:R-:W-:Y:S05]  /*b540*/  RET.REL.NODEC R4 `(_ZN7cutlass13device_kernelINS_4conv6kernel13ConvUniversalINS1_16ConvProblemShapeILNS1_8OperatorE2ELi2EEENS1_10collective14CollectiveConvINS1_47MainloopSm100TmaUmmaWarpSpecializedImplicitGemmILS5_2ELi8ELi2ELi1ELi2EN4cute5tupleIJNSA_1CILi2EEENSC_ILi1EEESE_EEEEENSB_IJNSC_ILi256EEENSB_IJNSC_ILi128EEEEEENSB_IJNSC_ILi64EEEEEEEEENS_10bfloat16_tESN_NSA_8TiledMMAINSA_8MMA_AtomIJNSA_26SM100_MMA_F16BF16_2x1SM_SSISN_SN_fLi256ELi128ELNSA_4UMMA5MajorE1ELSS_1ELNSR_7ScaleInE0ELST_0EEEEEENSA_6LayoutINSB_IJSE_SE_SE_EEENSB_IJNSC_ILi0EEESY_SY_EEEEENSB_IJNSA_10UnderscoreES11_S11_EEEEENS7_6detail27Sm100ImplicitGemmTileTraitsINSA_18SM100_TMA_2SM_LOADENSA_14ComposedLayoutINSA_7SwizzleILi3ELi4ELi3EEENSA_18smem_ptr_flag_bitsILi16EEENSW_INSB_IJSK_NSC_ILi8EEEEEENSB_IJSE_SK_EEEEEEEvEENS15_INSA_25SM100_TMA_2SM_LOAD_IM2COLES1G_vEEEENS_8epilogue10collective18CollectiveEpilogueINS1L_23Sm100TmaWarpSpecializedILi4ELi2ELi32ELb1ELb0EEEJNSB_IJSI_SJ_SL_EEENSB_IJNSW_ISI_SE_EENSW_INSC_ILi32EEESE_EEEEESN_NSB_IJlNSB_IJSE_llEEESY_EEESN_S1W_NS1L_6fusion15FusionCallbacksIS1P_NS1X_17LinearCombinationISN_fSN_fLNS_15FloatRoundStyleE2EEES1Q_S1U_JEEENSA_5SM1004TMEM4LOAD26SM100_TMEM_LOAD_32dp32b32xENSA_13SM90_TMA_LOADENS17_INS18_ILi2ELi4ELi3EEES1B_NSW_INSB_IJS1C_S1S_EEENSB_IJS1S_SE_EEEEEEENSA_39AutoVectorizingCopyWithAssumedAlignmentILi128EEENSA_14SM90_TMA_STOREES2C_S2E_S2E_EEEvvEEEEvNT_6ParamsE) ;  /* 0xffffff4804ac7950 */ /* 0x000fea0003c3ffff */
        .weak           $__internal_2_$__cuda_sm10x_tcgen05_guardrail_trap_unallocated_columns_being_dealloced
        .type           $__internal_2_$__cuda_sm10x_tcgen05_guardrail_trap_unallocated_columns_being_dealloced,@function
        .size           $__internal_2_$__cuda_sm10x_tcgen05_guardrail_trap_unallocated_columns_being_dealloced,(.L_x_199 - $__internal_2_$__cuda_sm10x_tcgen05_guardrail_trap_unallocated_columns_being_dealloced)
$__internal_2_$__cuda_sm10x_tcgen05_guardrail_trap_unallocated_columns_being_dealloced:
[----:B------:R-:W-:Y:S05]  /*b550*/  BPT.TRAP 0x1 ;  /* 0x000000040000795c */ /* 0x000fea0000300000 */
[----:B------:R-:W-:-:S04]  /*b560*/  HFMA2 R3, -RZ, RZ, 0, 0 ;  /* 0x00000000ff037431 */ /* 0x000fc800000001ff */
[----:B------:R-:W-:Y:S05]  /*b570*/  RET.REL.NODEC R2 `(_ZN7cutlass13device_kernelINS_4conv6kernel13ConvUniversalINS1_16ConvProblemShapeILNS1_8OperatorE2ELi2EEENS1_10collective14CollectiveConvINS1_47MainloopSm100TmaUmmaWarpSpecializedImplicitGemmILS5_2ELi8ELi2ELi1ELi2EN4cute5tupleIJNSA_1CILi2EEENSC_ILi1EEESE_EEEEENSB_IJNSC_ILi256EEENSB_IJNSC_ILi128EEEEEENSB_IJNSC_ILi64EEEEEEEEENS_10bfloat16_tESN_NSA_8TiledMMAINSA_8MMA_AtomIJNSA_26SM100_MMA_F16BF16_2x1SM_SSISN_SN_fLi256ELi128ELNSA_4UMMA5MajorE1ELSS_1ELNSR_7ScaleInE0ELST_0EEEEEENSA_6LayoutINSB_IJSE_SE_SE_EEENSB_IJNSC_ILi0EEESY_SY_EEEEENSB_IJNSA_10UnderscoreES11_S11_EEEEENS7_6detail27Sm100ImplicitGemmTileTraitsINSA_18SM100_TMA_2SM_LOADENSA_14ComposedLayoutINSA_7SwizzleILi3ELi4ELi3EEENSA_18smem_ptr_flag_bitsILi16EEENSW_INSB_IJSK_NSC_ILi8EEEEEENSB_IJSE_SK_EEEEEEEvEENS15_INSA_25SM100_TMA_2SM_LOAD_IM2COLES1G_vEEEENS_8epilogue10collective18CollectiveEpilogueINS1L_23Sm100TmaWarpSpecializedILi4ELi2ELi32ELb1ELb0EEEJNSB_IJSI_SJ_SL_EEENSB_IJNSW_ISI_SE_EENSW_INSC_ILi32EEESE_EEEEESN_NSB_IJlNSB_IJSE_llEEESY_EEESN_S1W_NS1L_6fusion15FusionCallbacksIS1P_NS1X_17LinearCombinationISN_fSN_fLNS_15FloatRoundStyleE2EEES1Q_S1U_JEEENSA_5SM1004TMEM4LOAD26SM100_TMEM_LOAD_32dp32b32xENSA_13SM90_TMA_LOADENS17_INS18_ILi2ELi4ELi3EEES1B_NSW_INSB_IJS1C_S1S_EEENSB_IJS1S_SE_EEEEEEENSA_39AutoVectorizingCopyWithAssumedAlignmentILi128EEENSA_14SM90_TMA_STOREES2C_S2E_S2E_EEEvvEEEEvNT_6ParamsE) ;  /* 0xffffff4802a07950 */ /* 0x000fea0003c3ffff */
.L_x_198:
[----:B------:R-:W-:-:S00]  /*b580*/  BRA `(.L_x_198) ;  /* 0xfffffffc00fc7947 */ /* 0x000fc0000383ffff */
[----:B------:R-:W-:-:S00]  /*b590*/  NOP ;  /* 0x0000000000007918 */ /* 0x000fc00000000000 */
        /* <DEDUP_REMOVED lines=14> */
.L_x_199:


//--------------------- .nv.global.init           --------------------------
	.section	.nv.global.init,"aw",@progbits
.nv.global.init:
	.type		$str$29,@object
	.size		$str$29,($str$30 - $str$29)
$str$29:
        /*0000*/ 	.byte	0x28, 0x61, 0x64, 0x64, 0x72, 0x65, 0x73, 0x73, 0x20, 0x26, 0x20, 0x6d, 0x61, 0x73, 0x6b, 0x29
        /*0010*/ 	.byte	0x20, 0x3d, 0x3d, 0x20, 0x30, 0x00
	.type		$str$30,@object
	.size		$str$30,($str$28 - $str$30)
$str$30:
        /*0016*/ 	.byte	0x2f, 0x74, 0x6d, 0x70, 0x2f, 0x63, 0x75, 0x74, 0x6c, 0x61, 0x73, 0x73, 0x5f, 0x73, 0x77, 0x65
        /*0026*/ 	.byte	0x65, 0x70, 0x5f, 0x73, 0x72, 0x63, 0x2f, 0x69, 0x6e, 0x63, 0x6c, 0x75, 0x64, 0x65, 0x2f, 0x63
        /*0036*/ 	.byte	0x75, 0x74, 0x65, 0x2f, 0x70, 0x6f, 0x69, 0x6e, 0x74, 0x65, 0x72, 0x5f, 0x66, 0x6c, 0x61, 0x67
        /*0046*/ 	.byte	0x67, 0x65, 0x64, 0x2e, 0x68, 0x70, 0x70, 0x00
	.type		$str$28,@object
	.size		$str$28,($str$27 - $str$28)
$str$28:
        /*004e*/ 	.byte	0x2f, 0x74, 0x6d, 0x70, 0x2f, 0x63, 0x75, 0x74, 0x6c, 0x61, 0x73, 0x73, 0x5f, 0x73, 0x77, 0x65
        /*005e*/ 	.byte	0x65, 0x70, 0x5f, 0x73, 0x72, 0x63, 0x2f, 0x69, 0x6e, 0x63, 0x6c, 0x75, 0x64, 0x65, 0x2f, 0x63
        /*006e*/ 	.byte	0x75, 0x74, 0x65, 0x2f, 0x61, 0x74, 0x6f, 0x6d, 0x2f, 0x63, 0x6f, 0x70, 0x79, 0x5f, 0x74, 0x72
        /*007e*/ 	.byte	0x61, 0x69, 0x74, 0x73, 0x5f, 0x73, 0x6d, 0x31, 0x30, 0x30, 0x2e, 0x68, 0x70, 0x70, 0x00
	.type		$str$27,@object
	.size		$str$27,(__unnamed_1 - $str$27)
$str$27:
        /*008d*/ 	.byte	0x28, 0x28, 0x75, 0x69, 0x6e, 0x74, 0x33, 0x32, 0x5f, 0x74, 0x28, 0x74, 0x68, 0x72, 0x65, 0x61
        /*009d*/ 	.byte	0x64, 0x49, 0x64, 0x78, 0x2e, 0x78, 0x29, 0x20, 0x2f, 0x20, 0x33, 0x32, 0x29, 0x20, 0x25, 0x20
        /*00ad*/ 	.byte	0x34, 0x29, 0x20, 0x3d, 0x3d, 0x20, 0x28, 0x28, 0x28, 0x74, 0x6d, 0x65, 0x6d, 0x5f, 0x61, 0x64
        /*00bd*/ 	.byte	0x64, 0x72, 0x20, 0x3e, 0x3e, 0x20, 0x31, 0x36, 0x29, 0x20, 0x2f, 0x20, 0x33, 0x32, 0x29, 0x20
        /*00cd*/ 	.byte	0x25, 0x20, 0x34, 0x29, 0x00
	.type		__unnamed_1,@object
	.size		__unnamed_1,(__unnamed_2 - __unnamed_1)
__unnamed_1:
        /*00d2*/ 	.byte	0x61, 0x75, 0x74, 0x6f, 0x20, 0x63, 0x75, 0x74, 0x65, 0x3a, 0x3a, 0x61, 0x73, 0x5f, 0x70, 0x6f
        /* <DEDUP_REMOVED lines=24> */
        /*0262*/ 	.byte	0x34, 0x30, 0x39, 0x36, 0x3e, 0x3e, 0x3e, 0x3e, 0x5d, 0x00
	.type		__unnamed_2,@object
	.size		__unnamed_2,(.L_2 - __unnamed_2)
__unnamed_2:
        /* <DEDUP_REMOVED lines=42> */
        /*050c*/ 	.byte	0x3e, 0x3e, 0x5d, 0x00
.L_2:


//--------------------- .nv.shared._ZN7cutlass13device_kernelINS_4conv6kernel13ConvUniversalINS1_16ConvProblemShapeILNS1_8OperatorE2ELi2EEENS1_10collective14CollectiveConvINS1_47MainloopSm100TmaUmmaWarpSpecializedImplicitGemmILS5_2ELi8ELi2ELi1ELi2EN4cute5tupleIJNSA_1CILi2EEENSC_ILi1EEESE_EEEEENSB_IJNSC_ILi256EEENSB_IJNSC_ILi128EEEEEENSB_IJNSC_ILi64EEEEEEEEENS_10bfloat16_tESN_NSA_8TiledMMAINSA_8MMA_AtomIJNSA_26SM100_MMA_F16BF16_2x1SM_SSISN_SN_fLi256ELi128ELNSA_4UMMA5MajorE1ELSS_1ELNSR_7ScaleInE0ELST_0EEEEEENSA_6LayoutINSB_IJSE_SE_SE_EEENSB_IJNSC_ILi0EEESY_SY_EEEEENSB_IJNSA_10UnderscoreES11_S11_EEEEENS7_6detail27Sm100ImplicitGemmTileTraitsINSA_18SM100_TMA_2SM_LOADENSA_14ComposedLayoutINSA_7SwizzleILi3ELi4ELi3EEENSA_18smem_ptr_flag_bitsILi16EEENSW_INSB_IJSK_NSC_ILi8EEEEEENSB_IJSE_SK_EEEEEEEvEENS15_INSA_25SM100_TMA_2SM_LOAD_IM2COLES1G_vEEEENS_8epilogue10collective18CollectiveEpilogueINS1L_23Sm100TmaWarpSpecializedILi4ELi2ELi32ELb1ELb0EEEJNSB_IJSI_SJ_SL_EEENSB_IJNSW_ISI_SE_EENSW_INSC_ILi32EEESE_EEEEESN_NSB_IJlNSB_IJSE_llEEESY_EEESN_S1W_NS1L_6fusion15FusionCallbacksIS1P_NS1X_17LinearCombinationISN_fSN_fLNS_15FloatRoundStyleE2EEES1Q_S1U_JEEENSA_5SM1004TMEM4LOAD26SM100_TMEM_LOAD_32dp32b32xENSA_13SM90_TMA_LOADENS17_INS18_ILi2ELi4ELi3EEES1B_NSW_INSB_IJS1C_S1S_EEENSB_IJS1S_SE_EEEEEEENSA_39AutoVectorizingCopyWithAssumedAlignmentILi128EEENSA_14SM90_TMA_STOREES2C_S2E_S2E_EEEvvEEEEvNT_6ParamsE --------------------------
	.section	.nv.shared._ZN7cutlass13device_kernelINS_4conv6kernel13ConvUniversalINS1_16ConvProblemShapeILNS1_8OperatorE2ELi2EEENS1_10collective14CollectiveConvINS1_47MainloopSm100TmaUmmaWarpSpecializedImplicitGemmILS5_2ELi8ELi2ELi1ELi2EN4cute5tupleIJNSA_1CILi2EEENSC_ILi1EEESE_EEEEENSB_IJNSC_ILi256EEENSB_IJNSC_ILi128EEEEEENSB_IJNSC_ILi64EEEEEEEEENS_10bfloat16_tESN_NSA_8TiledMMAINSA_8MMA_AtomIJNSA_26SM100_MMA_F16BF16_2x1SM_SSISN_SN_fLi256ELi128ELNSA_4UMMA5MajorE1ELSS_1ELNSR_7ScaleInE0ELST_0EEEEEENSA_6LayoutINSB_IJSE_SE_SE_EEENSB_IJNSC_ILi0EEESY_SY_EEEEENSB_IJNSA_10UnderscoreES11_S11_EEEEENS7_6detail27Sm100ImplicitGemmTileTraitsINSA_18SM100_TMA_2SM_LOADENSA_14ComposedLayoutINSA_7SwizzleILi3ELi4ELi3EEENSA_18smem_ptr_flag_bitsILi16EEENSW_INSB_IJSK_NSC_ILi8EEEEEENSB_IJSE_SK_EEEEEEEvEENS15_INSA_25SM100_TMA_2SM_LOAD_IM2COLES1G_vEEEENS_8epilogue10collective18CollectiveEpilogueINS1L_23Sm100TmaWarpSpecializedILi4ELi2ELi32ELb1ELb0EEEJNSB_IJSI_SJ_SL_EEENSB_IJNSW_ISI_SE_EENSW_INSC_ILi32EEESE_EEEEESN_NSB_IJlNSB_IJSE_llEEESY_EEESN_S1W_NS1L_6fusion15FusionCallbacksIS1P_NS1X_17LinearCombinationISN_fSN_fLNS_15FloatRoundStyleE2EEES1Q_S1U_JEEENSA_5SM1004TMEM4LOAD26SM100_TMEM_LOAD_32dp32b32xENSA_13SM90_TMA_LOADENS17_INS18_ILi2ELi4ELi3EEES1B_NSW_INSB_IJS1C_S1S_EEENSB_IJS1S_SE_EEEEEEENSA_39AutoVectorizingCopyWithAssumedAlignmentILi128EEENSA_14SM90_TMA_STOREES2C_S2E_S2E_EEEvvEEEEvNT_6ParamsE,"aw",@nobits
	.sectionflags	@""
	.align	16
	.zero		1024


//--------------------- .nv.shared.reserved.0     --------------------------
	.section	.nv.shared.reserved.0,"aw",@nobits
	.weak		__nv_reservedSMEM_offset_0_alias
	.size		__nv_reservedSMEM_offset_0_alias, 0, 64
	.other		__nv_reservedSMEM_offset_0_alias,@"STO_CUDA_RESERVED_SHARED STV_DEFAULT"
__nv_reservedSMEM_offset_0_alias:
	.zero		0
.nv.shared.reserved.0:
	.zero		64
	.weak		__nv_reservedSMEM_tcgen05_partition
	.type		__nv_reservedSMEM_tcgen05_partition,@object
	.size		__nv_reservedSMEM_tcgen05_partition,(.L_0 - __nv_reservedSMEM_tcgen05_partition)
__nv_reservedSMEM_tcgen05_partition:
	.zero		32
.L_0:


//--------------------- .nv.global                --------------------------
	.section	.nv.global,"aw",@nobits
.nv.global:
	.type		_ZN39_INTERNAL_090c03e6_4_k_cu_64f10ced_32174cute1_E,@object
	.size		_ZN39_INTERNAL_090c03e6_4_k_cu_64f10ced_32174cute1_E,(_ZN39_INTERNAL_090c03e6_4_k_cu_64f10ced_32174cuda3std3__45__cpo6cbeginE - _ZN39_INTERNAL_090c03e6_4_k_cu_64f10ced_32174cute1_E)
_ZN39_INTERNAL_090c03e6_4_k_cu_64f10ced_32174cute1_E:
	.zero		1
	.type		_ZN39_INTERNAL_090c03e6_4_k_cu_64f10ced_32174cuda3std3__45__cpo6cbeginE,@object
	.size		_ZN39_INTERNAL_090c03e6_4_k_cu_64f10ced_32174cuda3std3__45__cpo6cbeginE,(_ZN39_INTERNAL_090c03e6_4_k_cu_64f10ced_32174cuda3std3__48in_placeE - _ZN39_INTERNAL_090c03e6_4_k_cu_64f10ced_32174cuda3std3__45__cpo6cbeginE)
_ZN39_INTERNAL_090c03e6_4_k_cu_64f10ced_32174cuda3std3__45__cpo6cbeginE:
	.zero		1
	.type		_ZN39_INTERNAL_090c03e6_4_k_cu_64f10ced_32174cuda3std3__48in_placeE,@object
	.size		_ZN39_INTERNAL_090c03e6_4_k_cu_64f10ced_32174cuda3std3__48in_placeE,(_ZN39_INTERNAL_090c03e6_4_k_cu_64f10ced_32174cuda3std6ranges3__45__cpo9iter_moveE - _ZN39_INTERNAL_090c03e6_4_k_cu_64f10ced_32174cuda3std3__48in_placeE)
_ZN39_INTERNAL_090c03e6_4_k_cu_64f10ced_32174cuda3std3__48in_placeE:
	.zero		1
	.type		_ZN39_INTERNAL_090c03e6_4_k_cu_64f10ced_32174cuda3std6ranges3__45__cpo9iter_moveE,@object
	.size		_ZN39_INTERNAL_090c03e6_4_k_cu_64f10ced_32174cuda3std6ranges3__45__cpo9iter_moveE,(_ZN39_INTERNAL_090c03e6_4_k_cu_64f10ced_32174cuda3std3__45__cpo5beginE - _ZN39_INTERNAL_090c03e6_4_k_cu_64f10ced_32174cuda3std6ranges3__45__cpo9iter_moveE)
_ZN39_INTERNAL_090c03e6_4_k_cu_64f10ced_32174cuda3std6ranges3__45__cpo9iter_moveE:
	.zero		1
	.type		_ZN39_INTERNAL_090c03e6_4_k_cu_64f10ced_32174cuda3std3__45__cpo5beginE,@object
	.size		_ZN39_INTERNAL_090c03e6_4_k_cu_64f10ced_32174cuda3std3__45__cpo5beginE,(_ZN39_INTERNAL_090c03e6_4_k_cu_64f10ced_32174cuda3std3__441_GLOBAL__N__090c03e6_4_k_cu_64f10ced_32176ignoreE - _ZN39_INTERNAL_090c03e6_4_k_cu_64f10ced_32174cuda3std3__45__cpo5beginE)
_ZN39_INTERNAL_090c03e6_4_k_cu_64f10ced_32174cuda3std3__45__cpo5beginE:
	.zero		1
	.type		_ZN39_INTERNAL_090c03e6_4_k_cu_64f10ced_32174cuda3std3__441_GLOBAL__N__090c03e6_4_k_cu_64f10ced_32176ignoreE,@object
	.size		_ZN39_INTERNAL_090c03e6_4_k_cu_64f10ced_32174cuda3std3__441_GLOBAL__N__090c03e6_4_k_cu_64f10ced_32176ignoreE,(_ZN39_INTERNAL_090c03e6_4_k_cu_64f10ced_32174cute7productE - _ZN39_INTERNAL_090c03e6_4_k_cu_64f10ced_32174cuda3std3__441_GLOBAL__N__090c03e6_4_k_cu_64f10ced_32176ignoreE)
_ZN39_INTERNAL_090c03e6_4_k_cu_64f10ced_32174cuda3std3__441_GLOBAL__N__090c03e6_4_k_cu_64f10ced_32176ignoreE:
	.zero		1
	.type		_ZN39_INTERNAL_090c03e6_4_k_cu_64f10ced_32174cute7productE,@object
	.size		_ZN39_INTERNAL_090c03e6_4_k_cu_64f10ced_32174cute7productE,(_ZN39_INTERNAL_090c03e6_4_k_cu_64f10ced_32174cuda3std3__45__cpo3endE - _ZN39_INTERNAL_090c03e6_4_k_cu_64f10ced_32174cute7productE)
_ZN39_INTERNAL_090c03e6_4_k_cu_64f10ced_32174cute7productE:
	.zero		1
	.type		_ZN39_INTERNAL_090c03e6_4_k_cu_64f10ced_32174cuda3std3__45__cpo3endE,@object
	.size		_ZN39_INTERNAL_090c03e6_4_k_cu_64f10ced_32174cuda3std3__45__cpo3endE,(_ZN39_INTERNAL_090c03e6_4_k_cu_64f10ced_32174cuda3std3__419piecewise_constructE - _ZN39_INTERNAL_090c03e6_4_k_cu_64f10ced_32174cuda3std3__45__cpo3endE)
_ZN39_INTERNAL_090c03e6_4_k_cu_64f10ced_32174cuda3std3__45__cpo3endE:
	.zero		1
	.type		_ZN39_INTERNAL_090c03e6_4_k_cu_64f10ced_32174cuda3std3__419piecewise_constructE,@object
	.size		_ZN39_INTERNAL_090c03e6_4_k_cu_64f10ced_32174cuda3std3__419piecewise_constructE,(_ZN39_INTERNAL_090c03e6_4_k_cu_64f10ced_32174cuda3std3__45__cpo4cendE - _ZN39_INTERNAL_090c03e6_4_k_cu_64f10ced_32174cuda3std3__419piecewise_constructE)
_ZN39_INTERNAL_090c03e6_4_k_cu_64f10ced_32174cuda3std3__419piecewise_constructE:
	.zero		1
	.type		_ZN39_INTERNAL_090c03e6_4_k_cu_64f10ced_32174cuda3std3__45__cpo4cendE,@object
	.size		_ZN39_INTERNAL_090c03e6_4_k_cu_64f10ced_32174cuda3std3__45__cpo4cendE,(_ZN39_INTERNAL_090c03e6_4_k_cu_64f10ced_32174cuda3std6ranges3__45__cpo4swapE - _ZN39_INTERNAL_090c03e6_4_k_cu_64f10ced_32174cuda3std3__45__cpo4cendE)
_ZN39_INTERNAL_090c03e6_4_k_cu_64f10ced_32174cuda3std3__45__cpo4cendE:
	.zero		1
	.type		_ZN39_INTERNAL_090c03e6_4_k_cu_64f10ced_32174cuda3std6ranges3__45__cpo4swapE,@object
	.size		_ZN39_INTERNAL_090c03e6_4_k_cu_64f10ced_32174cuda3std6ranges3__45__cpo4swapE,(.L_10 - _ZN39_INTERNAL_090c03e6_4_k_cu_64f10ced_32174cuda3std6ranges3__45__cpo4swapE)
_ZN39_INTERNAL_090c03e6_4_k_cu_64f10ced_32174cuda3std6ranges3__45__cpo4swapE:
	.zero		1
.L_10:


//--------------------- .nv.constant0._ZN7cutlass13device_kernelINS_4conv6kernel13ConvUniversalINS1_16ConvProblemShapeILNS1_8OperatorE2ELi2EEENS1_10collective14CollectiveConvINS1_47MainloopSm100TmaUmmaWarpSpecializedImplicitGemmILS5_2ELi8ELi2ELi1ELi2EN4cute5tupleIJNSA_1CILi2EEENSC_ILi1EEESE_EEEEENSB_IJNSC_ILi256EEENSB_IJNSC_ILi128EEEEEENSB_IJNSC_ILi64EEEEEEEEENS_10bfloat16_tESN_NSA_8TiledMMAINSA_8MMA_AtomIJNSA_26SM100_MMA_F16BF16_2x1SM_SSISN_SN_fLi256ELi128ELNSA_4UMMA5MajorE1ELSS_1ELNSR_7ScaleInE0ELST_0EEEEEENSA_6LayoutINSB_IJSE_SE_SE_EEENSB_IJNSC_ILi0EEESY_SY_EEEEENSB_IJNSA_10UnderscoreES11_S11_EEEEENS7_6detail27Sm100ImplicitGemmTileTraitsINSA_18SM100_TMA_2SM_LOADENSA_14ComposedLayoutINSA_7SwizzleILi3ELi4ELi3EEENSA_18smem_ptr_flag_bitsILi16EEENSW_INSB_IJSK_NSC_ILi8EEEEEENSB_IJSE_SK_EEEEEEEvEENS15_INSA_25SM100_TMA_2SM_LOAD_IM2COLES1G_vEEEENS_8epilogue10collective18CollectiveEpilogueINS1L_23Sm100TmaWarpSpecializedILi4ELi2ELi32ELb1ELb0EEEJNSB_IJSI_SJ_SL_EEENSB_IJNSW_ISI_SE_EENSW_INSC_ILi32EEESE_EEEEESN_NSB_IJlNSB_IJSE_llEEESY_EEESN_S1W_NS1L_6fusion15FusionCallbacksIS1P_NS1X_17LinearCombinationISN_fSN_fLNS_15FloatRoundStyleE2EEES1Q_S1U_JEEENSA_5SM1004TMEM4LOAD26SM100_TMEM_LOAD_32dp32b32xENSA_13SM90_TMA_LOADENS17_INS18_ILi2ELi4ELi3EEES1B_NSW_INSB_IJS1C_S1S_EEENSB_IJS1S_SE_EEEEEEENSA_39AutoVectorizingCopyWithAssumedAlignmentILi128EEENSA_14SM90_TMA_STOREES2C_S2E_S2E_EEEvvEEEEvNT_6ParamsE --------------------------
	.section	.nv.constant0._ZN7cutlass13device_kernelINS_4conv6kernel13ConvUniversalINS1_16ConvProblemShapeILNS1_8OperatorE2ELi2EEENS1_10collective14CollectiveConvINS1_47MainloopSm100TmaUmmaWarpSpecializedImplicitGemmILS5_2ELi8ELi2ELi1ELi2EN4cute5tupleIJNSA_1CILi2EEENSC_ILi1EEESE_EEEEENSB_IJNSC_ILi256EEENSB_IJNSC_ILi128EEEEEENSB_IJNSC_ILi64EEEEEEEEENS_10bfloat16_tESN_NSA_8TiledMMAINSA_8MMA_AtomIJNSA_26SM100_MMA_F16BF16_2x1SM_SSISN_SN_fLi256ELi128ELNSA_4UMMA5MajorE1ELSS_1ELNSR_7ScaleInE0ELST_0EEEEEENSA_6LayoutINSB_IJSE_SE_SE_EEENSB_IJNSC_ILi0EEESY_SY_EEEEENSB_IJNSA_10UnderscoreES11_S11_EEEEENS7_6detail27Sm100ImplicitGemmTileTraitsINSA_18SM100_TMA_2SM_LOADENSA_14ComposedLayoutINSA_7SwizzleILi3ELi4ELi3EEENSA_18smem_ptr_flag_bitsILi16EEENSW_INSB_IJSK_NSC_ILi8EEEEEENSB_IJSE_SK_EEEEEEEvEENS15_INSA_25SM100_TMA_2SM_LOAD_IM2COLES1G_vEEEENS_8epilogue10collective18CollectiveEpilogueINS1L_23Sm100TmaWarpSpecializedILi4ELi2ELi32ELb1ELb0EEEJNSB_IJSI_SJ_SL_EEENSB_IJNSW_ISI_SE_EENSW_INSC_ILi32EEESE_EEEEESN_NSB_IJlNSB_IJSE_llEEESY_EEESN_S1W_NS1L_6fusion15FusionCallbacksIS1P_NS1X_17LinearCombinationISN_fSN_fLNS_15FloatRoundStyleE2EEES1Q_S1U_JEEENSA_5SM1004TMEM4LOAD26SM100_TMEM_LOAD_32dp32b32xENSA_13SM90_TMA_LOADENS17_INS18_ILi2ELi4ELi3EEES1B_NSW_INSB_IJS1C_S1S_EEENSB_IJS1S_SE_EEEEEEENSA_39AutoVectorizingCopyWithAssumedAlignmentILi128EEENSA_14SM90_TMA_STOREES2C_S2E_S2E_EEEvvEEEEvNT_6ParamsE,"a",@progbits
	.sectionflags	@""
	.align	4
.nv.constant0._ZN7cutlass13device_kernelINS_4conv6kernel13ConvUniversalINS1_16ConvProblemShapeILNS1_8OperatorE2ELi2EEENS1_10collective14CollectiveConvINS1_47MainloopSm100TmaUmmaWarpSpecializedImplicitGemmILS5_2ELi8ELi2ELi1ELi2EN4cute5tupleIJNSA_1CILi2EEENSC_ILi1EEESE_EEEEENSB_IJNSC_ILi256EEENSB_IJNSC_ILi128EEEEEENSB_IJNSC_ILi64EEEEEEEEENS_10bfloat16_tESN_NSA_8TiledMMAINSA_8MMA_AtomIJNSA_26SM100_MMA_F16BF16_2x1SM_SSISN_SN_fLi256ELi128ELNSA_4UMMA5MajorE1ELSS_1ELNSR_7ScaleInE0ELST_0EEEEEENSA_6LayoutINSB_IJSE_SE_SE_EEENSB_IJNSC_ILi0EEESY_SY_EEEEENSB_IJNSA_10UnderscoreES11_S11_EEEEENS7_6detail27Sm100ImplicitGemmTileTraitsINSA_18SM100_TMA_2SM_LOADENSA_14ComposedLayoutINSA_7SwizzleILi3ELi4ELi3EEENSA_18smem_ptr_flag_bitsILi16EEENSW_INSB_IJSK_NSC_ILi8EEEEEENSB_IJSE_SK_EEEEEEEvEENS15_INSA_25SM100_TMA_2SM_LOAD_IM2COLES1G_vEEEENS_8epilogue10collective18CollectiveEpilogueINS1L_23Sm100TmaWarpSpecializedILi4ELi2ELi32ELb1ELb0EEEJNSB_IJSI_SJ_SL_EEENSB_IJNSW_ISI_SE_EENSW_INSC_ILi32EEESE_EEEEESN_NSB_IJlNSB_IJSE_llEEESY_EEESN_S1W_NS1L_6fusion15FusionCallbacksIS1P_NS1X_17LinearCombinationISN_fSN_fLNS_15FloatRoundStyleE2EEES1Q_S1U_JEEENSA_5SM1004TMEM4LOAD26SM100_TMEM_LOAD_32dp32b32xENSA_13SM90_TMA_LOADENS17_INS18_ILi2ELi4ELi3EEES1B_NSW_INSB_IJS1C_S1S_EEENSB_IJS1S_SE_EEEEEEENSA_39AutoVectorizingCopyWithAssumedAlignmentILi128EEENSA_14SM90_TMA_STOREES2C_S2E_S2E_EEEvvEEEEvNT_6ParamsE:
	.zero		2944


//--------------------- SYMBOLS --------------------------

	.type		.nv.reservedSmem.offset0,@object
	.size		.nv.reservedSmem.offset0,0x4
	.type		.nv.reservedSmem.cap,@object
	.size		.nv.reservedSmem.cap,0x4
	.type		__assertfail,@function
